def matmul_kernel(
    a_ptr,
    b_ptr,
    c_ptr,
    M,
    N,
    K,
    stride_am,
    stride_ak,
    stride_bk,
    stride_bn,
    stride_cm,
    stride_cn,
    BLOCK_M: tl.constexpr,
    BLOCK_N: tl.constexpr,
    BLOCK_K: tl.constexpr,
    GROUP_M: tl.constexpr,
):
    pid = tl.program_id(axis=0)
    num_pid_m = tl.cdiv(M, BLOCK_M)
    num_pid_n = tl.cdiv(N, BLOCK_N)
    num_pid_in_group = GROUP_M * num_pid_n
    group_id = pid // num_pid_in_group
    first_pid_m = group_id * GROUP_M
    group_size_m = min(num_pid_m - first_pid_m, GROUP_M)
    pid_m = first_pid_m + ((pid % num_pid_in_group) % group_size_m)
    pid_n = (pid % num_pid_in_group) // group_size_m

    offs_am = (pid_m * BLOCK_M + tl.arange(0, BLOCK_M)) % M
    offs_bn = (pid_n * BLOCK_N + tl.arange(0, BLOCK_N)) % N
    offs_k = tl.arange(0, BLOCK_K)
    a_ptrs = a_ptr + offs_am[:, None] * stride_am + offs_k[None, :] * stride_ak
    b_ptrs = b_ptr + offs_k[:, None] * stride_bk + offs_bn[None, :] * stride_bn

    acc = tl.zeros((BLOCK_M, BLOCK_N), dtype=tl.float32)
    for kk in range(0, tl.cdiv(K, BLOCK_K)):
        a = tl.load(a_ptrs, mask=offs_k[None, :] < K - kk * BLOCK_K, other=0.0)
        b = tl.load(b_ptrs, mask=offs_k[:, None] < K - kk * BLOCK_K, other=0.0)
        acc = tl.dot(a, b, acc)
        a_ptrs += BLOCK_K * stride_ak
        b_ptrs += BLOCK_K * stride_bk

    c = acc.to(c_ptr.dtype.element_ty)
    offs_cm = pid_m * BLOCK_M + tl.arange(0, BLOCK_M)
    offs_cn = pid_n * BLOCK_N + tl.arange(0, BLOCK_N)
    c_ptrs = c_ptr + offs_cm[:, None] * stride_cm + offs_cn[None, :] * stride_cn
    mask = (offs_cm[:, None] < M) & (offs_cn[None, :] < N)
    tl.store(c_ptrs, c, mask=mask)

# config = {"BLOCK_K": 64, "BLOCK_M": 128, "BLOCK_N": 128, "GROUP_M": 8, "arch": "sm_80", "dtype": "fp32", "num_ctas": 1, "num_stages": 3, "num_warps": 4}
# arch = sm_80


// ===== COMPILED SASS (sm_80) =====

	.target	sm_80

	.elftype	@"ET_EXEC"


//--------------------- .note.nv.tkinfo           --------------------------
	.section	.note.nv.tkinfo,"",@"SHT_NOTE"
	.sectionflags	@"SHF_NOTE_NV_TKINFO"
	.tkinfo
        /*0018*/ 	.word	0x00000002
        /*0030*/ 	.string	""
        /*0030*/ 	.string	"ptxas"
        /*0030*/ 	.string	"Cuda compilation tools, release 13.0, V13.0.88"
        /*0030*/ 	.string	"Build cuda_13.0.r13.0/compiler.36424714_0"
        /*0030*/ 	.string	"-v  -suppress-debug-info  -lineinfo  -arch sm_80 "



//--------------------- .note.nv.cuinfo           --------------------------
	.section	.note.nv.cuinfo,"",@"SHT_NOTE"
	.sectionflags	@"SHF_NOTE_NV_CUINFO"
        /*0018*/ 	.short	0x0002
        /*001a*/ 	.short	0x0050
        /*001c*/ 	.short	0x0082
	.zero		2


//--------------------- .nv.info                  --------------------------
	.section	.nv.info,"",@"SHT_CUDA_INFO"
	.align	4


	//----- nvinfo : EIATTR_REGCOUNT
	.align		4
        /*0000*/ 	.byte	0x04, 0x2f
        /*0002*/ 	.short	(.L_1 - .L_0)
	.align		4
.L_0:
        /*0004*/ 	.word	index@(matmul_kernel)
        /*0008*/ 	.word	0x000000ff


	//----- nvinfo : EIATTR_FRAME_SIZE
	.align		4
.L_1:
        /*000c*/ 	.byte	0x04, 0x11
        /*000e*/ 	.short	(.L_3 - .L_2)
	.align		4
.L_2:
        /*0010*/ 	.word	index@(matmul_kernel)
        /*0014*/ 	.word	0x000001c8


	//----- nvinfo : EIATTR_MIN_STACK_SIZE
	.align		4
.L_3:
        /*0018*/ 	.byte	0x04, 0x12
        /*001a*/ 	.short	(.L_5 - .L_4)
	.align		4
.L_4:
        /*001c*/ 	.word	index@(matmul_kernel)
        /*0020*/ 	.word	0x000001c8
.L_5:


//--------------------- .nv.info.matmul_kernel    --------------------------
	.section	.nv.info.matmul_kernel,"",@"SHT_CUDA_INFO"
	.sectionflags	@""
	.align	4


	//----- nvinfo : EIATTR_CUDA_API_VERSION
	.align		4
        /*0000*/ 	.byte	0x04, 0x37
        /*0002*/ 	.short	(.L_7 - .L_6)
.L_6:
        /*0004*/ 	.word	0x00000082


	//----- nvinfo : EIATTR_SW2861232_WAR
	.align		4
.L_7:
        /*0008*/ 	.byte	0x01, 0x35
	.zero		2


	//----- nvinfo : EIATTR_PARAM_CBANK
	.align		4
        /*000c*/ 	.byte	0x04, 0x0a
        /*000e*/ 	.short	(.L_9 - .L_8)
	.align		4
.L_8:
        /*0010*/ 	.word	index@(.nv.constant0.matmul_kernel)
        /*0014*/ 	.short	0x0160
        /*0016*/ 	.short	0x0050


	//----- nvinfo : EIATTR_CBANK_PARAM_SIZE
	.align		4
.L_9:
        /*0018*/ 	.byte	0x03, 0x19
        /*001a*/ 	.short	0x0050


	//----- nvinfo : EIATTR_KPARAM_INFO
	.align		4
        /*001c*/ 	.byte	0x04, 0x17
        /*001e*/ 	.short	(.L_11 - .L_10)
.L_10:
        /*0020*/ 	.word	0x00000000
        /*0024*/ 	.short	0x000d
        /*0026*/ 	.short	0x0048
        /*0028*/ 	.byte	0x00, 0xf4, 0x21, 0x00


	//----- nvinfo : EIATTR_KPARAM_INFO
	.align		4
.L_11:
        /*002c*/ 	.byte	0x04, 0x17
        /*002e*/ 	.short	(.L_13 - .L_12)
.L_12:
        /*0030*/ 	.word	0x00000000
        /*0034*/ 	.short	0x000c
        /*0036*/ 	.short	0x0040
        /*0038*/ 	.byte	0x00, 0xf4, 0x21, 0x00


	//----- nvinfo : EIATTR_KPARAM_INFO
	.align		4
.L_13:
        /*003c*/ 	.byte	0x04, 0x17
        /*003e*/ 	.short	(.L_15 - .L_14)
.L_14:
        /*0040*/ 	.word	0x00000000
        /*0044*/ 	.short	0x000b
        /*0046*/ 	.short	0x0038
        /*0048*/ 	.byte	0x00, 0xf0, 0x11, 0x00


	//----- nvinfo : EIATTR_KPARAM_INFO
	.align		4
.L_15:
        /*004c*/ 	.byte	0x04, 0x17
        /*004e*/ 	.short	(.L_17 - .L_16)
.L_16:
        /*0050*/ 	.word	0x00000000
        /*0054*/ 	.short	0x000a
        /*0056*/ 	.short	0x0034
        /*0058*/ 	.byte	0x00, 0xf0, 0x11, 0x00


	//----- nvinfo : EIATTR_KPARAM_INFO
	.align		4
.L_17:
        /*005c*/ 	.byte	0x04, 0x17
        /*005e*/ 	.short	(.L_19 - .L_18)
.L_18:
        /*0060*/ 	.word	0x00000000
        /*0064*/ 	.short	0x0009
        /*0066*/ 	.short	0x0030
        /*0068*/ 	.byte	0x00, 0xf0, 0x11, 0x00


	//----- nvinfo : EIATTR_KPARAM_INFO
	.align		4
.L_19:
        /*006c*/ 	.byte	0x04, 0x17
        /*006e*/ 	.short	(.L_21 - .L_20)
.L_20:
        /*0070*/ 	.word	0x00000000
        /*0074*/ 	.short	0x0008
        /*0076*/ 	.short	0x002c
        /*0078*/ 	.byte	0x00, 0xf0, 0x11, 0x00


	//----- nvinfo : EIATTR_KPARAM_INFO
	.align		4
.L_21:
        /*007c*/ 	.byte	0x04, 0x17
        /*007e*/ 	.short	(.L_23 - .L_22)
.L_22:
        /*0080*/ 	.word	0x00000000
        /*0084*/ 	.short	0x0007
        /*0086*/ 	.short	0x0028
        /*0088*/ 	.byte	0x00, 0xf0, 0x11, 0x00


	//----- nvinfo : EIATTR_KPARAM_INFO
	.align		4
.L_23:
        /*008c*/ 	.byte	0x04, 0x17
        /*008e*/ 	.short	(.L_25 - .L_24)
.L_24:
        /*0090*/ 	.word	0x00000000
        /*0094*/ 	.short	0x0006
        /*0096*/ 	.short	0x0024
        /*0098*/ 	.byte	0x00, 0xf0, 0x11, 0x00


	//----- nvinfo : EIATTR_KPARAM_INFO
	.align		4
.L_25:
        /*009c*/ 	.byte	0x04, 0x17
        /*009e*/ 	.short	(.L_27 - .L_26)
.L_26:
        /*00a0*/ 	.word	0x00000000
        /*00a4*/ 	.short	0x0005
        /*00a6*/ 	.short	0x0020
        /*00a8*/ 	.byte	0x00, 0xf0, 0x11, 0x00


	//----- nvinfo : EIATTR_KPARAM_INFO
	.align		4
.L_27:
        /*00ac*/ 	.byte	0x04, 0x17
        /*00ae*/ 	.short	(.L_29 - .L_28)
.L_28:
        /*00b0*/ 	.word	0x00000000
        /*00b4*/ 	.short	0x0004
        /*00b6*/ 	.short	0x001c
        /*00b8*/ 	.byte	0x00, 0xf0, 0x11, 0x00


	//----- nvinfo : EIATTR_KPARAM_INFO
	.align		4
.L_29:
        /*00bc*/ 	.byte	0x04, 0x17
        /*00be*/ 	.short	(.L_31 - .L_30)
.L_30:
        /*00c0*/ 	.word	0x00000000
        /*00c4*/ 	.short	0x0003
        /*00c6*/ 	.short	0x0018
        /*00c8*/ 	.byte	0x00, 0xf0, 0x11, 0x00


	//----- nvinfo : EIATTR_KPARAM_INFO
	.align		4
.L_31:
        /*00cc*/ 	.byte	0x04, 0x17
        /*00ce*/ 	.short	(.L_33 - .L_32)
.L_32:
        /*00d0*/ 	.word	0x00000000
        /*00d4*/ 	.short	0x0002
        /*00d6*/ 	.short	0x0010
        /*00d8*/ 	.byte	0x00, 0xf4, 0x21, 0x00


	//----- nvinfo : EIATTR_KPARAM_INFO
	.align		4
.L_33:
        /*00dc*/ 	.byte	0x04, 0x17
        /*00de*/ 	.short	(.L_35 - .L_34)
.L_34:
        /*00e0*/ 	.word	0x00000000
        /*00e4*/ 	.short	0x0001
        /*00e6*/ 	.short	0x0008
        /*00e8*/ 	.byte	0x00, 0xf4, 0x21, 0x00


	//----- nvinfo : EIATTR_KPARAM_INFO
	.align		4
.L_35:
        /*00ec*/ 	.byte	0x04, 0x17
        /*00ee*/ 	.short	(.L_37 - .L_36)
.L_36:
        /*00f0*/ 	.word	0x00000000
        /*00f4*/ 	.short	0x0000
        /*00f6*/ 	.short	0x0000
        /*00f8*/ 	.byte	0x00, 0xf4, 0x21, 0x00


	//----- nvinfo : EIATTR_MAXREG_COUNT
	.align		4
.L_37:
        /*00fc*/ 	.byte	0x03, 0x1b
        /*00fe*/ 	.short	0x00ff


	//----- nvinfo : EIATTR_NUM_BARRIERS
	.align		4
        /*0100*/ 	.byte	0x02, 0x4c
        /*0102*/ 	.byte	0x01
	.zero		1


	//----- nvinfo : EIATTR_ANNOTATIONS
	.align		4
        /*0104*/ 	.byte	0x04, 0x55
        /*0106*/ 	.short	(.L_39 - .L_38)


	//   ....[0]....
.L_38:
        /*0108*/ 	.word	0x00000001
        /*010c*/ 	.byte	0x00, 0x0e, 0x00, 0x00, 0x01, 0x00, 0x00, 0x00, 0x70, 0x3f, 0x00, 0x00, 0x01, 0x00, 0x00, 0x00
        /* <DEDUP_REMOVED lines=250> */
        /*10bc*/ 	.byte	0xc0, 0x2e, 0x01, 0x00, 0x01, 0x00, 0x00, 0x00, 0xe0, 0x2e, 0x01, 0x00


	//----- nvinfo : EIATTR_MERCURY_ISA_VERSION
	.align		4
.L_39:
        /*10c8*/ 	.byte	0x03, 0x5f
        /*10ca*/ 	.short	0x0000


	//----- nvinfo : EIATTR_EXIT_INSTR_OFFSETS
	.align		4
        /*10cc*/ 	.byte	0x04, 0x1c
        /*10ce*/ 	.short	(.L_41 - .L_40)


	//   ....[0]....
.L_40:
        /*10d0*/ 	.word	0x00016ae0


	//   ....[1]....
        /*10d4*/ 	.word	0x00016b00


	//----- nvinfo : EIATTR_REQNTID
	.align		4
.L_41:
        /*10d8*/ 	.byte	0x04, 0x10
        /*10da*/ 	.short	(.L_43 - .L_42)
.L_42:
        /*10dc*/ 	.word	0x00000080
        /*10e0*/ 	.word	0x00000001
        /*10e4*/ 	.word	0x00000001
.L_43:


//--------------------- .nv.callgraph             --------------------------
	.section	.nv.callgraph,"",@"SHT_CUDA_CALLGRAPH"
	.align	4
	.sectionentsize	8
	.align		4
        /*0000*/ 	.word	0x00000000
	.align		4
        /*0004*/ 	.word	0xffffffff
	.align		4
        /*0008*/ 	.word	0x00000000
	.align		4
        /*000c*/ 	.word	0xfffffffe
	.align		4
        /*0010*/ 	.word	0x00000000
	.align		4
        /*0014*/ 	.word	0xfffffffd
	.align		4
        /*0018*/ 	.word	0x00000000
	.align		4
        /*001c*/ 	.word	0xfffffffc


//--------------------- .nv.rel.action            --------------------------
	.section	.nv.rel.action,"",@"SHT_CUDA_RELOCINFO"
	.align	8
	.sectionentsize	8
        /*0000*/ 	.byte	0x73, 0x00, 0x00, 0x00, 0x00, 0x00, 0x00, 0x00, 0x00, 0x00, 0x00, 0x11, 0x25, 0x00, 0x05, 0x36


//--------------------- .nv.constant0.matmul_kernel --------------------------
	.section	.nv.constant0.matmul_kernel,"a",@progbits
	.sectionflags	@""
	.align	4
.nv.constant0.matmul_kernel:
	.zero		432


//--------------------- .text.matmul_kernel       --------------------------
	.section	.text.matmul_kernel,"ax",@progbits
	.sectioninfo	@"SHI_REGISTERS=255"
	.align	128
        .global         matmul_kernel
        .type           matmul_kernel,@function
        .size           matmul_kernel,(.L_x_4 - matmul_kernel)
        .other          matmul_kernel,@"STO_CUDA_ENTRY STV_DEFAULT"
matmul_kernel:
.text.matmul_kernel:
[----:B------:R-:W-:Y:S02]  /*0000*/  IMAD.MOV.U32 R1, RZ, RZ, c[0x0][0x28] ;  /* 0x00000a00ff017624 */ /* 0x000fe400078e00ff */
[----:B------:R-:W-:Y:S01]  /*0010*/  IMAD.MOV.U32 R6, RZ, RZ, 0x7f ;  /* 0x0000007fff067424 */ /* 0x000fe200078e00ff */
[----:B------:R-:W1:Y:S01]  /*0020*/  S2R R5, SR_CTAID.X ;  /* 0x0000000000057919 */ /* 0x000e620000002500 */
[----:B------:R-:W-:Y:S01]  /*0030*/  IMAD.MOV.U32 R60, RZ, RZ, c[0x0][0x180] ;  /* 0x00006000ff3c7624 */ /* 0x000fe200078e00ff */
[----:B------:R-:W-:Y:S01]  /*0040*/  IADD3 R1, R1, -0x1c8, RZ ;  /* 0xfffffe3801017810 */ /* 0x000fe20007ffe0ff */
[----:B------:R-:W-:Y:S01]  /*0050*/  IMAD.MOV.U32 R64, RZ, RZ, c[0x0][0x188] ;  /* 0x00006200ff407624 */ /* 0x000fe200078e00ff */
[----:B------:R-:W-:Y:S01]  /*0060*/  IADD3 R0, R6, c[0x0][0x17c], RZ ;  /* 0x00005f0006007a10 */ /* 0x000fe20007ffe0ff */
[----:B------:R-:W2:Y:S01]  /*0070*/  S2R R110, SR_TID.X ;  /* 0x00000000006e7919 */ /* 0x000ea20000002100 */
[----:B------:R-:W-:Y:S01]  /*0080*/  ULDC.64 UR4, c[0x0][0x118] ;  /* 0x0000460000047ab9 */ /* 0x000fe20000000a00 */
[C---:B------:R-:W-:Y:S01]  /*0090*/  IMAD.SHL.U32 R127, R64.reuse, 0x4, RZ ;  /* 0x00000004407f7824 */ /* 0x040fe200078e00ff */
[----:B------:R-:W-:Y:S01]  /*00a0*/  SHF.R.S32.HI R3, RZ, 0x1f, R0 ;  /* 0x0000001fff037819 */ /* 0x000fe20000011400 */
[----:B------:R-:W-:-:S02]  /*00b0*/  IMAD R114, R64, 0xc, RZ ;  /* 0x0000000c40727824 */ /* 0x000fc400078e02ff */
[C---:B------:R-:W-:Y:S01]  /*00c0*/  IMAD.SHL.U32 R129, R64.reuse, 0x2, RZ ;  /* 0x0000000240817824 */ /* 0x040fe200078e00ff */
[----:B------:R-:W-:Y:S01]  /*00d0*/  LEA.HI R3, R3, R0, RZ, 0x7 ;  /* 0x0000000003037211 */ /* 0x000fe200078f38ff */
[C---:B------:R-:W-:Y:S02]  /*00e0*/  IMAD R128, R64.reuse, 0x3, RZ ;  /* 0x0000000340807824 */ /* 0x040fe400078e02ff */
[C---:B------:R-:W-:Y:S01]  /*00f0*/  IMAD R99, R64.reuse, 0x14, RZ ;  /* 0x0000001440637824 */ /* 0x040fe200078e02ff */
[----:B------:R-:W-:Y:S01]  /*0100*/  SHF.R.S32.HI R3, RZ, 0x7, R3 ;  /* 0x00000007ff037819 */ /* 0x000fe20000011403 */
[C---:B------:R-:W-:Y:S02]  /*0110*/  IMAD R126, R64.reuse, 0x5, RZ ;  /* 0x00000005407e7824 */ /* 0x040fe400078e02ff */
[----:B------:R-:W-:Y:S02]  /*0120*/  IMAD R94, R64, 0x18, RZ ;  /* 0x00000018405e7824 */ /* 0x000fe400078e02ff */
[----:B------:R-:W-:-:S02]  /*0130*/  IMAD.SHL.U32 R4, R3, 0x8, RZ ;  /* 0x0000000803047824 */ /* 0x000fc400078e00ff */
[C---:B------:R-:W-:Y:S01]  /*0140*/  IMAD R86, R64.reuse, 0x1c, RZ ;  /* 0x0000001c40567824 */ /* 0x040fe200078e02ff */
[----:B-1----:R-:W-:Y:S01]  /*0150*/  IABS R10, R5 ;  /* 0x00000005000a7213 */ /* 0x002fe20000000000 */
[C---:B------:R-:W-:Y:S01]  /*0160*/  IMAD R125, R64.reuse, 0x6, RZ ;  /* 0x00000006407d7824 */ /* 0x040fe200078e02ff */
[-C--:B------:R-:W-:Y:S01]  /*0170*/  IABS R7, R4.reuse ;  /* 0x0000000400077213 */ /* 0x080fe20000000000 */
[C---:B------:R-:W-:Y:S01]  /*0180*/  IMAD R124, R64.reuse, 0x7, RZ ;  /* 0x00000007407c7824 */ /* 0x040fe200078e02ff */
[----:B------:R-:W-:Y:S01]  /*0190*/  IABS R11, R4 ;  /* 0x00000004000b7213 */ /* 0x000fe20000000000 */
[----:B------:R-:W-:Y:S01]  /*01a0*/  IMAD R76, R64, 0x24, RZ ;  /* 0x00000024404c7824 */ /* 0x000fe200078e02ff */
[----:B------:R-:W1:Y:S01]  /*01b0*/  I2F.RP R0, R7 ;  /* 0x0000000700007306 */ /* 0x000e620000209400 */
[----:B--2---:R-:W-:Y:S01]  /*01c0*/  LOP3.LUT R58, R110, 0x7f, RZ, 0xc0, !PT ;  /* 0x0000007f6e3a7812 */ /* 0x004fe200078ec0ff */
[C---:B------:R-:W-:Y:S02]  /*01d0*/  IMAD.SHL.U32 R122, R64.reuse, 0x8, RZ ;  /* 0x00000008407a7824 */ /* 0x040fe400078e00ff */
[----:B------:R-:W-:-:S02]  /*01e0*/  IMAD R120, R64, 0x9, RZ ;  /* 0x0000000940787824 */ /* 0x000fc400078e02ff */
[C---:B------:R-:W-:Y:S02]  /*01f0*/  IMAD R74, R64.reuse, 0x28, RZ ;  /* 0x00000028404a7824 */ /* 0x040fe400078e02ff */
[C---:B------:R-:W-:Y:S02]  /*0200*/  IMAD R72, R64.reuse, 0x2c, RZ ;  /* 0x0000002c40487824 */ /* 0x040fe400078e02ff */
[C---:B------:R-:W-:Y:S02]  /*0210*/  IMAD R118, R64.reuse, 0xa, RZ ;  /* 0x0000000a40767824 */ /* 0x040fe400078e02ff */
[C---:B------:R-:W-:Y:S02]  /*0220*/  IMAD R116, R64.reuse, 0xb, RZ ;  /* 0x0000000b40747824 */ /* 0x040fe400078e02ff */
[C---:B------:R-:W-:Y:S01]  /*0230*/  IMAD R70, R64.reuse, 0x30, RZ ;  /* 0x0000003040467824 */ /* 0x040fe200078e02ff */
[----:B-1----:R-:W1:Y:S01]  /*0240*/  MUFU.RCP R0, R0 ;  /* 0x0000000000007308 */ /* 0x002e620000001000 */
[----:B------:R-:W-:-:S02]  /*0250*/  IMAD R68, R64, 0x34, RZ ;  /* 0x0000003440447824 */ /* 0x000fc400078e02ff */
[C---:B------:R-:W-:Y:S02]  /*0260*/  IMAD R112, R64.reuse, 0xd, RZ ;  /* 0x0000000d40707824 */ /* 0x040fe400078e02ff */
[C---:B------:R-:W-:Y:S02]  /*0270*/  IMAD R66, R64.reuse, 0x38, RZ ;  /* 0x0000003840427824 */ /* 0x040fe400078e02ff */
[C---:B------:R-:W-:Y:S02]  /*0280*/  IMAD R62, R64.reuse, 0x3c, RZ ;  /* 0x0000003c403e7824 */ /* 0x040fe400078e02ff */
[C---:B------:R-:W-:Y:S02]  /*0290*/  IMAD R108, R64.reuse, 0xe, RZ ;  /* 0x0000000e406c7824 */ /* 0x040fe400078e02ff */
[C---:B------:R-:W-:Y:S02]  /*02a0*/  IMAD R106, R64.reuse, 0xf, RZ ;  /* 0x0000000f406a7824 */ /* 0x040fe400078e02ff */
[----:B------:R-:W-:-:S02]  /*02b0*/  IMAD R171, R64, 0x44, RZ ;  /* 0x0000004440ab7824 */ /* 0x000fc400078e02ff */
[----:B------:R-:W-:Y:S01]  /*02c0*/  IMAD.SHL.U32 R104, R64, 0x10, RZ ;  /* 0x0000001040687824 */ /* 0x000fe200078e00ff */
[----:B-1----:R-:W-:Y:S01]  /*02d0*/  IADD3 R2, R0, 0xffffffe, RZ ;  /* 0x0ffffffe00027810 */ /* 0x002fe20007ffe0ff */
[----:B------:R-:W-:Y:S02]  /*02e0*/  IMAD.MOV R0, RZ, RZ, -R11 ;  /* 0x000000ffff007224 */ /* 0x000fe400078e0a0b */
[C---:B------:R-:W-:Y:S01]  /*02f0*/  IMAD R103, R64.reuse, 0x11, RZ ;  /* 0x0000001140677824 */ /* 0x040fe200078e02ff */
[----:B------:R1:W2:Y:S01]  /*0300*/  F2I.FTZ.U32.TRUNC.NTZ R3, R2 ;  /* 0x0000000200037305 */ /* 0x0002a2000021f000 */
[C---:B------:R-:W-:Y:S02]  /*0310*/  IMAD R155, R64.reuse, 0x48, RZ ;  /* 0x00000048409b7824 */ /* 0x040fe400078e02ff */
[C---:B------:R-:W-:Y:S02]  /*0320*/  IMAD R139, R64.reuse, 0x4c, RZ ;  /* 0x0000004c408b7824 */ /* 0x040fe400078e02ff */
[----:B------:R-:W-:-:S02]  /*0330*/  IMAD R102, R64, 0x12, RZ ;  /* 0x0000001240667824 */ /* 0x000fc400078e02ff */
[C---:B------:R-:W-:Y:S02]  /*0340*/  IMAD R100, R64.reuse, 0x13, RZ ;  /* 0x0000001340647824 */ /* 0x040fe400078e02ff */
[----:B-1----:R-:W-:Y:S02]  /*0350*/  IMAD.MOV.U32 R2, RZ, RZ, RZ ;  /* 0x000000ffff027224 */ /* 0x002fe400078e00ff */
[C---:B------:R-:W-:Y:S02]  /*0360*/  IMAD R193, R64.reuse, 0x50, RZ ;  /* 0x0000005040c17824 */ /* 0x040fe400078e02ff */
[C---:B------:R-:W-:Y:S02]  /*0370*/  IMAD R215, R64.reuse, 0x54, RZ ;  /* 0x0000005440d77824 */ /* 0x040fe400078e02ff */
[----:B------:R-:W-:Y:S02]  /*0380*/  IMAD R98, R64, 0x15, RZ ;  /* 0x0000001540627824 */ /* 0x000fe400078e02ff */
[----:B--2---:R-:W-:-:S02]  /*0390*/  IMAD.MOV R8, RZ, RZ, -R3 ;  /* 0x000000ffff087224 */ /* 0x004fc400078e0a03 */
[----:B------:R-:W-:Y:S02]  /*03a0*/  IMAD R231, R64, 0x58, RZ ;  /* 0x0000005840e77824 */ /* 0x000fe400078e02ff */
[----:B------:R-:W-:Y:S02]  /*03b0*/  IMAD R9, R8, R7, RZ ;  /* 0x0000000708097224 */ /* 0x000fe400078e02ff */
[----:B------:R-:W-:Y:S02]  /*03c0*/  IMAD.MOV.U32 R8, RZ, RZ, R10 ;  /* 0x000000ffff087224 */ /* 0x000fe400078e000a */
[----:B------:R-:W-:-:S04]  /*03d0*/  IMAD.HI.U32 R3, R3, R9, R2 ;  /* 0x0000000903037227 */ /* 0x000fc800078e0002 */
[----:B------:R-:W-:Y:S02]  /*03e0*/  IMAD R247, R64, 0x5c, RZ ;  /* 0x0000005c40f77824 */ /* 0x000fe400078e02ff */
[----:B------:R-:W-:-:S04]  /*03f0*/  IMAD.HI.U32 R3, R3, R8, RZ ;  /* 0x0000000803037227 */ /* 0x000fc800078e00ff */
[----:B------:R-:W-:Y:S02]  /*0400*/  IMAD R0, R3, R0, R8 ;  /* 0x0000000003007224 */ /* 0x000fe400078e0208 */
[C---:B------:R-:W-:Y:S02]  /*0410*/  IMAD R96, R64.reuse, 0x16, RZ ;  /* 0x0000001640607824 */ /* 0x040fe400078e02ff */
[C---:B------:R-:W-:Y:S01]  /*0420*/  IMAD R95, R64.reuse, 0x17, RZ ;  /* 0x00000017405f7824 */ /* 0x040fe200078e02ff */
[----:B------:R-:W-:Y:S01]  /*0430*/  ISETP.GT.U32.AND P1, PT, R7, R0, PT ;  /* 0x000000000700720c */ /* 0x000fe20003f24070 */
[C---:B------:R-:W-:Y:S02]  /*0440*/  IMAD R191, R64.reuse, 0x60, RZ ;  /* 0x0000006040bf7824 */ /* 0x040fe400078e02ff */
[C---:B------:R-:W-:Y:S02]  /*0450*/  IMAD R169, R64.reuse, 0x64, RZ ;  /* 0x0000006440a97824 */ /* 0x040fe400078e02ff */
[----:B------:R-:W-:-:S02]  /*0460*/  IMAD R92, R64, 0x19, RZ ;  /* 0x00000019405c7824 */ /* 0x000fc400078e02ff */
[C---:B------:R-:W-:Y:S02]  /*0470*/  IMAD R153, R64.reuse, 0x68, RZ ;  /* 0x0000006840997824 */ /* 0x040fe400078e02ff */
[C---:B------:R-:W-:Y:S02]  /*0480*/  IMAD R133, R64.reuse, 0x6c, RZ ;  /* 0x0000006c40857824 */ /* 0x040fe400078e02ff */
[----:B------:R-:W-:Y:S02]  /*0490*/  IMAD R90, R64, 0x1a, RZ ;  /* 0x0000001a405a7824 */ /* 0x000fe400078e02ff */
[----:B------:R-:W-:Y:S01]  /*04a0*/  @!P1 IMAD.IADD R0, R0, 0x1, -R7 ;  /* 0x0000000100009824 */ /* 0x000fe200078e0a07 */
[----:B------:R-:W-:Y:S01]  /*04b0*/  @!P1 IADD3 R3, R3, 0x1, RZ ;  /* 0x0000000103039810 */ /* 0x000fe20007ffe0ff */
[----:B------:R-:W-:Y:S01]  /*04c0*/  IMAD R88, R64, 0x1b, RZ ;  /* 0x0000001b40587824 */ /* 0x000fe200078e02ff */
[----:B------:R-:W-:Y:S01]  /*04d0*/  ISETP.NE.AND P1, PT, R4, RZ, PT ;  /* 0x000000ff0400720c */ /* 0x000fe20003f25270 */
[----:B------:R-:W-:Y:S01]  /*04e0*/  IMAD R189, R64, 0x70, RZ ;  /* 0x0000007040bd7824 */ /* 0x000fe200078e02ff */
[----:B------:R-:W-:Y:S01]  /*04f0*/  ISETP.GE.U32.AND P0, PT, R0, R7, PT ;  /* 0x000000070000720c */ /* 0x000fe20003f06070 */
[C---:B------:R-:W-:Y:S01]  /*0500*/  IMAD R217, R64.reuse, 0x74, RZ ;  /* 0x0000007440d97824 */ /* 0x040fe200078e02ff */
[----:B------:R-:W-:Y:S01]  /*0510*/  LOP3.LUT R0, R5, R4, RZ, 0x3c, !PT ;  /* 0x0000000405007212 */ /* 0x000fe200078e3cff */
[----:B------:R-:W-:-:S02]  /*0520*/  IMAD R84, R64, 0x1d, RZ ;  /* 0x0000001d40547824 */ /* 0x000fc400078e02ff */
[----:B------:R-:W-:Y:S01]  /*0530*/  IMAD R233, R64, 0x78, RZ ;  /* 0x0000007840e97824 */ /* 0x000fe200078e02ff */
[----:B------:R-:W-:Y:S01]  /*0540*/  ISETP.GE.AND P2, PT, R0, RZ, PT ;  /* 0x000000ff0000720c */ /* 0x000fe20003f46270 */
[----:B------:R-:W-:Y:S01]  /*0550*/  IMAD R135, R64, 0x7c, RZ ;  /* 0x0000007c40877824 */ /* 0x000fe200078e02ff */
[----:B------:R-:W-:Y:S01]  /*0560*/  IADD3 R0, R6, c[0x0][0x178], RZ ;  /* 0x00005e0006007a10 */ /* 0x000fe20007ffe0ff */
[C---:B------:R-:W-:Y:S02]  /*0570*/  IMAD R82, R64.reuse, 0x1e, RZ ;  /* 0x0000001e40527824 */ /* 0x040fe400078e02ff */
[C---:B------:R-:W-:Y:S02]  /*0580*/  IMAD R80, R64.reuse, 0x1f, RZ ;  /* 0x0000001f40507824 */ /* 0x040fe400078e02ff */
[----:B------:R-:W-:Y:S01]  /*0590*/  @P0 IADD3 R3, R3, 0x1, RZ ;  /* 0x0000000103030810 */ /* 0x000fe20007ffe0ff */
[C---:B------:R-:W-:Y:S02]  /*05a0*/  IMAD R167, R64.reuse, 0x84, RZ ;  /* 0x0000008440a77824 */ /* 0x040fe400078e02ff */
[----:B------:R-:W-:-:S02]  /*05b0*/  IMAD R151, R64, 0x88, RZ ;  /* 0x0000008840977824 */ /* 0x000fc400078e02ff */
[----:B------:R-:W-:Y:S01]  /*05c0*/  IMAD.MOV.U32 R2, RZ, RZ, R3 ;  /* 0x000000ffff027224 */ /* 0x000fe200078e0003 */
[----:B------:R-:W-:Y:S01]  /*05d0*/  SHF.R.S32.HI R3, RZ, 0x1f, R0 ;  /* 0x0000001fff037819 */ /* 0x000fe20000011400 */
[C---:B------:R-:W-:Y:S02]  /*05e0*/  IMAD R249, R64.reuse, 0x8c, RZ ;  /* 0x0000008c40f97824 */ /* 0x040fe400078e02ff */
[----:B------:R-:W-:Y:S01]  /*05f0*/  @!P2 IMAD.MOV R2, RZ, RZ, -R2 ;  /* 0x000000ffff02a224 */ /* 0x000fe200078e0a02 */
[----:B------:R-:W-:Y:S01]  /*0600*/  @!P1 LOP3.LUT R2, RZ, R4, RZ, 0x33, !PT ;  /* 0x00000004ff029212 */ /* 0x000fe200078e33ff */
[C---:B------:R-:W-:Y:S01]  /*0610*/  IMAD R78, R64.reuse, 0x22, RZ ;  /* 0x00000022404e7824 */ /* 0x040fe200078e02ff */
[----:B------:R-:W-:Y:S01]  /*0620*/  LEA.HI R3, R3, R0, RZ, 0x7 ;  /* 0x0000000003037211 */ /* 0x000fe200078f38ff */
[----:B------:R-:W-:Y:S02]  /*0630*/  IMAD R185, R64, 0x90, RZ ;  /* 0x0000009040b97824 */ /* 0x000fe400078e02ff */
[----:B------:R-:W-:-:S02]  /*0640*/  IMAD.SHL.U32 R11, R2, 0x8, RZ ;  /* 0x00000008020b7824 */ /* 0x000fc400078e00ff */
[----:B------:R-:W-:Y:S02]  /*0650*/  IMAD.MOV R2, RZ, RZ, -R2 ;  /* 0x000000ffff027224 */ /* 0x000fe400078e0a02 */
[----:B------:R-:W-:Y:S01]  /*0660*/  IMAD R219, R64, 0x94, RZ ;  /* 0x0000009440db7824 */ /* 0x000fe200078e02ff */
[----:B------:R-:W-:Y:S01]  /*0670*/  LEA.HI.SX32 R3, R3, -R11, 0x19 ;  /* 0x8000000b03037211 */ /* 0x000fe200078fcaff */
[----:B------:R-:W-:Y:S02]  /*0680*/  IMAD R10, R4, R2, R5 ;  /* 0x00000002040a7224 */ /* 0x000fe400078e0205 */
[----:B------:R-:W-:Y:S01]  /*0690*/  IMAD.MOV.U32 R2, RZ, RZ, RZ ;  /* 0x000000ffff027224 */ /* 0x000fe200078e00ff */
[----:B------:R-:W-:Y:S01]  /*06a0*/  IMNMX R13, R3, 0x8, PT ;  /* 0x00000008030d7817 */ /* 0x000fe20003800200 */
[C---:B------:R-:W-:Y:S01]  /*06b0*/  IMAD R235, R64.reuse, 0x98, RZ ;  /* 0x0000009840eb7824 */ /* 0x040fe200078e02ff */
[----:B------:R-:W-:Y:S01]  /*06c0*/  IABS R4, R10 ;  /* 0x0000000a00047213 */ /* 0x000fe20000000000 */
[C---:B------:R-:W-:Y:S01]  /*06d0*/  IMAD R251, R64.reuse, 0x9c, RZ ;  /* 0x0000009c40fb7824 */ /* 0x040fe200078e02ff */
[----:B------:R-:W-:Y:S01]  /*06e0*/  IABS R9, R13 ;  /* 0x0000000d00097213 */ /* 0x000fe20000000000 */
[----:B------:R-:W-:-:S02]  /*06f0*/  IMAD R183, R64, 0xa0, RZ ;  /* 0x000000a040b77824 */ /* 0x000fc400078e02ff */
[C---:B------:R-:W-:Y:S01]  /*0700*/  IMAD R165, R64.reuse, 0xa4, RZ ;  /* 0x000000a440a57824 */ /* 0x040fe200078e02ff */
[----:B------:R-:W1:Y:S01]  /*0710*/  I2F.RP R0, R9 ;  /* 0x0000000900007306 */ /* 0x000e620000209400 */
[C---:B------:R-:W-:Y:S02]  /*0720*/  IMAD R149, R64.reuse, 0xa8, RZ ;  /* 0x000000a840957824 */ /* 0x040fe400078e02ff */
[C---:B------:R-:W-:Y:S02]  /*0730*/  IMAD R131, R64.reuse, 0xac, RZ ;  /* 0x000000ac40837824 */ /* 0x040fe400078e02ff */
[C---:B------:R-:W-:Y:S02]  /*0740*/  IMAD R181, R64.reuse, 0xb0, RZ ;  /* 0x000000b040b57824 */ /* 0x040fe400078e02ff */
[C---:B------:R-:W-:Y:S02]  /*0750*/  IMAD R221, R64.reuse, 0xb4, RZ ;  /* 0x000000b440dd7824 */ /* 0x040fe400078e02ff */
[----:B------:R-:W-:-:S02]  /*0760*/  IMAD R237, R64, 0xb8, RZ ;  /* 0x000000b840ed7824 */ /* 0x000fc400078e02ff */
[C---:B------:R-:W-:Y:S02]  /*0770*/  IMAD R179, R64.reuse, 0xc0, RZ ;  /* 0x000000c040b37824 */ /* 0x040fe400078e02ff */
[C---:B------:R-:W-:Y:S02]  /*0780*/  IMAD R163, R64.reuse, 0xc4, RZ ;  /* 0x000000c440a37824 */ /* 0x040fe400078e02ff */
[C---:B------:R-:W-:Y:S01]  /*0790*/  IMAD R223, R64.reuse, 0xd4, RZ ;  /* 0x000000d440df7824 */ /* 0x040fe200078e02ff */
[----:B-1----:R-:W1:Y:S01]  /*07a0*/  MUFU.RCP R0, R0 ;  /* 0x0000000000007308 */ /* 0x002e620000001000 */
[C---:B------:R-:W-:Y:S02]  /*07b0*/  IMAD R147, R64.reuse, 0xc8, RZ ;  /* 0x000000c840937824 */ /* 0x040fe400078e02ff */
[C---:B------:R-:W-:Y:S02]  /*07c0*/  IMAD R177, R64.reuse, 0xd0, RZ ;  /* 0x000000d040b17824 */ /* 0x040fe400078e02ff */
[----:B------:R-:W-:-:S02]  /*07d0*/  IMAD R160, R64, 0xe4, RZ ;  /* 0x000000e440a07824 */ /* 0x000fc400078e02ff */
[C---:B------:R-:W-:Y:S02]  /*07e0*/  IMAD R239, R64.reuse, 0xd8, RZ ;  /* 0x000000d840ef7824 */ /* 0x040fe400078e02ff */
[C---:B------:R-:W-:Y:S02]  /*07f0*/  IMAD R137, R64.reuse, 0xe0, RZ ;  /* 0x000000e040897824 */ /* 0x040fe400078e02ff */
[C---:B------:R-:W-:Y:S02]  /*0800*/  IMAD R224, R64.reuse, 0xf4, RZ ;  /* 0x000000f440e07824 */ /* 0x040fe400078e02ff */
[C---:B------:R-:W-:Y:S02]  /*0810*/  IMAD R144, R64.reuse, 0xe8, RZ ;  /* 0x000000e840907824 */ /* 0x040fe400078e02ff */
[----:B------:R-:W-:Y:S01]  /*0820*/  IMAD R174, R64, 0xf0, RZ ;  /* 0x000000f040ae7824 */ /* 0x000fe200078e02ff */
[----:B-1----:R-:W-:Y:S01]  /*0830*/  IADD3 R3, R0, 0xffffffe, RZ ;  /* 0x0ffffffe00037810 */ /* 0x002fe20007ffe0ff */
[----:B------:R-:W-:Y:S01]  /*0840*/  IMAD R240, R64, 0xf8, RZ ;  /* 0x000000f840f07824 */ /* 0x000fe200078e02ff */
[----:B------:R-:W-:-:S04]  /*0850*/  IABS R0, c[0x0][0x17c] ;  /* 0x00005f0000007a13 */ /* 0x000fc80000000000 */
[----:B------:R-:W1:Y:S08]  /*0860*/  F2I.FTZ.U32.TRUNC.NTZ R3, R3 ;  /* 0x0000000300037305 */ /* 0x000e70000021f000 */
[----:B------:R-:W2:Y:S01]  /*0870*/  I2F.RP R7, R0 ;  /* 0x0000000000077306 */ /* 0x000ea20000209400 */
[----:B-1----:R-:W-:-:S04]  /*0880*/  IMAD.MOV R6, RZ, RZ, -R3 ;  /* 0x000000ffff067224 */ /* 0x002fc800078e0a03 */
[----:B------:R-:W-:Y:S01]  /*0890*/  IMAD R5, R6, R9, RZ ;  /* 0x0000000906057224 */ /* 0x000fe200078e02ff */
[----:B------:R-:W-:-:S03]  /*08a0*/  IABS R6, R13 ;  /* 0x0000000d00067213 */ /* 0x000fc60000000000 */
[----:B------:R-:W-:Y:S01]  /*08b0*/  IMAD.HI.U32 R2, R3, R5, R2 ;  /* 0x0000000503027227 */ /* 0x000fe200078e0002 */
[----:B--2---:R-:W1:Y:S03]  /*08c0*/  MUFU.RCP R7, R7 ;  /* 0x0000000700077308 */ /* 0x004e660000001000 */
[----:B------:R-:W-:Y:S02]  /*08d0*/  IMAD.MOV R5, RZ, RZ, -R6 ;  /* 0x000000ffff057224 */ /* 0x000fe400078e0a06 */
[----:B------:R-:W-:Y:S01]  /*08e0*/  IMAD.HI.U32 R3, R2, R4, RZ ;  /* 0x0000000402037227 */ /* 0x000fe200078e00ff */
[----:B------:R-:W-:-:S03]  /*08f0*/  IABS R2, c[0x0][0x178] ;  /* 0x00005e0000027a13 */ /* 0x000fc60000000000 */
[----:B------:R-:W-:Y:S01]  /*0900*/  IMAD R4, R3, R5, R4 ;  /* 0x0000000503047224 */ /* 0x000fe200078e0204 */
[----:B------:R-:W2:Y:S04]  /*0910*/  I2F.RP R6, R2 ;  /* 0x0000000200067306 */ /* 0x000ea80000209400 */
[----:B------:R-:W-:Y:S02]  /*0920*/  ISETP.GT.U32.AND P1, PT, R9, R4, PT ;  /* 0x000000040900720c */ /* 0x000fe40003f24070 */
[----:B-1----:R-:W-:-:S06]  /*0930*/  IADD3 R5, R7, 0xffffffe, RZ ;  /* 0x0ffffffe07057810 */ /* 0x002fcc0007ffe0ff */
[----:B------:R-:W1:Y:S05]  /*0940*/  F2I.FTZ.U32.TRUNC.NTZ R5, R5 ;  /* 0x0000000500057305 */ /* 0x000e6a000021f000 */
[----:B------:R-:W-:Y:S01]  /*0950*/  @!P1 IMAD.IADD R4, R4, 0x1, -R9 ;  /* 0x0000000104049824 */ /* 0x000fe200078e0a09 */
[----:B------:R-:W-:Y:S02]  /*0960*/  @!P1 IADD3 R3, R3, 0x1, RZ ;  /* 0x0000000103039810 */ /* 0x000fe40007ffe0ff */
[----:B------:R-:W-:Y:S01]  /*0970*/  ISETP.NE.AND P1, PT, R13, RZ, PT ;  /* 0x000000ff0d00720c */ /* 0x000fe20003f25270 */
[----:B--2---:R-:W2:Y:S01]  /*0980*/  MUFU.RCP R6, R6 ;  /* 0x0000000600067308 */ /* 0x004ea20000001000 */
[----:B------:R-:W-:-:S02]  /*0990*/  ISETP.GE.U32.AND P0, PT, R4, R9, PT ;  /* 0x000000090400720c */ /* 0x000fc40003f06070 */
[----:B------:R-:W-:-:S04]  /*09a0*/  LOP3.LUT R4, R10, R13, RZ, 0x3c, !PT ;  /* 0x0000000d0a047212 */ /* 0x000fc800078e3cff */
[----:B------:R-:W-:Y:S01]  /*09b0*/  ISETP.GE.AND P2, PT, R4, RZ, PT ;  /* 0x000000ff0400720c */ /* 0x000fe20003f46270 */
[--C-:B-1----:R-:W-:Y:S02]  /*09c0*/  IMAD.MOV R9, RZ, RZ, -R5.reuse ;  /* 0x000000ffff097224 */ /* 0x102fe400078e0a05 */
[----:B------:R-:W-:Y:S02]  /*09d0*/  IMAD.MOV.U32 R4, RZ, RZ, RZ ;  /* 0x000000ffff047224 */ /* 0x000fe400078e00ff */
[----:B------:R-:W-:Y:S02]  /*09e0*/  IMAD R9, R9, R0, RZ ;  /* 0x0000000009097224 */ /* 0x000fe400078e02ff */
[----:B------:R-:W-:Y:S02]  /*09f0*/  @P0 IADD3 R3, R3, 0x1, RZ ;  /* 0x0000000103030810 */ /* 0x000fe40007ffe0ff */
[----:B--2---:R-:W-:Y:S01]  /*0a00*/  IADD3 R7, R6, 0xffffffe, RZ ;  /* 0x0ffffffe06077810 */ /* 0x004fe20007ffe0ff */
[----:B------:R-:W-:-:S04]  /*0a10*/  IMAD.HI.U32 R4, R5, R9, R4 ;  /* 0x0000000905047227 */ /* 0x000fc800078e0004 */
[----:B------:R-:W-:Y:S01]  /*0a20*/  IMAD.MOV.U32 R8, RZ, RZ, R3 ;  /* 0x000000ffff087224 */ /* 0x000fe200078e0003 */
[----:B------:R-:W-:Y:S01]  /*0a30*/  SHF.R.U32.HI R3, RZ, 0x6, R110 ;  /* 0x00000006ff037819 */ /* 0x000fe2000001166e */
[----:B------:R-:W1:Y:S02]  /*0a40*/  F2I.FTZ.U32.TRUNC.NTZ R7, R7 ;  /* 0x0000000700077305 */ /* 0x000e64000021f000 */
[----:B------:R-:W-:Y:S01]  /*0a50*/  @!P2 IMAD.MOV R8, RZ, RZ, -R8 ;  /* 0x000000ffff08a224 */ /* 0x000fe200078e0a08 */
[----:B------:R-:W-:Y:S02]  /*0a60*/  @!P1 LOP3.LUT R8, RZ, R13, RZ, 0x33, !PT ;  /* 0x0000000dff089212 */ /* 0x000fe400078e33ff */
[----:B------:R-:W-:-:S03]  /*0a70*/  SGXT.U32 R3, R3, 0x1 ;  /* 0x000000010303781a */ /* 0x000fc60000000000 */
[----:B------:R-:W-:Y:S02]  /*0a80*/  IMAD.SHL.U32 R204, R8, 0x80, RZ ;  /* 0x0000008008cc7824 */ /* 0x000fe400078e00ff */
[----:B------:R-:W-:-:S03]  /*0a90*/  IMAD.MOV R8, RZ, RZ, -R8 ;  /* 0x000000ffff087224 */ /* 0x000fc600078e0a08 */
[----:B------:R-:W-:Y:S01]  /*0aa0*/  LOP3.LUT R3, R204, R3, RZ, 0xfc, !PT ;  /* 0x00000003cc037212 */ /* 0x000fe200078efcff */
[----:B------:R-:W-:Y:S02]  /*0ab0*/  IMAD R8, R13, R8, R10 ;  /* 0x000000080d087224 */ /* 0x000fe400078e020a */
[----:B-1----:R-:W-:Y:S01]  /*0ac0*/  IMAD.MOV R15, RZ, RZ, -R7 ;  /* 0x000000ffff0f7224 */ /* 0x002fe200078e0a07 */
[----:B------:R-:W-:Y:S02]  /*0ad0*/  IABS R6, R3 ;  /* 0x0000000300067213 */ /* 0x000fe40000000000 */
[C---:B------:R-:W-:Y:S02]  /*0ae0*/  LOP3.LUT R14, R3.reuse, 0x7e, RZ, 0xfc, !PT ;  /* 0x0000007e030e7812 */ /* 0x040fe400078efcff */
[----:B------:R-:W-:Y:S01]  /*0af0*/  LOP3.LUT R12, R3, 0x2, RZ, 0xfc, !PT ;  /* 0x00000002030c7812 */ /* 0x000fe200078efcff */
[----:B------:R-:W-:Y:S01]  /*0b00*/  IMAD.MOV.U32 R9, RZ, RZ, R6 ;  /* 0x000000ffff097224 */ /* 0x000fe200078e0006 */
[----:B------:R-:W-:-:S02]  /*0b10*/  IABS R205, R14 ;  /* 0x0000000e00cd7213 */ /* 0x000fc40000000000 */
[----:B------:R-:W-:Y:S01]  /*0b20*/  IABS R39, R12 ;  /* 0x0000000c00277213 */ /* 0x000fe20000000000 */
[----:B------:R-:W-:Y:S01]  /*0b30*/  IMAD.HI.U32 R5, R4, R9, RZ ;  /* 0x0000000904057227 */ /* 0x000fe200078e00ff */
[----:B------:R-:W-:Y:S02]  /*0b40*/  ISETP.GE.AND P2, PT, R12, RZ, PT ;  /* 0x000000ff0c00720c */ /* 0x000fe40003f46270 */
[C---:B------:R-:W-:Y:S01]  /*0b50*/  LOP3.LUT R12, R3.reuse, 0xe, RZ, 0xfc, !PT ;  /* 0x0000000e030c7812 */ /* 0x040fe200078efcff */
[----:B------:R-:W-:Y:S01]  /*0b60*/  IMAD.MOV R40, RZ, RZ, -R5 ;  /* 0x000000ffff287224 */ /* 0x000fe200078e0a05 */
[C---:B------:R-:W-:Y:S01]  /*0b70*/  LOP3.LUT R17, R3.reuse, 0x34, RZ, 0xfc, !PT ;  /* 0x0000003403117812 */ /* 0x040fe200078efcff */
[----:B------:R-:W-:Y:S01]  /*0b80*/  IMAD.HI.U32 R5, R4, R205, RZ ;  /* 0x000000cd04057227 */ /* 0x000fe200078e00ff */
[----:B------:R-:W-:Y:S02]  /*0b90*/  IABS R31, R12 ;  /* 0x0000000c001f7213 */ /* 0x000fe40000000000 */
[C---:B------:R-:W-:Y:S01]  /*0ba0*/  LOP3.LUT R25, R3.reuse, 0x3a, RZ, 0xfc, !PT ;  /* 0x0000003a03197812 */ /* 0x040fe200078efcff */
[C---:B------:R-:W-:Y:S01]  /*0bb0*/  IMAD R40, R0.reuse, R40, R9 ;  /* 0x0000002800287224 */ /* 0x040fe200078e0209 */
[C---:B------:R-:W-:Y:S01]  /*0bc0*/  LOP3.LUT R37, R3.reuse, 0x3e, RZ, 0xfc, !PT ;  /* 0x0000003e03257812 */ /* 0x040fe200078efcff */
[----:B------:R-:W-:Y:S01]  /*0bd0*/  IMAD.MOV R6, RZ, RZ, -R5 ;  /* 0x000000ffff067224 */ /* 0x000fe200078e0a05 */
[----:B------:R-:W-:Y:S01]  /*0be0*/  LOP3.LUT R41, R3, 0x40, RZ, 0xfc, !PT ;  /* 0x0000004003297812 */ /* 0x000fe200078efcff */
[----:B------:R-:W-:Y:S01]  /*0bf0*/  IMAD.MOV.U32 R9, RZ, RZ, R15 ;  /* 0x000000ffff097224 */ /* 0x000fe200078e000f */
[C---:B------:R-:W-:Y:S01]  /*0c00*/  ISETP.GT.U32.AND P0, PT, R0.reuse, R40, PT ;  /* 0x000000280000720c */ /* 0x040fe20003f04070 */
[----:B------:R-:W-:Y:S01]  /*0c10*/  IMAD R205, R0, R6, R205 ;  /* 0x0000000600cd7224 */ /* 0x000fe200078e02cd */
[----:B------:R-:W-:Y:S01]  /*0c20*/  IABS R109, R37 ;  /* 0x00000025006d7213 */ /* 0x000fe20000000000 */
[----:B------:R-:W-:Y:S01]  /*0c30*/  IMAD.HI.U32 R5, R4, R39, RZ ;  /* 0x0000002704057227 */ /* 0x000fe200078e00ff */
[----:B------:R-:W-:-:S02]  /*0c40*/  IABS R21, R41 ;  /* 0x0000002900157213 */ /* 0x000fc40000000000 */
[----:B------:R-:W-:Y:S01]  /*0c50*/  ISETP.GT.U32.AND P4, PT, R0, R205, PT ;  /* 0x000000cd0000720c */ /* 0x000fe20003f84070 */
[----:B------:R-:W-:Y:S01]  /*0c60*/  IMAD R9, R9, R2, RZ ;  /* 0x0000000209097224 */ /* 0x000fe200078e02ff */
[C---:B------:R-:W-:Y:S01]  /*0c70*/  LOP3.LUT R33, R3.reuse, 0x3c, RZ, 0xfc, !PT ;  /* 0x0000003c03217812 */ /* 0x040fe200078efcff */
[----:B------:R-:W-:Y:S01]  /*0c80*/  IMAD.MOV.U32 R6, RZ, RZ, RZ ;  /* 0x000000ffff067224 */ /* 0x000fe200078e00ff */
[C---:B------:R-:W-:Y:S01]  /*0c90*/  LOP3.LUT R42, R3.reuse, 0x42, RZ, 0xfc, !PT ;  /* 0x00000042032a7812 */ /* 0x040fe200078efcff */
[----:B------:R-:W-:Y:S01]  /*0ca0*/  IMAD.MOV R10, RZ, RZ, -R5 ;  /* 0x000000ffff0a7224 */ /* 0x000fe200078e0a05 */
[----:B------:R-:W-:Y:S01]  /*0cb0*/  LOP3.LUT R43, R3, 0x4c, RZ, 0xfc, !PT ;  /* 0x0000004c032b7812 */ /* 0x000fe200078efcff */
[----:B------:R-:W-:Y:S01]  /*0cc0*/  @!P0 IMAD.IADD R40, R40, 0x1, -R0 ;  /* 0x0000000128288824 */ /* 0x000fe200078e0a00 */
[----:B------:R-:W-:Y:S01]  /*0cd0*/  IABS R29, R42 ;  /* 0x0000002a001d7213 */ /* 0x000fe20000000000 */
[----:B------:R-:W-:Y:S01]  /*0ce0*/  IMAD.HI.U32 R5, R7, R9, R6 ;  /* 0x0000000907057227 */ /* 0x000fe200078e0006 */
[----:B------:R-:W-:-:S02]  /*0cf0*/  LOP3.LUT R7, R3, 0x4, RZ, 0xfc, !PT ;  /* 0x0000000403077812 */ /* 0x000fc400078efcff */
[C---:B------:R-:W-:Y:S01]  /*0d00*/  ISETP.GT.U32.AND P3, PT, R0.reuse, R40, PT ;  /* 0x000000280000720c */ /* 0x040fe20003f64070 */
[C---:B------:R-:W-:Y:S01]  /*0d10*/  IMAD R39, R0.reuse, R10, R39 ;  /* 0x0000000a00277224 */ /* 0x040fe200078e0227 */
[----:B------:R-:W-:Y:S01]  /*0d20*/  ISETP.GE.AND P1, PT, R7, RZ, PT ;  /* 0x000000ff0700720c */ /* 0x000fe20003f26270 */
[----:B------:R-:W-:Y:S01]  /*0d30*/  IMAD.IADD R6, R11, 0x1, R8 ;  /* 0x000000010b067824 */ /* 0x000fe200078e0208 */
[----:B------:R-:W-:Y:S01]  /*0d40*/  IABS R11, R7 ;  /* 0x00000007000b7213 */ /* 0x000fe20000000000 */
[----:B------:R-:W-:Y:S01]  /*0d50*/  @!P4 IMAD.IADD R205, R205, 0x1, -R0 ;  /* 0x00000001cdcdc824 */ /* 0x000fe200078e0a00 */
[----:B------:R-:W-:Y:S01]  /*0d60*/  ISETP.GT.U32.AND P0, PT, R0, R39, PT ;  /* 0x000000270000720c */ /* 0x000fe20003f04070 */
[----:B------:R-:W-:Y:S01]  /*0d70*/  IMAD R56, R6, 0x80, R58 ;  /* 0x0000008006387824 */ /* 0x000fe200078e023a */
[----:B------:R-:W-:Y:S01]  /*0d80*/  LOP3.LUT R9, R3, 0x8, RZ, 0xfc, !PT ;  /* 0x0000000803097812 */ /* 0x000fe200078efcff */
[----:B------:R-:W-:Y:S01]  /*0d90*/  IMAD.HI.U32 R7, R4, R11, RZ ;  /* 0x0000000b04077227 */ /* 0x000fe200078e00ff */
[----:B------:R-:W-:-:S02]  /*0da0*/  ISETP.GT.U32.AND P4, PT, R0, R205, PT ;  /* 0x000000cd0000720c */ /* 0x000fc40003f84070 */
[C---:B------:R-:W-:Y:S01]  /*0db0*/  LOP3.LUT R8, R3.reuse, 0x6, RZ, 0xfc, !PT ;  /* 0x0000000603087812 */ /* 0x040fe200078efcff */
[--C-:B------:R-:W-:Y:S01]  /*0dc0*/  @!P3 IMAD.IADD R40, R40, 0x1, -R0.reuse ;  /* 0x000000012828b824 */ /* 0x100fe200078e0a00 */
[----:B------:R-:W-:Y:S01]  /*0dd0*/  ISETP.GE.AND P3, PT, R3, RZ, PT ;  /* 0x000000ff0300720c */ /* 0x000fe20003f66270 */
[----:B------:R-:W-:Y:S01]  /*0de0*/  IMAD.MOV R7, RZ, RZ, -R7 ;  /* 0x000000ffff077224 */ /* 0x000fe200078e0a07 */
[----:B------:R-:W-:Y:S01]  /*0df0*/  IABS R35, R9 ;  /* 0x0000000900237213 */ /* 0x000fe20000000000 */
[----:B------:R1:W-:Y:S01]  /*0e00*/  STL [R1+0x158], R56 ;  /* 0x0001583801007387 */ /* 0x0003e20000100800 */
[----:B------:R-:W-:Y:S01]  /*0e10*/  IABS R13, R8 ;  /* 0x00000008000d7213 */ /* 0x000fe20000000000 */
[----:B------:R-:W-:Y:S01]  /*0e20*/  @!P0 IMAD.IADD R39, R39, 0x1, -R0 ;  /* 0x0000000127278824 */ /* 0x000fe200078e0a00 */
[----:B------:R-:W-:Y:S01]  /*0e30*/  ISETP.GE.AND P5, PT, R9, RZ, PT ;  /* 0x000000ff0900720c */ /* 0x000fe20003fa6270 */
[----:B------:R-:W-:Y:S01]  /*0e40*/  IMAD R38, R0, R7, R11 ;  /* 0x0000000700267224 */ /* 0x000fe200078e020b */
[----:B------:R-:W-:Y:S01]  /*0e50*/  ISETP.GE.AND P0, PT, R14, RZ, PT ;  /* 0x000000ff0e00720c */ /* 0x000fe20003f06270 */
[----:B------:R-:W-:Y:S01]  /*0e60*/  IMAD.HI.U32 R9, R4, R35, RZ ;  /* 0x0000002304097227 */ /* 0x000fe200078e00ff */
[----:B------:R-:W-:-:S02]  /*0e70*/  ISETP.GE.AND P6, PT, R8, RZ, PT ;  /* 0x000000ff0800720c */ /* 0x000fc40003fc6270 */
[C---:B------:R-:W-:Y:S01]  /*0e80*/  LOP3.LUT R10, R3.reuse, 0xc, RZ, 0xfc, !PT ;  /* 0x0000000c030a7812 */ /* 0x040fe200078efcff */
[----:B------:R-:W-:Y:S01]  /*0e90*/  @!P3 IMAD.MOV R40, RZ, RZ, -R40 ;  /* 0x000000ffff28b224 */ /* 0x000fe200078e0a28 */
[----:B------:R-:W-:Y:S01]  /*0ea0*/  ISETP.GT.U32.AND P3, PT, R0, R38, PT ;  /* 0x000000260000720c */ /* 0x000fe20003f64070 */
[----:B------:R-:W-:Y:S01]  /*0eb0*/  IMAD.HI.U32 R8, R4, R13, RZ ;  /* 0x0000000d04087227 */ /* 0x000fe200078e00ff */
[C---:B------:R-:W-:Y:S02]  /*0ec0*/  LOP3.LUT R14, R3.reuse, 0x10, RZ, 0xfc, !PT ;  /* 0x00000010030e7812 */ /* 0x040fe400078efcff */
[----:B------:R-:W-:Y:S01]  /*0ed0*/  IABS R11, R10 ;  /* 0x0000000a000b7213 */ /* 0x000fe20000000000 */
[----:B------:R-:W-:Y:S01]  /*0ee0*/  IMAD.MOV R9, RZ, RZ, -R9 ;  /* 0x000000ffff097224 */ /* 0x000fe200078e0a09 */
[----:B------:R-:W-:Y:S01]  /*0ef0*/  LOP3.LUT R44, R3, 0x4e, RZ, 0xfc, !PT ;  /* 0x0000004e032c7812 */ /* 0x000fe200078efcff */
[----:B------:R-:W-:Y:S01]  /*0f00*/  @!P4 IMAD.IADD R205, R205, 0x1, -R0 ;  /* 0x00000001cdcdc824 */ /* 0x000fe200078e0a00 */
[C---:B------:R-:W-:Y:S01]  /*0f10*/  ISETP.GT.U32.AND P4, PT, R0.reuse, R39, PT ;  /* 0x000000270000720c */ /* 0x040fe20003f84070 */
[----:B------:R-:W-:Y:S01]  /*0f20*/  IMAD.MOV R8, RZ, RZ, -R8 ;  /* 0x000000ffff087224 */ /* 0x000fe200078e0a08 */
[C---:B------:R-:W-:Y:S01]  /*0f30*/  LOP3.LUT R46, R3.reuse, 0x52, RZ, 0xfc, !PT ;  /* 0x00000052032e7812 */ /* 0x040fe200078efcff */
[C---:B------:R-:W-:Y:S01]  /*0f40*/  IMAD R35, R0.reuse, R9, R35 ;  /* 0x0000000900237224 */ /* 0x040fe200078e0223 */
[C---:B------:R-:W-:Y:S01]  /*0f50*/  LOP3.LUT R48, R3.reuse, 0x56, RZ, 0xfc, !PT ;  /* 0x0000005603307812 */ /* 0x040fe200078efcff */
[C---:B------:R-:W-:Y:S01]  /*0f60*/  IMAD R36, R0.reuse, R8, R13 ;  /* 0x0000000800247224 */ /* 0x040fe200078e020d */
[----:B------:R-:W-:Y:S01]  /*0f70*/  LOP3.LUT R8, R3, 0xa, RZ, 0xfc, !PT ;  /* 0x0000000a03087812 */ /* 0x000fe200078efcff */
[----:B------:R-:W-:Y:S01]  /*0f80*/  @!P0 IMAD.MOV R205, RZ, RZ, -R205 ;  /* 0x000000ffffcd8224 */ /* 0x000fe200078e0acd */
[----:B------:R-:W-:Y:S01]  /*0f90*/  ISETP.GT.U32.AND P0, PT, R0, R35, PT ;  /* 0x000000230000720c */ /* 0x000fe20003f04070 */
[----:B------:R-:W-:Y:S01]  /*0fa0*/  @!P3 IMAD.IADD R38, R38, 0x1, -R0 ;  /* 0x000000012626b824 */ /* 0x000fe200078e0a00 */
[----:B------:R-:W-:-:S02]  /*0fb0*/  IABS R9, R8 ;  /* 0x0000000800097213 */ /* 0x000fc40000000000 */
[----:B------:R-:W-:Y:S01]  /*0fc0*/  IABS R13, R14 ;  /* 0x0000000e000d7213 */ /* 0x000fe20000000000 */
[--C-:B------:R-:W-:Y:S01]  /*0fd0*/  @!P4 IMAD.IADD R39, R39, 0x1, -R0.reuse ;  /* 0x000000012727c824 */ /* 0x100fe200078e0a00 */
[----:B------:R-:W-:Y:S01]  /*0fe0*/  ISETP.GT.U32.AND P3, PT, R0, R38, PT ;  /* 0x000000260000720c */ /* 0x000fe20003f64070 */
[----:B------:R-:W-:Y:S01]  /*0ff0*/  IMAD.HI.U32 R7, R4, R9, RZ ;  /* 0x0000000904077227 */ /* 0x000fe200078e00ff */
[----:B------:R-:W-:Y:S02]  /*1000*/  ISETP.GT.U32.AND P4, PT, R0, R36, PT ;  /* 0x000000240000720c */ /* 0x000fe40003f84070 */
[----:B------:R-:W-:Y:S01]  /*1010*/  LOP3.LUT R50, R3, 0x58, RZ, 0xfc, !PT ;  /* 0x0000005803327812 */ /* 0x000fe200078efcff */
[----:B------:R-:W-:Y:S01]  /*1020*/  IMAD.MOV R7, RZ, RZ, -R7 ;  /* 0x000000ffff077224 */ /* 0x000fe200078e0a07 */
[----:B------:R-:W-:Y:S01]  /*1030*/  IABS R45, R48 ;  /* 0x00000030002d7213 */ /* 0x000fe20000000000 */
[----:B------:R-:W-:Y:S01]  /*1040*/  @!P0 IMAD.IADD R35, R35, 0x1, -R0 ;  /* 0x0000000123238824 */ /* 0x000fe200078e0a00 */
[----:B------:R-:W-:Y:S01]  /*1050*/  IABS R47, R50 ;  /* 0x00000032002f7213 */ /* 0x000fe20000000000 */
[----:B------:R-:W-:Y:S01]  /*1060*/  @!P2 IMAD.MOV R39, RZ, RZ, -R39 ;  /* 0x000000ffff27a224 */ /* 0x000fe200078e0a27 */
[----:B------:R-:W-:Y:S01]  /*1070*/  ISETP.GE.AND P2, PT, R8, RZ, PT ;  /* 0x000000ff0800720c */ /* 0x000fe20003f46270 */
[C---:B------:R-:W-:Y:S01]  /*1080*/  IMAD R34, R0.reuse, R7, R9 ;  /* 0x0000000700227224 */ /* 0x040fe200078e0209 */
[----:B------:R-:W-:Y:S01]  /*1090*/  ISETP.GT.U32.AND P0, PT, R0, R35, PT ;  /* 0x000000230000720c */ /* 0x000fe20003f04070 */
[----:B------:R-:W-:Y:S01]  /*10a0*/  IMAD.HI.U32 R8, R4, R31, RZ ;  /* 0x0000001f04087227 */ /* 0x000fe200078e00ff */
[----:B------:R-:W-:-:S02]  /*10b0*/  LOP3.LUT R52, R3, 0x6a, RZ, 0xfc, !PT ;  /* 0x0000006a03347812 */ /* 0x000fc400078efcff */
[----:B------:R-:W-:Y:S01]  /*10c0*/  LOP3.LUT R54, R3, 0x7a, RZ, 0xfc, !PT ;  /* 0x0000007a03367812 */ /* 0x000fe200078efcff */
[--C-:B------:R-:W-:Y:S01]  /*10d0*/  @!P3 IMAD.IADD R38, R38, 0x1, -R0.reuse ;  /* 0x000000012626b824 */ /* 0x100fe200078e0a00 */
[----:B------:R-:W-:Y:S01]  /*10e0*/  ISETP.GT.U32.AND P3, PT, R0, R34, PT ;  /* 0x000000220000720c */ /* 0x000fe20003f64070 */
[----:B------:R-:W-:Y:S01]  /*10f0*/  @!P4 IMAD.IADD R36, R36, 0x1, -R0 ;  /* 0x000000012424c824 */ /* 0x000fe200078e0a00 */
[----:B------:R-:W-:Y:S01]  /*1100*/  IABS R69, R52 ;  /* 0x0000003400457213 */ /* 0x000fe20000000000 */
[----:B------:R-:W-:Y:S01]  /*1110*/  IMAD.HI.U32 R7, R4, R11, RZ ;  /* 0x0000000b04077227 */ /* 0x000fe200078e00ff */
[----:B------:R-:W-:Y:S02]  /*1120*/  IABS R89, R54 ;  /* 0x0000003600597213 */ /* 0x000fe40000000000 */
[----:B------:R-:W-:Y:S01]  /*1130*/  ISETP.GT.U32.AND P4, PT, R0, R36, PT ;  /* 0x000000240000720c */ /* 0x000fe20003f84070 */
[----:B------:R-:W-:-:S04]  /*1140*/  IMAD.HI.U32 R9, R4, R13, RZ ;  /* 0x0000000d04097227 */ /* 0x000fc800078e00ff */
[----:B------:R-:W-:Y:S02]  /*1150*/  IMAD.MOV R8, RZ, RZ, -R8 ;  /* 0x000000ffff087224 */ /* 0x000fe400078e0a08 */
[----:B------:R-:W-:Y:S02]  /*1160*/  IMAD.MOV R7, RZ, RZ, -R7 ;  /* 0x000000ffff077224 */ /* 0x000fe400078e0a07 */
[----:B------:R-:W-:Y:S02]  /*1170*/  IMAD.MOV R9, RZ, RZ, -R9 ;  /* 0x000000ffff097224 */ /* 0x000fe400078e0a09 */
[C---:B------:R-:W-:Y:S01]  /*1180*/  IMAD R31, R0.reuse, R8, R31 ;  /* 0x00000008001f7224 */ /* 0x040fe200078e021f */
[----:B------:R-:W-:Y:S01]  /*1190*/  LOP3.LUT R8, R3, 0x12, RZ, 0xfc, !PT ;  /* 0x0000001203087812 */ /* 0x000fe200078efcff */
[C---:B------:R-:W-:Y:S02]  /*11a0*/  IMAD R32, R0.reuse, R7, R11 ;  /* 0x0000000700207224 */ /* 0x040fe400078e020b */
[C---:B------:R-:W-:Y:S01]  /*11b0*/  IMAD R30, R0.reuse, R9, R13 ;  /* 0x00000009001e7224 */ /* 0x040fe200078e020d */
[----:B------:R-:W-:Y:S01]  /*11c0*/  IABS R9, R8 ;  /* 0x0000000800097213 */ /* 0x000fe20000000000 */
[--C-:B------:R-:W-:Y:S01]  /*11d0*/  @!P0 IMAD.IADD R35, R35, 0x1, -R0.reuse ;  /* 0x0000000123238824 */ /* 0x100fe200078e0a00 */
[----:B------:R-:W-:Y:S01]  /*11e0*/  ISETP.GT.U32.AND P0, PT, R0, R31, PT ;  /* 0x0000001f0000720c */ /* 0x000fe20003f04070 */
[--C-:B------:R-:W-:Y:S01]  /*11f0*/  @!P3 IMAD.IADD R34, R34, 0x1, -R0.reuse ;  /* 0x000000012222b824 */ /* 0x100fe200078e0a00 */
[C---:B------:R-:W-:Y:S01]  /*1200*/  ISETP.GT.U32.AND P3, PT, R0.reuse, R32, PT ;  /* 0x000000200000720c */ /* 0x040fe20003f64070 */
[----:B------:R-:W-:Y:S01]  /*1210*/  @!P5 IMAD.MOV R35, RZ, RZ, -R35 ;  /* 0x000000ffff23d224 */ /* 0x000fe200078e0a23 */
[----:B------:R-:W-:Y:S01]  /*1220*/  ISETP.GT.U32.AND P5, PT, R0, R30, PT ;  /* 0x0000001e0000720c */ /* 0x000fe20003fa4070 */
[----:B------:R-:W-:Y:S01]  /*1230*/  @!P4 IMAD.IADD R36, R36, 0x1, -R0 ;  /* 0x000000012424c824 */ /* 0x000fe200078e0a00 */
[----:B------:R-:W-:Y:S01]  /*1240*/  ISETP.GE.AND P4, PT, R10, RZ, PT ;  /* 0x000000ff0a00720c */ /* 0x000fe20003f86270 */
[----:B------:R-:W-:Y:S01]  /*1250*/  IMAD.HI.U32 R7, R4, R9, RZ ;  /* 0x0000000904077227 */ /* 0x000fe200078e00ff */
[----:B------:R-:W-:-:S03]  /*1260*/  LOP3.LUT R10, R3, 0x14, RZ, 0xfc, !PT ;  /* 0x00000014030a7812 */ /* 0x000fc600078efcff */
[----:B------:R-:W-:Y:S01]  /*1270*/  IMAD.MOV R7, RZ, RZ, -R7 ;  /* 0x000000ffff077224 */ /* 0x000fe200078e0a07 */
[----:B------:R-:W-:Y:S01]  /*1280*/  IABS R27, R10 ;  /* 0x0000000a001b7213 */ /* 0x000fe20000000000 */
[--C-:B------:R-:W-:Y:S02]  /*1290*/  @!P0 IMAD.IADD R31, R31, 0x1, -R0.reuse ;  /* 0x000000011f1f8824 */ /* 0x100fe400078e0a00 */
[--C-:B------:R-:W-:Y:S01]  /*12a0*/  @!P3 IMAD.IADD R32, R32, 0x1, -R0.reuse ;  /* 0x000000012020b824 */ /* 0x100fe200078e0a00 */
[----:B------:R-:W-:Y:S01]  /*12b0*/  ISETP.GE.AND P3, PT, R8, RZ, PT ;  /* 0x000000ff0800720c */ /* 0x000fe20003f66270 */
[----:B------:R-:W-:Y:S01]  /*12c0*/  @!P5 IMAD.IADD R30, R30, 0x1, -R0 ;  /* 0x000000011e1ed824 */ /* 0x000fe200078e0a00 */
[C---:B------:R-:W-:Y:S01]  /*12d0*/  ISETP.GT.U32.AND P5, PT, R0.reuse, R31, PT ;  /* 0x0000001f0000720c */ /* 0x040fe20003fa4070 */
[C---:B------:R-:W-:Y:S01]  /*12e0*/  IMAD R28, R0.reuse, R7, R9 ;  /* 0x00000007001c7224 */ /* 0x040fe200078e0209 */
[----:B------:R-:W-:Y:S01]  /*12f0*/  ISETP.GT.U32.AND P0, PT, R0, R32, PT ;  /* 0x000000200000720c */ /* 0x000fe20003f04070 */
[----:B------:R-:W-:Y:S01]  /*1300*/  IMAD.HI.U32 R7, R4, R27, RZ ;  /* 0x0000001b04077227 */ /* 0x000fe200078e00ff */
[----:B------:R-:W-:-:S03]  /*1310*/  LOP3.LUT R9, R3, 0x16, RZ, 0xfc, !PT ;  /* 0x0000001603097812 */ /* 0x000fc600078efcff */
[----:B------:R-:W-:Y:S01]  /*1320*/  @!P1 IMAD.MOV R38, RZ, RZ, -R38 ;  /* 0x000000ffff269224 */ /* 0x000fe200078e0a26 */
[----:B------:R-:W-:Y:S01]  /*1330*/  ISETP.GT.U32.AND P1, PT, R0, R34, PT ;  /* 0x000000220000720c */ /* 0x000fe20003f24070 */
[----:B------:R-:W-:Y:S01]  /*1340*/  IMAD.MOV R7, RZ, RZ, -R7 ;  /* 0x000000ffff077224 */ /* 0x000fe200078e0a07 */
[----:B------:R-:W-:Y:S01]  /*1350*/  IABS R93, R9 ;  /* 0x00000009005d7213 */ /* 0x000fe20000000000 */
[----:B------:R-:W-:Y:S01]  /*1360*/  @!P6 IMAD.MOV R36, RZ, RZ, -R36 ;  /* 0x000000ffff24e224 */ /* 0x000fe200078e0a24 */
[----:B------:R-:W-:Y:S01]  /*1370*/  ISETP.GE.AND P6, PT, R12, RZ, PT ;  /* 0x000000ff0c00720c */ /* 0x000fe20003fc6270 */
[----:B------:R-:W-:Y:S01]  /*1380*/  IMAD R27, R0, R7, R27 ;  /* 0x00000007001b7224 */ /* 0x000fe200078e021b */
[----:B------:R-:W-:Y:S01]  /*1390*/  LOP3.LUT R12, R3, 0x18, RZ, 0xfc, !PT ;  /* 0x00000018030c7812 */ /* 0x000fe200078efcff */
[--C-:B------:R-:W-:Y:S02]  /*13a0*/  @!P5 IMAD.IADD R31, R31, 0x1, -R0.reuse ;  /* 0x000000011f1fd824 */ /* 0x100fe400078e0a00 */
[----:B------:R-:W-:Y:S01]  /*13b0*/  @!P0 IMAD.IADD R32, R32, 0x1, -R0 ;  /* 0x0000000120208824 */ /* 0x000fe200078e0a00 */
[----:B------:R-:W-:Y:S01]  /*13c0*/  ISETP.GT.U32.AND P5, PT, R0, R27, PT ;  /* 0x0000001b0000720c */ /* 0x000fe20003fa4070 */
[----:B------:R-:W-:Y:S01]  /*13d0*/  IMAD.HI.U32 R7, R4, R93, RZ ;  /* 0x0000005d04077227 */ /* 0x000fe200078e00ff */
[----:B------:R-:W-:-:S02]  /*13e0*/  ISETP.GT.U32.AND P0, PT, R0, R28, PT ;  /* 0x0000001c0000720c */ /* 0x000fc40003f04070 */
[----:B------:R-:W-:Y:S01]  /*13f0*/  IABS R11, R12 ;  /* 0x0000000c000b7213 */ /* 0x000fe20000000000 */
[----:B------:R-:W-:Y:S01]  /*1400*/  @!P1 IMAD.IADD R34, R34, 0x1, -R0 ;  /* 0x0000000122229824 */ /* 0x000fe200078e0a00 */
[----:B------:R-:W-:Y:S01]  /*1410*/  ISETP.GE.AND P1, PT, R14, RZ, PT ;  /* 0x000000ff0e00720c */ /* 0x000fe20003f26270 */
[----:B------:R-:W-:Y:S01]  /*1420*/  @!P4 IMAD.MOV R32, RZ, RZ, -R32 ;  /* 0x000000ffff20c224 */ /* 0x000fe200078e0a20 */
[----:B------:R-:W-:Y:S01]  /*1430*/  LOP3.LUT R14, R3, 0x1a, RZ, 0xfc, !PT ;  /* 0x0000001a030e7812 */ /* 0x000fe200078efcff */
[----:B------:R-:W-:Y:S01]  /*1440*/  @!P2 IMAD.MOV R34, RZ, RZ, -R34 ;  /* 0x000000ffff22a224 */ /* 0x000fe200078e0a22 */
[----:B------:R-:W-:Y:S01]  /*1450*/  ISETP.GT.U32.AND P2, PT, R0, R30, PT ;  /* 0x0000001e0000720c */ /* 0x000fe20003f44070 */
[----:B------:R-:W-:Y:S01]  /*1460*/  IMAD.HI.U32 R8, R4, R11, RZ ;  /* 0x0000000b04087227 */ /* 0x000fe200078e00ff */
[----:B------:R-:W-:-:S03]  /*1470*/  IABS R13, R14 ;  /* 0x0000000e000d7213 */ /* 0x000fc60000000000 */
[--C-:B------:R-:W-:Y:S02]  /*1480*/  @!P5 IMAD.IADD R27, R27, 0x1, -R0.reuse ;  /* 0x000000011b1bd824 */ /* 0x100fe400078e0a00 */
[----:B------:R-:W-:Y:S01]  /*1490*/  @!P0 IMAD.IADD R28, R28, 0x1, -R0 ;  /* 0x000000011c1c8824 */ /* 0x000fe200078e0a00 */
[----:B------:R-:W-:Y:S01]  /*14a0*/  ISETP.GE.AND P0, PT, R9, RZ, PT ;  /* 0x000000ff0900720c */ /* 0x000fe20003f06270 */
[----:B------:R-:W-:Y:S01]  /*14b0*/  IMAD.HI.U32 R9, R4, R13, RZ ;  /* 0x0000000d04097227 */ /* 0x000fe200078e00ff */
[C---:B------:R-:W-:Y:S02]  /*14c0*/  ISETP.GT.U32.AND P5, PT, R0.reuse, R27, PT ;  /* 0x0000001b0000720c */ /* 0x040fe40003fa4070 */
[----:B------:R-:W-:Y:S01]  /*14d0*/  ISETP.GT.U32.AND P4, PT, R0, R28, PT ;  /* 0x0000001c0000720c */ /* 0x000fe20003f84070 */
[----:B------:R-:W-:Y:S02]  /*14e0*/  IMAD.MOV R8, RZ, RZ, -R8 ;  /* 0x000000ffff087224 */ /* 0x000fe400078e0a08 */
[----:B------:R-:W-:Y:S01]  /*14f0*/  @!P2 IMAD.IADD R30, R30, 0x1, -R0 ;  /* 0x000000011e1ea824 */ /* 0x000fe200078e0a00 */
[----:B------:R-:W-:Y:S01]  /*1500*/  ISETP.GE.AND P2, PT, R10, RZ, PT ;  /* 0x000000ff0a00720c */ /* 0x000fe20003f46270 */
[----:B------:R-:W-:Y:S01]  /*1510*/  IMAD.MOV R9, RZ, RZ, -R9 ;  /* 0x000000ffff097224 */ /* 0x000fe200078e0a09 */
[----:B------:R-:W-:Y:S01]  /*1520*/  LOP3.LUT R10, R3, 0x1c, RZ, 0xfc, !PT ;  /* 0x0000001c030a7812 */ /* 0x000fe200078efcff */
[----:B------:R-:W-:-:S02]  /*1530*/  IMAD R26, R0, R8, R11 ;  /* 0x00000008001a7224 */ /* 0x000fc400078e020b */
[C---:B------:R-:W-:Y:S01]  /*1540*/  IMAD R24, R0.reuse, R9, R13 ;  /* 0x0000000900187224 */ /* 0x040fe200078e020d */
[----:B------:R-:W-:Y:S01]  /*1550*/  IABS R23, R10 ;  /* 0x0000000a00177213 */ /* 0x000fe20000000000 */
[----:B------:R-:W-:Y:S01]  /*1560*/  @!P1 IMAD.MOV R30, RZ, RZ, -R30 ;  /* 0x000000ffff1e9224 */ /* 0x000fe200078e0a1e */
[C---:B------:R-:W-:Y:S01]  /*1570*/  ISETP.GT.U32.AND P1, PT, R0.reuse, R26, PT ;  /* 0x0000001a0000720c */ /* 0x040fe20003f24070 */
[----:B------:R-:W-:Y:S01]  /*1580*/  IMAD.MOV R7, RZ, RZ, -R7 ;  /* 0x000000ffff077224 */ /* 0x000fe200078e0a07 */
[----:B------:R-:W-:Y:S01]  /*1590*/  LOP3.LUT R13, R3, 0x20, RZ, 0xfc, !PT ;  /* 0x00000020030d7812 */ /* 0x000fe200078efcff */
[----:B------:R-:W-:Y:S01]  /*15a0*/  @!P5 IMAD.IADD R27, R27, 0x1, -R0 ;  /* 0x000000011b1bd824 */ /* 0x000fe200078e0a00 */
[C---:B------:R-:W-:Y:S01]  /*15b0*/  ISETP.GT.U32.AND P5, PT, R0.reuse, R24, PT ;  /* 0x000000180000720c */ /* 0x040fe20003fa4070 */
[----:B------:R-:W-:Y:S01]  /*15c0*/  IMAD R93, R0, R7, R93 ;  /* 0x00000007005d7224 */ /* 0x000fe200078e025d */
[----:B------:R-:W-:Y:S01]  /*15d0*/  IABS R9, R13 ;  /* 0x0000000d00097213 */ /* 0x000fe20000000000 */
[----:B------:R-:W-:-:S02]  /*15e0*/  @!P6 IMAD.MOV R31, RZ, RZ, -R31 ;  /* 0x000000ffff1fe224 */ /* 0x000fc400078e0a1f */
[--C-:B------:R-:W-:Y:S01]  /*15f0*/  @!P4 IMAD.IADD R28, R28, 0x1, -R0.reuse ;  /* 0x000000011c1cc824 */ /* 0x100fe200078e0a00 */
[----:B------:R-:W-:Y:S01]  /*1600*/  ISETP.GT.U32.AND P6, PT, R0, R93, PT ;  /* 0x0000005d0000720c */ /* 0x000fe20003fc4070 */
[----:B------:R-:W-:Y:S01]  /*1610*/  IMAD.HI.U32 R7, R4, R23, RZ ;  /* 0x0000001704077227 */ /* 0x000fe200078e00ff */
[----:B------:R-:W-:Y:S02]  /*1620*/  ISETP.GE.AND P4, PT, R12, RZ, PT ;  /* 0x000000ff0c00720c */ /* 0x000fe40003f86270 */
[----:B------:R-:W-:Y:S01]  /*1630*/  LOP3.LUT R12, R3, 0x1e, RZ, 0xfc, !PT ;  /* 0x0000001e030c7812 */ /* 0x000fe200078efcff */
[--C-:B------:R-:W-:Y:S02]  /*1640*/  @!P1 IMAD.IADD R26, R26, 0x1, -R0.reuse ;  /* 0x000000011a1a9824 */ /* 0x100fe400078e0a00 */
[----:B------:R-:W-:Y:S01]  /*1650*/  @!P5 IMAD.IADD R24, R24, 0x1, -R0 ;  /* 0x000000011818d824 */ /* 0x000fe200078e0a00 */
[----:B------:R-:W-:Y:S01]  /*1660*/  IABS R97, R12 ;  /* 0x0000000c00617213 */ /* 0x000fe20000000000 */
[----:B------:R-:W-:Y:S01]  /*1670*/  IMAD.MOV R8, RZ, RZ, -R7 ;  /* 0x000000ffff087224 */ /* 0x000fe200078e0a07 */
[C---:B------:R-:W-:Y:S01]  /*1680*/  ISETP.GT.U32.AND P5, PT, R0.reuse, R26, PT ;  /* 0x0000001a0000720c */ /* 0x040fe20003fa4070 */
[----:B------:R-:W-:Y:S01]  /*1690*/  @!P3 IMAD.MOV R28, RZ, RZ, -R28 ;  /* 0x000000ffff1cb224 */ /* 0x000fe200078e0a1c */
[----:B------:R-:W-:Y:S01]  /*16a0*/  ISETP.GT.U32.AND P3, PT, R0, R24, PT ;  /* 0x000000180000720c */ /* 0x000fe20003f64070 */
[----:B------:R-:W-:-:S04]  /*16b0*/  IMAD.HI.U32 R7, R4, R97, RZ ;  /* 0x0000006104077227 */ /* 0x000fc800078e00ff */
[--C-:B------:R-:W-:Y:S01]  /*16c0*/  @!P6 IMAD.IADD R93, R93, 0x1, -R0.reuse ;  /* 0x000000015d5de824 */ /* 0x100fe200078e0a00 */
[----:B------:R-:W-:Y:S01]  /*16d0*/  ISETP.GE.AND P6, PT, R14, RZ, PT ;  /* 0x000000ff0e00720c */ /* 0x000fe20003fc6270 */
[----:B------:R-:W-:Y:S01]  /*16e0*/  IMAD.MOV R7, RZ, RZ, -R7 ;  /* 0x000000ffff077224 */ /* 0x000fe200078e0a07 */
[C---:B------:R-:W-:Y:S01]  /*16f0*/  LOP3.LUT R14, R3.reuse, 0x24, RZ, 0xfc, !PT ;  /* 0x00000024030e7812 */ /* 0x040fe200078efcff */
[C---:B------:R-:W-:Y:S01]  /*1700*/  IMAD R23, R0.reuse, R8, R23 ;  /* 0x0000000800177224 */ /* 0x040fe200078e0217 */
[C---:B------:R-:W-:Y:S01]  /*1710*/  ISETP.GT.U32.AND P1, PT, R0.reuse, R93, PT ;  /* 0x0000005d0000720c */ /* 0x040fe20003f24070 */
[----:B------:R-:W-:Y:S01]  /*1720*/  IMAD R97, R0, R7, R97 ;  /* 0x0000000700617224 */ /* 0x000fe200078e0261 */
[----:B------:R-:W-:Y:S01]  /*1730*/  LOP3.LUT R8, R3, 0x22, RZ, 0xfc, !PT ;  /* 0x0000002203087812 */ /* 0x000fe200078efcff */
[----:B------:R-:W-:Y:S01]  /*1740*/  @!P5 IMAD.IADD R26, R26, 0x1, -R0 ;  /* 0x000000011a1ad824 */ /* 0x000fe200078e0a00 */
[----:B------:R-:W-:Y:S01]  /*1750*/  IABS R19, R14 ;  /* 0x0000000e00137213 */ /* 0x000fe20000000000 */
[----:B------:R-:W-:Y:S01]  /*1760*/  IMAD.HI.U32 R7, R4, R9, RZ ;  /* 0x0000000904077227 */ /* 0x000fe200078e00ff */
[----:B------:R-:W-:-:S02]  /*1770*/  ISETP.GT.U32.AND P5, PT, R0, R97, PT ;  /* 0x000000610000720c */ /* 0x000fc40003fa4070 */
[----:B------:R-:W-:Y:S01]  /*1780*/  IABS R11, R8 ;  /* 0x00000008000b7213 */ /* 0x000fe20000000000 */
[----:B------:R-:W-:Y:S02]  /*1790*/  IMAD.MOV R22, RZ, RZ, -R7 ;  /* 0x000000ffff167224 */ /* 0x000fe400078e0a07 */
[----:B------:R-:W-:Y:S02]  /*17a0*/  @!P2 IMAD.MOV R27, RZ, RZ, -R27 ;  /* 0x000000ffff1ba224 */ /* 0x000fe400078e0a1b */
[----:B------:R-:W-:Y:S01]  /*17b0*/  @!P1 IMAD.IADD R93, R93, 0x1, -R0 ;  /* 0x000000015d5d9824 */ /* 0x000fe200078e0a00 */
[----:B------:R-:W-:Y:S01]  /*17c0*/  ISETP.GT.U32.AND P1, PT, R0, R23, PT ;  /* 0x000000170000720c */ /* 0x000fe20003f24070 */
[----:B------:R-:W-:-:S04]  /*17d0*/  IMAD.HI.U32 R7, R4, R11, RZ ;  /* 0x0000000b04077227 */ /* 0x000fc800078e00ff */
[--C-:B------:R-:W-:Y:S02]  /*17e0*/  @!P5 IMAD.IADD R97, R97, 0x1, -R0.reuse ;  /* 0x000000016161d824 */ /* 0x100fe400078e0a00 */
[----:B------:R-:W-:Y:S02]  /*17f0*/  IMAD.MOV R20, RZ, RZ, -R7 ;  /* 0x000000ffff147224 */ /* 0x000fe400078e0a07 */
[--C-:B------:R-:W-:Y:S01]  /*1800*/  @!P3 IMAD.IADD R24, R24, 0x1, -R0.reuse ;  /* 0x000000011818b824 */ /* 0x100fe200078e0a00 */
[C---:B------:R-:W-:Y:S01]  /*1810*/  ISETP.GT.U32.AND P5, PT, R0.reuse, R97, PT ;  /* 0x000000610000720c */ /* 0x040fe20003fa4070 */
[----:B------:R-:W-:Y:S01]  /*1820*/  IMAD R20, R0, R20, R11 ;  /* 0x0000001400147224 */ /* 0x000fe200078e020b */
[----:B------:R-:W-:Y:S01]  /*1830*/  ISETP.GE.AND P3, PT, R10, RZ, PT ;  /* 0x000000ff0a00720c */ /* 0x000fe20003f66270 */
[----:B------:R-:W-:Y:S01]  /*1840*/  @!P1 IMAD.IADD R23, R23, 0x1, -R0 ;  /* 0x0000000117179824 */ /* 0x000fe200078e0a00 */
[----:B------:R-:W-:Y:S01]  /*1850*/  ISETP.GE.AND P1, PT, R12, RZ, PT ;  /* 0x000000ff0c00720c */ /* 0x000fe20003f26270 */
[C---:B------:R-:W-:Y:S01]  /*1860*/  IMAD R22, R0.reuse, R22, R9 ;  /* 0x0000001600167224 */ /* 0x040fe200078e0209 */
[----:B------:R-:W-:Y:S01]  /*1870*/  LOP3.LUT R10, R3, 0x2a, RZ, 0xfc, !PT ;  /* 0x0000002a030a7812 */ /* 0x000fe200078efcff */
[----:B------:R-:W-:Y:S01]  /*1880*/  @!P0 IMAD.MOV R93, RZ, RZ, -R93 ;  /* 0x000000ffff5d8224 */ /* 0x000fe200078e0a5d */
[C---:B------:R-:W-:Y:S01]  /*1890*/  ISETP.GT.U32.AND P2, PT, R0.reuse, R23, PT ;  /* 0x000000170000720c */ /* 0x040fe20003f44070 */
[----:B------:R-:W-:Y:S01]  /*18a0*/  @!P6 IMAD.MOV R24, RZ, RZ, -R24 ;  /* 0x000000ffff18e224 */ /* 0x000fe200078e0a18 */
[----:B------:R-:W-:Y:S01]  /*18b0*/  ISETP.GT.U32.AND P0, PT, R0, R22, PT ;  /* 0x000000160000720c */ /* 0x000fe20003f04070 */
[----:B------:R-:W-:Y:S01]  /*18c0*/  IMAD.HI.U32 R7, R4, R19, RZ ;  /* 0x0000001304077227 */ /* 0x000fe200078e00ff */
[----:B------:R-:W-:-:S02]  /*18d0*/  ISETP.GE.AND P6, PT, R8, RZ, PT ;  /* 0x000000ff0800720c */ /* 0x000fc40003fc6270 */
[----:B------:R-:W-:Y:S01]  /*18e0*/  LOP3.LUT R8, R3, 0x26, RZ, 0xfc, !PT ;  /* 0x0000002603087812 */ /* 0x000fe200078efcff */
[--C-:B------:R-:W-:Y:S01]  /*18f0*/  @!P5 IMAD.IADD R97, R97, 0x1, -R0.reuse ;  /* 0x000000016161d824 */ /* 0x100fe200078e0a00 */
[----:B------:R-:W-:Y:S01]  /*1900*/  ISETP.GT.U32.AND P5, PT, R0, R20, PT ;  /* 0x000000140000720c */ /* 0x000fe20003fa4070 */
[----:B------:R-:W-:Y:S01]  /*1910*/  IMAD.MOV R7, RZ, RZ, -R7 ;  /* 0x000000ffff077224 */ /* 0x000fe200078e0a07 */
[----:B------:R-:W-:Y:S01]  /*1920*/  IABS R101, R8 ;  /* 0x0000000800657213 */ /* 0x000fe20000000000 */
[----:B------:R-:W-:Y:S01]  /*1930*/  @!P1 IMAD.MOV R97, RZ, RZ, -R97 ;  /* 0x000000ffff619224 */ /* 0x000fe200078e0a61 */
[----:B------:R-:W-:Y:S01]  /*1940*/  IABS R11, R10 ;  /* 0x0000000a000b7213 */ /* 0x000fe20000000000 */
[----:B------:R-:W-:Y:S01]  /*1950*/  @!P2 IMAD.IADD R23, R23, 0x1, -R0 ;  /* 0x000000011717a824 */ /* 0x000fe200078e0a00 */
[----:B------:R-:W-:Y:S01]  /*1960*/  ISETP.GE.AND P2, PT, R14, RZ, PT ;  /* 0x000000ff0e00720c */ /* 0x000fe20003f46270 */
[----:B------:R-:W-:Y:S01]  /*1970*/  IMAD R19, R0, R7, R19 ;  /* 0x0000000700137224 */ /* 0x000fe200078e0213 */
[C---:B------:R-:W-:Y:S01]  /*1980*/  LOP3.LUT R12, R3.reuse, 0x30, RZ, 0xfc, !PT ;  /* 0x00000030030c7812 */ /* 0x040fe200078efcff */
[----:B------:R-:W-:Y:S01]  /*1990*/  @!P3 IMAD.MOV R23, RZ, RZ, -R23 ;  /* 0x000000ffff17b224 */ /* 0x000fe200078e0a17 */
[----:B------:R-:W-:Y:S01]  /*19a0*/  ISETP.GE.AND P3, PT, R8, RZ, PT ;  /* 0x000000ff0800720c */ /* 0x000fe20003f66270 */
[----:B------:R-:W-:Y:S01]  /*19b0*/  IMAD.HI.U32 R7, R4, R101, RZ ;  /* 0x0000006504077227 */ /* 0x000fe200078e00ff */
[----:B------:R-:W-:-:S02]  /*19c0*/  LOP3.LUT R8, R3, 0x28, RZ, 0xfc, !PT ;  /* 0x0000002803087812 */ /* 0x000fc400078efcff */
[----:B------:R-:W-:Y:S01]  /*19d0*/  ISETP.GT.U32.AND P1, PT, R0, R19, PT ;  /* 0x000000130000720c */ /* 0x000fe20003f24070 */
[--C-:B------:R-:W-:Y:S01]  /*19e0*/  @!P5 IMAD.IADD R20, R20, 0x1, -R0.reuse ;  /* 0x000000011414d824 */ /* 0x100fe200078e0a00 */
[----:B------:R-:W-:Y:S01]  /*19f0*/  IABS R9, R8 ;  /* 0x0000000800097213 */ /* 0x000fe20000000000 */
[----:B------:R-:W-:Y:S02]  /*1a00*/  @!P0 IMAD.IADD R22, R22, 0x1, -R0 ;  /* 0x0000000116168824 */ /* 0x000fe400078e0a00 */
[----:B------:R-:W-:Y:S01]  /*1a10*/  IMAD.MOV R7, RZ, RZ, -R7 ;  /* 0x000000ffff077224 */ /* 0x000fe200078e0a07 */
[C---:B------:R-:W-:Y:S01]  /*1a20*/  ISETP.GT.U32.AND P5, PT, R0.reuse, R20, PT ;  /* 0x000000140000720c */ /* 0x040fe20003fa4070 */
[----:B------:R-:W-:Y:S01]  /*1a30*/  @!P4 IMAD.MOV R26, RZ, RZ, -R26 ;  /* 0x000000ffff1ac224 */ /* 0x000fe200078e0a1a */
[C---:B------:R-:W-:Y:S01]  /*1a40*/  ISETP.GT.U32.AND P0, PT, R0.reuse, R22, PT ;  /* 0x000000160000720c */ /* 0x040fe20003f04070 */
[----:B------:R-:W-:Y:S01]  /*1a50*/  IMAD R101, R0, R7, R101 ;  /* 0x0000000700657224 */ /* 0x000fe200078e0265 */
[----:B------:R-:W-:Y:S01]  /*1a60*/  ISETP.GE.AND P4, PT, R13, RZ, PT ;  /* 0x000000ff0d00720c */ /* 0x000fe20003f86270 */
[----:B------:R-:W-:Y:S01]  /*1a70*/  IMAD.HI.U32 R7, R4, R9, RZ ;  /* 0x0000000904077227 */ /* 0x000fe200078e00ff */
[----:B------:R-:W-:-:S03]  /*1a80*/  LOP3.LUT R13, R3, 0x32, RZ, 0xfc, !PT ;  /* 0x00000032030d7812 */ /* 0x000fc600078efcff */
[----:B------:R-:W-:Y:S02]  /*1a90*/  IMAD.MOV R18, RZ, RZ, -R7 ;  /* 0x000000ffff127224 */ /* 0x000fe400078e0a07 */
[--C-:B------:R-:W-:Y:S02]  /*1aa0*/  @!P1 IMAD.IADD R19, R19, 0x1, -R0.reuse ;  /* 0x0000000113139824 */ /* 0x100fe400078e0a00 */
[--C-:B------:R-:W-:Y:S01]  /*1ab0*/  @!P5 IMAD.IADD R20, R20, 0x1, -R0.reuse ;  /* 0x000000011414d824 */ /* 0x100fe200078e0a00 */
[----:B------:R-:W-:Y:S01]  /*1ac0*/  ISETP.GE.AND P5, PT, R10, RZ, PT ;  /* 0x000000ff0a00720c */ /* 0x000fe20003fa6270 */
[C---:B------:R-:W-:Y:S01]  /*1ad0*/  IMAD R18, R0.reuse, R18, R9 ;  /* 0x0000001200127224 */ /* 0x040fe200078e0209 */
[----:B------:R-:W-:Y:S01]  /*1ae0*/  ISETP.GT.U32.AND P1, PT, R0, R19, PT ;  /* 0x000000130000720c */ /* 0x000fe20003f24070 */
[----:B------:R-:W-:Y:S01]  /*1af0*/  @!P0 IMAD.IADD R22, R22, 0x1, -R0 ;  /* 0x0000000116168824 */ /* 0x000fe200078e0a00 */
[----:B------:R-:W-:Y:S01]  /*1b00*/  ISETP.GE.AND P0, PT, R8, RZ, PT ;  /* 0x000000ff0800720c */ /* 0x000fe20003f06270 */
[----:B------:R-:W-:Y:S01]  /*1b10*/  @!P6 IMAD.MOV R20, RZ, RZ, -R20 ;  /* 0x000000ffff14e224 */ /* 0x000fe200078e0a14 */
[C---:B------:R-:W-:Y:S01]  /*1b20*/  ISETP.GT.U32.AND P6, PT, R0.reuse, R18, PT ;  /* 0x000000120000720c */ /* 0x040fe20003fc4070 */
[----:B------:R-:W-:Y:S01]  /*1b30*/  @!P4 IMAD.MOV R22, RZ, RZ, -R22 ;  /* 0x000000ffff16c224 */ /* 0x000fe200078e0a16 */
[----:B------:R-:W-:Y:S01]  /*1b40*/  ISETP.GT.U32.AND P4, PT, R0, R101, PT ;  /* 0x000000650000720c */ /* 0x000fe20003f84070 */
[----:B------:R-:W-:Y:S01]  /*1b50*/  IMAD.HI.U32 R7, R4, R11, RZ ;  /* 0x0000000b04077227 */ /* 0x000fe200078e00ff */
[----:B------:R-:W-:-:S02]  /*1b60*/  LOP3.LUT R8, R3, 0x2c, RZ, 0xfc, !PT ;  /* 0x0000002c03087812 */ /* 0x000fc400078efcff */
[----:B------:R-:W-:Y:S01]  /*1b70*/  LOP3.LUT R10, R3, 0x2e, RZ, 0xfc, !PT ;  /* 0x0000002e030a7812 */ /* 0x000fe200078efcff */
[----:B------:R-:W-:Y:S01]  /*1b80*/  IMAD.MOV R7, RZ, RZ, -R7 ;  /* 0x000000ffff077224 */ /* 0x000fe200078e0a07 */
[----:B------:R-:W-:Y:S01]  /*1b90*/  IABS R15, R8 ;  /* 0x00000008000f7213 */ /* 0x000fe20000000000 */
[--C-:B------:R-:W-:Y:S01]  /*1ba0*/  @!P1 IMAD.IADD R19, R19, 0x1, -R0.reuse ;  /* 0x0000000113139824 */ /* 0x100fe200078e0a00 */
[----:B------:R-:W-:Y:S01]  /*1bb0*/  IABS R105, R10 ;  /* 0x0000000a00697213 */ /* 0x000fe20000000000 */
[----:B------:R-:W-:Y:S01]  /*1bc0*/  IMAD R16, R0, R7, R11 ;  /* 0x0000000700107224 */ /* 0x000fe200078e020b */
[----:B------:R-:W-:Y:S01]  /*1bd0*/  ISETP.GE.AND P1, PT, R8, RZ, PT ;  /* 0x000000ff0800720c */ /* 0x000fe20003f26270 */
[----:B------:R-:W-:Y:S01]  /*1be0*/  @!P6 IMAD.IADD R18, R18, 0x1, -R0 ;  /* 0x000000011212e824 */ /* 0x000fe200078e0a00 */
[----:B------:R-:W-:Y:S01]  /*1bf0*/  IABS R9, R12 ;  /* 0x0000000c00097213 */ /* 0x000fe20000000000 */
[----:B------:R-:W-:Y:S01]  /*1c00*/  IMAD.HI.U32 R7, R4, R15, RZ ;  /* 0x0000000f04077227 */ /* 0x000fe200078e00ff */
[----:B------:R-:W-:-:S02]  /*1c10*/  IABS R11, R13 ;  /* 0x0000000d000b7213 */ /* 0x000fc40000000000 */
[----:B------:R-:W-:Y:S01]  /*1c20*/  ISETP.GT.U32.AND P6, PT, R0, R18, PT ;  /* 0x000000120000720c */ /* 0x000fe20003fc4070 */
[----:B------:R-:W-:Y:S02]  /*1c30*/  @!P4 IMAD.IADD R101, R101, 0x1, -R0 ;  /* 0x000000016565c824 */ /* 0x000fe400078e0a00 */
[----:B------:R-:W-:Y:S02]  /*1c40*/  IMAD.MOV R8, RZ, RZ, -R7 ;  /* 0x000000ffff087224 */ /* 0x000fe400078e0a07 */
[----:B------:R-:W-:Y:S01]  /*1c50*/  IMAD.HI.U32 R7, R4, R105, RZ ;  /* 0x0000006904077227 */ /* 0x000fe200078e00ff */
[----:B------:R-:W-:-:S03]  /*1c60*/  ISETP.GT.U32.AND P4, PT, R0, R101, PT ;  /* 0x000000650000720c */ /* 0x000fc60003f84070 */
[----:B------:R-:W-:Y:S01]  /*1c70*/  @!P2 IMAD.MOV R19, RZ, RZ, -R19 ;  /* 0x000000ffff13a224 */ /* 0x000fe200078e0a13 */
[C---:B------:R-:W-:Y:S01]  /*1c80*/  ISETP.GT.U32.AND P2, PT, R0.reuse, R16, PT ;  /* 0x000000100000720c */ /* 0x040fe20003f44070 */
[----:B------:R-:W-:Y:S02]  /*1c90*/  IMAD.MOV R7, RZ, RZ, -R7 ;  /* 0x000000ffff077224 */ /* 0x000fe400078e0a07 */
[C---:B------:R-:W-:Y:S01]  /*1ca0*/  IMAD R15, R0.reuse, R8, R15 ;  /* 0x00000008000f7224 */ /* 0x040fe200078e020f */
[----:B------:R-:W-:Y:S01]  /*1cb0*/  IABS R8, R17 ;  /* 0x0000001100087213 */ /* 0x000fe20000000000 */
[----:B------:R-:W-:Y:S02]  /*1cc0*/  IMAD R105, R0, R7, R105 ;  /* 0x0000000700697224 */ /* 0x000fe400078e0269 */
[----:B------:R-:W-:Y:S02]  /*1cd0*/  @!P6 IMAD.IADD R18, R18, 0x1, -R0 ;  /* 0x000000011212e824 */ /* 0x000fe400078e0a00 */
[----:B------:R-:W-:Y:S01]  /*1ce0*/  IMAD.HI.U32 R7, R4, R9, RZ ;  /* 0x0000000904077227 */ /* 0x000fe200078e00ff */
[----:B------:R-:W-:-:S03]  /*1cf0*/  ISETP.GT.U32.AND P6, PT, R0, R105, PT ;  /* 0x000000690000720c */ /* 0x000fc60003fc4070 */
[--C-:B------:R-:W-:Y:S01]  /*1d00*/  @!P4 IMAD.IADD R101, R101, 0x1, -R0.reuse ;  /* 0x000000016565c824 */ /* 0x100fe200078e0a00 */
[----:B------:R-:W-:Y:S01]  /*1d10*/  ISETP.GT.U32.AND P4, PT, R0, R15, PT ;  /* 0x0000000f0000720c */ /* 0x000fe20003f84070 */
[----:B------:R-:W-:Y:S02]  /*1d20*/  @!P2 IMAD.IADD R16, R16, 0x1, -R0 ;  /* 0x000000011010a824 */ /* 0x000fe400078e0a00 */
[----:B------:R-:W-:Y:S02]  /*1d30*/  IMAD.MOV R7, RZ, RZ, -R7 ;  /* 0x000000ffff077224 */ /* 0x000fe400078e0a07 */
[----:B------:R-:W-:Y:S01]  /*1d40*/  @!P0 IMAD.MOV R18, RZ, RZ, -R18 ;  /* 0x000000ffff128224 */ /* 0x000fe200078e0a12 */
[C---:B------:R-:W-:Y:S01]  /*1d50*/  ISETP.GT.U32.AND P2, PT, R0.reuse, R16, PT ;  /* 0x000000100000720c */ /* 0x040fe20003f44070 */
[----:B------:R-:W-:Y:S01]  /*1d60*/  IMAD R14, R0, R7, R9 ;  /* 0x00000007000e7224 */ /* 0x000fe200078e0209 */
[----:B------:R-:W-:Y:S01]  /*1d70*/  ISETP.GE.AND P0, PT, R12, RZ, PT ;  /* 0x000000ff0c00720c */ /* 0x000fe20003f06270 */
[----:B------:R-:W-:-:S02]  /*1d80*/  IMAD.MOV.U32 R9, RZ, RZ, R8 ;  /* 0x000000ffff097224 */ /* 0x000fc400078e0008 */
[----:B------:R-:W-:-:S04]  /*1d90*/  IMAD.HI.U32 R7, R4, R11, RZ ;  /* 0x0000000b04077227 */ /* 0x000fc800078e00ff */
[----:B------:R-:W-:Y:S02]  /*1da0*/  @!P6 IMAD.IADD R105, R105, 0x1, -R0 ;  /* 0x000000016969e824 */ /* 0x000fe400078e0a00 */
[----:B------:R-:W-:-:S03]  /*1db0*/  IMAD.HI.U32 R8, R4, R9, RZ ;  /* 0x0000000904087227 */ /* 0x000fc600078e00ff */
[C---:B------:R-:W-:Y:S01]  /*1dc0*/  ISETP.GT.U32.AND P6, PT, R0.reuse, R105, PT ;  /* 0x000000690000720c */ /* 0x040fe20003fc4070 */
[----:B------:R-:W-:Y:S02]  /*1dd0*/  @!P4 IMAD.IADD R15, R15, 0x1, -R0 ;  /* 0x000000010f0fc824 */ /* 0x000fe400078e0a00 */
[----:B------:R-:W-:Y:S02]  /*1de0*/  IMAD.MOV R7, RZ, RZ, -R7 ;  /* 0x000000ffff077224 */ /* 0x000fe400078e0a07 */
[----:B------:R-:W-:Y:S01]  /*1df0*/  IMAD.MOV R8, RZ, RZ, -R8 ;  /* 0x000000ffff087224 */ /* 0x000fe200078e0a08 */
[C---:B------:R-:W-:Y:S01]  /*1e00*/  ISETP.GT.U32.AND P4, PT, R0.reuse, R15, PT ;  /* 0x0000000f0000720c */ /* 0x040fe20003f84070 */
[----:B------:R-:W-:Y:S02]  /*1e10*/  IMAD R12, R0, R7, R11 ;  /* 0x00000007000c7224 */ /* 0x000fe400078e020b */
[----:B------:R-:W-:Y:S01]  /*1e20*/  @!P2 IMAD.IADD R16, R16, 0x1, -R0 ;  /* 0x000000011010a824 */ /* 0x000fe200078e0a00 */
[C---:B------:R-:W-:Y:S01]  /*1e30*/  ISETP.GT.U32.AND P2, PT, R0.reuse, R14, PT ;  /* 0x0000000e0000720c */ /* 0x040fe20003f44070 */
[----:B------:R-:W-:-:S02]  /*1e40*/  IMAD R11, R0, R8, R9 ;  /* 0x00000008000b7224 */ /* 0x000fc400078e0209 */
[----:B------:R-:W-:Y:S02]  /*1e50*/  @!P5 IMAD.MOV R16, RZ, RZ, -R16 ;  /* 0x000000ffff10d224 */ /* 0x000fe400078e0a10 */
[--C-:B------:R-:W-:Y:S01]  /*1e60*/  @!P6 IMAD.IADD R105, R105, 0x1, -R0.reuse ;  /* 0x000000016969e824 */ /* 0x100fe200078e0a00 */
[C---:B------:R-:W-:Y:S01]  /*1e70*/  ISETP.GT.U32.AND P5, PT, R0.reuse, R11, PT ;  /* 0x0000000b0000720c */ /* 0x040fe20003fa4070 */
[----:B------:R-:W-:Y:S01]  /*1e80*/  @!P3 IMAD.MOV R101, RZ, RZ, -R101 ;  /* 0x000000ffff65b224 */ /* 0x000fe200078e0a65 */
[----:B------:R-:W-:Y:S01]  /*1e90*/  ISETP.GT.U32.AND P6, PT, R0, R12, PT ;  /* 0x0000000c0000720c */ /* 0x000fe20003fc4070 */
[--C-:B------:R-:W-:Y:S01]  /*1ea0*/  @!P4 IMAD.IADD R15, R15, 0x1, -R0.reuse ;  /* 0x000000010f0fc824 */ /* 0x100fe200078e0a00 */
[----:B------:R-:W-:Y:S02]  /*1eb0*/  ISETP.GE.AND P4, PT, R13, RZ, PT ;  /* 0x000000ff0d00720c */ /* 0x000fe40003f86270 */
[----:B------:R-:W-:Y:S01]  /*1ec0*/  LOP3.LUT R13, R3, 0x38, RZ, 0xfc, !PT ;  /* 0x00000038030d7812 */ /* 0x000fe200078efcff */
[----:B------:R-:W-:Y:S01]  /*1ed0*/  @!P2 IMAD.IADD R14, R14, 0x1, -R0 ;  /* 0x000000010e0ea824 */ /* 0x000fe200078e0a00 */
[----:B------:R-:W-:Y:S01]  /*1ee0*/  ISETP.GE.AND P3, PT, R10, RZ, PT ;  /* 0x000000ff0a00720c */ /* 0x000fe20003f66270 */
[----:B------:R-:W-:Y:S01]  /*1ef0*/  @!P1 IMAD.MOV R15, RZ, RZ, -R15 ;  /* 0x000000ffff0f9224 */ /* 0x000fe200078e0a0f */
[----:B------:R-:W-:-:S02]  /*1f00*/  IABS R9, R13 ;  /* 0x0000000d00097213 */ /* 0x000fc40000000000 */
[----:B------:R-:W-:Y:S01]  /*1f10*/  LOP3.LUT R10, R3, 0x36, RZ, 0xfc, !PT ;  /* 0x00000036030a7812 */ /* 0x000fe200078efcff */
[--C-:B------:R-:W-:Y:S01]  /*1f20*/  @!P5 IMAD.IADD R11, R11, 0x1, -R0.reuse ;  /* 0x000000010b0bd824 */ /* 0x100fe200078e0a00 */
[----:B------:R-:W-:Y:S01]  /*1f30*/  ISETP.GT.U32.AND P2, PT, R0, R14, PT ;  /* 0x0000000e0000720c */ /* 0x000fe20003f44070 */
[----:B------:R-:W-:Y:S01]  /*1f40*/  @!P6 IMAD.IADD R12, R12, 0x1, -R0 ;  /* 0x000000010c0ce824 */ /* 0x000fe200078e0a00 */
[----:B------:R-:W-:Y:S01]  /*1f50*/  IABS R107, R10 ;  /* 0x0000000a006b7213 */ /* 0x000fe20000000000 */
[----:B------:R-:W-:Y:S01]  /*1f60*/  IMAD.HI.U32 R8, R4, R9, RZ ;  /* 0x0000000904087227 */ /* 0x000fe200078e00ff */
[C---:B------:R-:W-:Y:S02]  /*1f70*/  ISETP.GT.U32.AND P5, PT, R0.reuse, R11, PT ;  /* 0x0000000b0000720c */ /* 0x040fe40003fa4070 */
[----:B------:R-:W-:Y:S01]  /*1f80*/  ISETP.GT.U32.AND P6, PT, R0, R12, PT ;  /* 0x0000000c0000720c */ /* 0x000fe20003fc4070 */
[----:B------:R-:W-:Y:S01]  /*1f90*/  IMAD.MOV R8, RZ, RZ, -R8 ;  /* 0x000000ffff087224 */ /* 0x000fe200078e0a08 */
[----:B------:R-:W-:Y:S01]  /*1fa0*/  ISETP.GE.AND P1, PT, R17, RZ, PT ;  /* 0x000000ff1100720c */ /* 0x000fe20003f26270 */
[----:B------:R-:W-:Y:S01]  /*1fb0*/  @!P3 IMAD.MOV R105, RZ, RZ, -R105 ;  /* 0x000000ffff69b224 */ /* 0x000fe200078e0a69 */
[----:B------:R-:W-:Y:S01]  /*1fc0*/  ISETP.GE.AND P3, PT, R10, RZ, PT ;  /* 0x000000ff0a00720c */ /* 0x000fe20003f66270 */
[----:B------:R-:W-:Y:S01]  /*1fd0*/  IMAD.HI.U32 R7, R4, R107, RZ ;  /* 0x0000006b04077227 */ /* 0x000fe200078e00ff */
[----:B------:R-:W-:-:S03]  /*1fe0*/  IABS R17, R33 ;  /* 0x0000002100117213 */ /* 0x000fc60000000000 */
[C---:B------:R-:W-:Y:S02]  /*1ff0*/  IMAD R10, R0.reuse, R8, R9 ;  /* 0x00000008000a7224 */ /* 0x040fe400078e0209 */
[----:B------:R-:W-:Y:S02]  /*2000*/  IMAD.MOV R7, RZ, RZ, -R7 ;  /* 0x000000ffff077224 */ /* 0x000fe400078e0a07 */
[--C-:B------:R-:W-:Y:S01]  /*2010*/  @!P5 IMAD.IADD R11, R11, 0x1, -R0.reuse ;  /* 0x000000010b0bd824 */ /* 0x100fe200078e0a00 */
[C---:B------:R-:W-:Y:S01]  /*2020*/  ISETP.GT.U32.AND P5, PT, R0.reuse, R10, PT ;  /* 0x0000000a0000720c */ /* 0x040fe20003fa4070 */
[----:B------:R-:W-:Y:S02]  /*2030*/  IMAD R107, R0, R7, R107 ;  /* 0x00000007006b7224 */ /* 0x000fe400078e026b */
[--C-:B------:R-:W-:Y:S01]  /*2040*/  @!P2 IMAD.IADD R14, R14, 0x1, -R0.reuse ;  /* 0x000000010e0ea824 */ /* 0x100fe200078e0a00 */
[----:B------:R-:W-:Y:S01]  /*2050*/  ISETP.GE.AND P2, PT, R13, RZ, PT ;  /* 0x000000ff0d00720c */ /* 0x000fe20003f46270 */
[----:B------:R-:W-:Y:S01]  /*2060*/  @!P6 IMAD.IADD R12, R12, 0x1, -R0 ;  /* 0x000000010c0ce824 */ /* 0x000fe200078e0a00 */
[----:B------:R-:W-:Y:S01]  /*2070*/  IABS R13, R25 ;  /* 0x00000019000d7213 */ /* 0x000fe20000000000 */
[----:B------:R-:W-:Y:S01]  /*2080*/  IMAD.HI.U32 R9, R4, R109, RZ ;  /* 0x0000006d04097227 */ /* 0x000fe200078e00ff */
[----:B------:R-:W-:-:S03]  /*2090*/  ISETP.GT.U32.AND P6, PT, R0, R107, PT ;  /* 0x0000006b0000720c */ /* 0x000fc60003fc4070 */
[----:B------:R-:W-:-:S04]  /*20a0*/  IMAD.HI.U32 R7, R4, R13, RZ ;  /* 0x0000000d04077227 */ /* 0x000fc800078e00ff */
[----:B------:R-:W-:Y:S02]  /*20b0*/  IMAD.MOV R7, RZ, RZ, -R7 ;  /* 0x000000ffff077224 */ /* 0x000fe400078e0a07 */
[----:B------:R-:W-:Y:S01]  /*20c0*/  @!P5 IMAD.IADD R10, R10, 0x1, -R0 ;  /* 0x000000010a0ad824 */ /* 0x000fe200078e0a00 */
[----:B------:R-:W-:Y:S01]  /*20d0*/  ISETP.GE.AND P5, PT, R25, RZ, PT ;  /* 0x000000ff1900720c */ /* 0x000fe20003fa6270 */
[C---:B------:R-:W-:Y:S01]  /*20e0*/  IMAD R8, R0.reuse, R7, R13 ;  /* 0x0000000700087224 */ /* 0x040fe200078e020d */
[----:B------:R-:W-:Y:S01]  /*20f0*/  LOP3.LUT R25, R3, 0x46, RZ, 0xfc, !PT ;  /* 0x0000004603197812 */ /* 0x000fe200078efcff */
[----:B------:R-:W-:Y:S01]  /*2100*/  @!P4 IMAD.MOV R12, RZ, RZ, -R12 ;  /* 0x000000ffff0cc224 */ /* 0x000fe200078e0a0c */
[C---:B------:R-:W-:Y:S01]  /*2110*/  ISETP.GT.U32.AND P4, PT, R0.reuse, R10, PT ;  /* 0x0000000a0000720c */ /* 0x040fe20003f84070 */
[----:B------:R-:W-:Y:S01]  /*2120*/  IMAD.MOV R13, RZ, RZ, -R9 ;  /* 0x000000ffff0d7224 */ /* 0x000fe200078e0a09 */
[----:B------:R-:W-:Y:S01]  /*2130*/  IABS R111, R25 ;  /* 0x00000019006f7213 */ /* 0x000fe20000000000 */
[----:B------:R-:W-:Y:S01]  /*2140*/  @!P6 IMAD.IADD R107, R107, 0x1, -R0 ;  /* 0x000000016b6be824 */ /* 0x000fe200078e0a00 */
[----:B------:R-:W-:Y:S01]  /*2150*/  ISETP.GT.U32.AND P6, PT, R0, R8, PT ;  /* 0x000000080000720c */ /* 0x000fe20003fc4070 */
[----:B------:R-:W-:-:S04]  /*2160*/  IMAD.HI.U32 R9, R4, R21, RZ ;  /* 0x0000001504097227 */ /* 0x000fc800078e00ff */
[----:B------:R-:W-:Y:S01]  /*2170*/  @!P0 IMAD.MOV R14, RZ, RZ, -R14 ;  /* 0x000000ffff0e8224 */ /* 0x000fe200078e0a0e */
[----:B------:R-:W-:Y:S01]  /*2180*/  ISETP.GT.U32.AND P0, PT, R0, R107, PT ;  /* 0x0000006b0000720c */ /* 0x000fe20003f04070 */
[----:B------:R-:W-:Y:S02]  /*2190*/  IMAD.MOV R9, RZ, RZ, -R9 ;  /* 0x000000ffff097224 */ /* 0x000fe400078e0a09 */
[----:B------:R-:W-:-:S04]  /*21a0*/  IMAD.HI.U32 R7, R4, R17, RZ ;  /* 0x0000001104077227 */ /* 0x000fc800078e00ff */
[----:B------:R-:W-:Y:S01]  /*21b0*/  IMAD R9, R0, R9, R21 ;  /* 0x0000000900097224 */ /* 0x000fe200078e0215 */
[----:B------:R-:W-:Y:S01]  /*21c0*/  LOP3.LUT R21, R3, 0x44, RZ, 0xfc, !PT ;  /* 0x0000004403157812 */ /* 0x000fe200078efcff */
[----:B------:R-:W-:Y:S02]  /*21d0*/  IMAD.MOV R7, RZ, RZ, -R7 ;  /* 0x000000ffff077224 */ /* 0x000fe400078e0a07 */
[--C-:B------:R-:W-:Y:S01]  /*21e0*/  @!P4 IMAD.IADD R10, R10, 0x1, -R0.reuse ;  /* 0x000000010a0ac824 */ /* 0x100fe200078e0a00 */
[C---:B------:R-:W-:Y:S01]  /*21f0*/  ISETP.GT.U32.AND P4, PT, R0.reuse, R9, PT ;  /* 0x000000090000720c */ /* 0x040fe20003f84070 */
[C---:B------:R-:W-:Y:S01]  /*2200*/  IMAD R7, R0.reuse, R7, R17 ;  /* 0x0000000700077224 */ /* 0x040fe200078e0211 */
[----:B------:R-:W-:Y:S01]  /*2210*/  IABS R61, R21 ;  /* 0x00000015003d7213 */ /* 0x000fe20000000000 */
[C---:B------:R-:W-:Y:S02]  /*2220*/  IMAD R109, R0.reuse, R13, R109 ;  /* 0x0000000d006d7224 */ /* 0x040fe400078e026d */
[--C-:B------:R-:W-:Y:S01]  /*2230*/  @!P0 IMAD.IADD R107, R107, 0x1, -R0.reuse ;  /* 0x000000016b6b8824 */ /* 0x100fe200078e0a00 */
[C---:B------:R-:W-:Y:S01]  /*2240*/  ISETP.GT.U32.AND P0, PT, R0.reuse, R7, PT ;  /* 0x000000070000720c */ /* 0x040fe20003f04070 */
[----:B------:R-:W-:Y:S01]  /*2250*/  @!P1 IMAD.MOV R11, RZ, RZ, -R11 ;  /* 0x000000ffff0b9224 */ /* 0x000fe200078e0a0b */
[----:B------:R-:W-:Y:S01]  /*2260*/  ISETP.GT.U32.AND P1, PT, R0, R109, PT ;  /* 0x0000006d0000720c */ /* 0x000fe20003f24070 */
[----:B------:R-:W-:-:S02]  /*2270*/  @!P6 IMAD.IADD R8, R8, 0x1, -R0 ;  /* 0x000000010808e824 */ /* 0x000fc400078e0a00 */
[----:B------:R-:W-:-:S03]  /*2280*/  IMAD.HI.U32 R13, R4, R29, RZ ;  /* 0x0000001d040d7227 */ /* 0x000fc600078e00ff */
[C---:B------:R-:W-:Y:S01]  /*2290*/  ISETP.GT.U32.AND P6, PT, R0.reuse, R8, PT ;  /* 0x000000080000720c */ /* 0x040fe20003fc4070 */
[--C-:B------:R-:W-:Y:S02]  /*22a0*/  @!P4 IMAD.IADD R9, R9, 0x1, -R0.reuse ;  /* 0x000000010909c824 */ /* 0x100fe400078e0a00 */
[----:B------:R-:W-:Y:S02]  /*22b0*/  IMAD.MOV R13, RZ, RZ, -R13 ;  /* 0x000000ffff0d7224 */ /* 0x000fe400078e0a0d */
[--C-:B------:R-:W-:Y:S01]  /*22c0*/  @!P0 IMAD.IADD R7, R7, 0x1, -R0.reuse ;  /* 0x0000000107078824 */ /* 0x100fe200078e0a00 */
[C---:B------:R-:W-:Y:S01]  /*22d0*/  ISETP.GT.U32.AND P4, PT, R0.reuse, R9, PT ;  /* 0x000000090000720c */ /* 0x040fe20003f84070 */
[C---:B------:R-:W-:Y:S01]  /*22e0*/  IMAD R29, R0.reuse, R13, R29 ;  /* 0x0000000d001d7224 */ /* 0x040fe200078e021d */
[----:B------:R-:W-:Y:S01]  /*22f0*/  ISETP.GE.AND P0, PT, R41, RZ, PT ;  /* 0x000000ff2900720c */ /* 0x000fe20003f06270 */
[----:B------:R-:W-:Y:S01]  /*2300*/  @!P1 IMAD.IADD R109, R109, 0x1, -R0 ;  /* 0x000000016d6d9824 */ /* 0x000fe200078e0a00 */
[----:B------:R-:W-:Y:S01]  /*2310*/  ISETP.GT.U32.AND P1, PT, R0, R7, PT ;  /* 0x000000070000720c */ /* 0x000fe20003f24070 */
[----:B------:R-:W-:Y:S01]  /*2320*/  IMAD.HI.U32 R13, R4, R61, RZ ;  /* 0x0000003d040d7227 */ /* 0x000fe200078e00ff */
[----:B------:R-:W-:-:S03]  /*2330*/  IABS R41, R44 ;  /* 0x0000002c00297213 */ /* 0x000fc60000000000 */
[----:B------:R-:W-:Y:S01]  /*2340*/  @!P2 IMAD.MOV R10, RZ, RZ, -R10 ;  /* 0x000000ffff0aa224 */ /* 0x000fe200078e0a0a */
[----:B------:R-:W-:Y:S01]  /*2350*/  ISETP.GT.U32.AND P2, PT, R0, R109, PT ;  /* 0x0000006d0000720c */ /* 0x000fe20003f44070 */
[----:B------:R-:W-:Y:S02]  /*2360*/  IMAD.MOV R17, RZ, RZ, -R13 ;  /* 0x000000ffff117224 */ /* 0x000fe400078e0a0d */
[----:B------:R-:W-:Y:S01]  /*2370*/  @!P6 IMAD.IADD R8, R8, 0x1, -R0 ;  /* 0x000000010808e824 */ /* 0x000fe200078e0a00 */
[----:B------:R-:W-:Y:S01]  /*2380*/  ISETP.GE.AND P6, PT, R37, RZ, PT ;  /* 0x000000ff2500720c */ /* 0x000fe20003fc6270 */
[----:B------:R-:W-:Y:S01]  /*2390*/  IMAD R61, R0, R17, R61 ;  /* 0x00000011003d7224 */ /* 0x000fe200078e023d */
[----:B------:R-:W-:Y:S01]  /*23a0*/  IABS R37, R43 ;  /* 0x0000002b00257213 */ /* 0x000fe20000000000 */
[----:B------:R-:W-:-:S04]  /*23b0*/  IMAD.HI.U32 R13, R4, R111, RZ ;  /* 0x0000006f040d7227 */ /* 0x000fc800078e00ff */
[----:B------:R-:W-:Y:S01]  /*23c0*/  @!P4 IMAD.IADD R9, R9, 0x1, -R0 ;  /* 0x000000010909c824 */ /* 0x000fe200078e0a00 */
[C---:B------:R-:W-:Y:S01]  /*23d0*/  ISETP.GT.U32.AND P4, PT, R0.reuse, R61, PT ;  /* 0x0000003d0000720c */ /* 0x040fe20003f84070 */
[----:B------:R-:W-:Y:S01]  /*23e0*/  @!P5 IMAD.MOV R8, RZ, RZ, -R8 ;  /* 0x000000ffff08d224 */ /* 0x000fe200078e0a08 */
[----:B------:R-:W-:Y:S01]  /*23f0*/  ISETP.GT.U32.AND P5, PT, R0, R29, PT ;  /* 0x0000001d0000720c */ /* 0x000fe20003fa4070 */
[----:B------:R-:W-:Y:S02]  /*2400*/  IMAD.MOV R13, RZ, RZ, -R13 ;  /* 0x000000ffff0d7224 */ /* 0x000fe400078e0a0d */
[----:B------:R-:W-:Y:S01]  /*2410*/  @!P3 IMAD.MOV R107, RZ, RZ, -R107 ;  /* 0x000000ffff6bb224 */ /* 0x000fe200078e0a6b */
[----:B------:R-:W-:Y:S01]  /*2420*/  ISETP.GE.AND P3, PT, R33, RZ, PT ;  /* 0x000000ff2100720c */ /* 0x000fe20003f66270 */
[--C-:B------:R-:W-:Y:S01]  /*2430*/  @!P1 IMAD.IADD R7, R7, 0x1, -R0.reuse ;  /* 0x0000000107079824 */ /* 0x100fe200078e0a00 */
[----:B------:R-:W-:Y:S01]  /*2440*/  ISETP.GE.AND P1, PT, R42, RZ, PT ;  /* 0x000000ff2a00720c */ /* 0x000fe20003f26270 */
[--C-:B------:R-:W-:Y:S01]  /*2450*/  @!P2 IMAD.IADD R109, R109, 0x1, -R0.reuse ;  /* 0x000000016d6da824 */ /* 0x100fe200078e0a00 */
[----:B------:R-:W-:Y:S01]  /*2460*/  LOP3.LUT R42, R3, 0x48, RZ, 0xfc, !PT ;  /* 0x00000048032a7812 */ /* 0x000fe200078efcff */
[C---:B------:R-:W-:Y:S01]  /*2470*/  IMAD R111, R0.reuse, R13, R111 ;  /* 0x0000000d006f7224 */ /* 0x040fe200078e026f */
[----:B------:R-:W-:Y:S01]  /*2480*/  ISETP.GE.AND P2, PT, R21, RZ, PT ;  /* 0x000000ff1500720c */ /* 0x000fe20003f46270 */
[----:B------:R-:W-:Y:S01]  /*2490*/  @!P6 IMAD.MOV R109, RZ, RZ, -R109 ;  /* 0x000000ffff6de224 */ /* 0x000fe200078e0a6d */
[----:B------:R-:W-:Y:S01]  /*24a0*/  IABS R17, R42 ;  /* 0x0000002a00117213 */ /* 0x000fe20000000000 */
[--C-:B------:R-:W-:Y:S01]  /*24b0*/  @!P4 IMAD.IADD R61, R61, 0x1, -R0.reuse ;  /* 0x000000013d3dc824 */ /* 0x100fe200078e0a00 */
[----:B------:R-:W-:Y:S01]  /*24c0*/  ISETP.GT.U32.AND P6, PT, R0, R111, PT ;  /* 0x0000006f0000720c */ /* 0x000fe20003fc4070 */
[----:B------:R-:W-:Y:S01]  /*24d0*/  @!P5 IMAD.IADD R29, R29, 0x1, -R0 ;  /* 0x000000011d1dd824 */ /* 0x000fe200078e0a00 */
[----:B------:R-:W-:Y:S01]  /*24e0*/  ISETP.GE.AND P5, PT, R25, RZ, PT ;  /* 0x000000ff1900720c */ /* 0x000fe20003fa6270 */
[----:B------:R-:W-:Y:S01]  /*24f0*/  IMAD.HI.U32 R13, R4, R17, RZ ;  /* 0x00000011040d7227 */ /* 0x000fe200078e00ff */
[----:B------:R-:W-:-:S02]  /*2500*/  LOP3.LUT R25, R3, 0x4a, RZ, 0xfc, !PT ;  /* 0x0000004a03197812 */ /* 0x000fc400078efcff */
[C---:B------:R-:W-:Y:S01]  /*2510*/  ISETP.GT.U32.AND P4, PT, R0.reuse, R61, PT ;  /* 0x0000003d0000720c */ /* 0x040fe20003f84070 */
[----:B------:R-:W-:Y:S01]  /*2520*/  @!P3 IMAD.MOV R7, RZ, RZ, -R7 ;  /* 0x000000ffff07b224 */ /* 0x000fe200078e0a07 */
[----:B------:R-:W-:Y:S01]  /*2530*/  IABS R33, R25 ;  /* 0x0000001900217213 */ /* 0x000fe20000000000 */
[----:B------:R-:W-:Y:S01]  /*2540*/  IMAD.MOV R13, RZ, RZ, -R13 ;  /* 0x000000ffff0d7224 */ /* 0x000fe200078e0a0d */
[----:B------:R-:W-:Y:S01]  /*2550*/  ISETP.GT.U32.AND P3, PT, R0, R29, PT ;  /* 0x0000001d0000720c */ /* 0x000fe20003f64070 */
[----:B------:R-:W-:-:S04]  /*2560*/  IMAD.HI.U32 R21, R4, R37, RZ ;  /* 0x0000002504157227 */ /* 0x000fc800078e00ff */
[----:B------:R-:W-:Y:S02]  /*2570*/  @!P6 IMAD.IADD R111, R111, 0x1, -R0 ;  /* 0x000000016f6fe824 */ /* 0x000fe400078e0a00 */
[----:B------:R-:W-:Y:S02]  /*2580*/  IMAD R13, R0, R13, R17 ;  /* 0x0000000d000d7224 */ /* 0x000fe400078e0211 */
[----:B------:R-:W-:Y:S01]  /*2590*/  IMAD.HI.U32 R17, R4, R33, RZ ;  /* 0x0000002104117227 */ /* 0x000fe200078e00ff */
[----:B------:R-:W-:-:S03]  /*25a0*/  ISETP.GT.U32.AND P6, PT, R0, R111, PT ;  /* 0x0000006f0000720c */ /* 0x000fc60003fc4070 */
[----:B------:R-:W-:Y:S02]  /*25b0*/  IMAD.MOV R17, RZ, RZ, -R17 ;  /* 0x000000ffff117224 */ /* 0x000fe400078e0a11 */
[--C-:B------:R-:W-:Y:S01]  /*25c0*/  @!P4 IMAD.IADD R61, R61, 0x1, -R0.reuse ;  /* 0x000000013d3dc824 */ /* 0x100fe200078e0a00 */
[----:B------:R-:W-:Y:S01]  /*25d0*/  ISETP.GE.AND P4, PT, R25, RZ, PT ;  /* 0x000000ff1900720c */ /* 0x000fe20003f86270 */
[----:B------:R-:W-:Y:S01]  /*25e0*/  @!P3 IMAD.IADD R29, R29, 0x1, -R0 ;  /* 0x000000011d1db824 */ /* 0x000fe200078e0a00 */
[----:B------:R-:W-:Y:S01]  /*25f0*/  ISETP.GT.U32.AND P3, PT, R0, R13, PT ;  /* 0x0000000d0000720c */ /* 0x000fe20003f64070 */
[----:B------:R-:W-:-:S04]  /*2600*/  IMAD.HI.U32 R25, R4, R41, RZ ;  /* 0x0000002904197227 */ /* 0x000fc800078e00ff */
[----:B------:R-:W-:Y:S02]  /*2610*/  IMAD.MOV R21, RZ, RZ, -R21 ;  /* 0x000000ffff157224 */ /* 0x000fe400078e0a15 */
[C---:B------:R-:W-:Y:S02]  /*2620*/  IMAD R17, R0.reuse, R17, R33 ;  /* 0x0000001100117224 */ /* 0x040fe400078e0221 */
[----:B------:R-:W-:Y:S02]  /*2630*/  IMAD.MOV R25, RZ, RZ, -R25 ;  /* 0x000000ffff197224 */ /* 0x000fe400078e0a19 */
[C---:B------:R-:W-:Y:S02]  /*2640*/  IMAD R21, R0.reuse, R21, R37 ;  /* 0x0000001500157224 */ /* 0x040fe400078e0225 */
[----:B------:R-:W-:Y:S01]  /*2650*/  @!P1 IMAD.MOV R29, RZ, RZ, -R29 ;  /* 0x000000ffff1d9224 */ /* 0x000fe200078e0a1d */
[----:B------:R-:W-:Y:S01]  /*2660*/  ISETP.GT.U32.AND P1, PT, R0, R17, PT ;  /* 0x000000110000720c */ /* 0x000fe20003f24070 */
[----:B------:R-:W-:Y:S01]  /*2670*/  @!P0 IMAD.MOV R9, RZ, RZ, -R9 ;  /* 0x000000ffff098224 */ /* 0x000fe200078e0a09 */
[----:B------:R-:W-:Y:S01]  /*2680*/  ISETP.GE.AND P0, PT, R42, RZ, PT ;  /* 0x000000ff2a00720c */ /* 0x000fe20003f06270 */
[C---:B------:R-:W-:Y:S01]  /*2690*/  IMAD R25, R0.reuse, R25, R41 ;  /* 0x0000001900197224 */ /* 0x040fe200078e0229 */
[----:B------:R-:W-:Y:S01]  /*26a0*/  LOP3.LUT R42, R3, 0x50, RZ, 0xfc, !PT ;  /* 0x00000050032a7812 */ /* 0x000fe200078efcff */
[--C-:B------:R-:W-:Y:S01]  /*26b0*/  @!P6 IMAD.IADD R111, R111, 0x1, -R0.reuse ;  /* 0x000000016f6fe824 */ /* 0x100fe200078e0a00 */
[C---:B------:R-:W-:Y:S01]  /*26c0*/  ISETP.GT.U32.AND P6, PT, R0.reuse, R21, PT ;  /* 0x000000150000720c */ /* 0x040fe20003fc4070 */
[--C-:B------:R-:W-:Y:S01]  /*26d0*/  @!P3 IMAD.IADD R13, R13, 0x1, -R0.reuse ;  /* 0x000000010d0db824 */ /* 0x100fe200078e0a00 */
[----:B------:R-:W-:Y:S01]  /*26e0*/  IABS R37, R42 ;  /* 0x0000002a00257213 */ /* 0x000fe20000000000 */
[----:B------:R-:W-:Y:S01]  /*26f0*/  @!P5 IMAD.MOV R111, RZ, RZ, -R111 ;  /* 0x000000ffff6fd224 */ /* 0x000fe200078e0a6f */
[C---:B------:R-:W-:Y:S01]  /*2700*/  ISETP.GT.U32.AND P5, PT, R0.reuse, R25, PT ;  /* 0x000000190000720c */ /* 0x040fe20003fa4070 */
[----:B------:R-:W-:Y:S01]  /*2710*/  @!P2 IMAD.MOV R61, RZ, RZ, -R61 ;  /* 0x000000ffff3da224 */ /* 0x000fe200078e0a3d */
[----:B------:R-:W-:Y:S01]  /*2720*/  ISETP.GT.U32.AND P3, PT, R0, R13, PT ;  /* 0x0000000d0000720c */ /* 0x000fe20003f64070 */
[----:B------:R-:W-:Y:S01]  /*2730*/  @!P1 IMAD.IADD R17, R17, 0x1, -R0 ;  /* 0x0000000111119824 */ /* 0x000fe200078e0a00 */
[----:B------:R-:W-:Y:S01]  /*2740*/  IABS R41, R46 ;  /* 0x0000002e00297213 */ /* 0x000fe20000000000 */
[----:B------:R-:W-:Y:S01]  /*2750*/  IMAD.HI.U32 R33, R4, R37, RZ ;  /* 0x0000002504217227 */ /* 0x000fe200078e00ff */
[----:B------:R-:W-:-:S02]  /*2760*/  ISETP.GE.AND P2, PT, R43, RZ, PT ;  /* 0x000000ff2b00720c */ /* 0x000fc40003f46270 */
[----:B------:R-:W-:Y:S01]  /*2770*/  ISETP.GE.AND P1, PT, R42, RZ, PT ;  /* 0x000000ff2a00720c */ /* 0x000fe20003f26270 */
[--C-:B------:R-:W-:Y:S01]  /*2780*/  @!P6 IMAD.IADD R21, R21, 0x1, -R0.reuse ;  /* 0x000000011515e824 */ /* 0x100fe200078e0a00 */
[C---:B------:R-:W-:Y:S01]  /*2790*/  ISETP.GT.U32.AND P6, PT, R0.reuse, R17, PT ;  /* 0x000000110000720c */ /* 0x040fe20003fc4070 */
[----:B------:R-:W-:Y:S02]  /*27a0*/  IMAD.MOV R33, RZ, RZ, -R33 ;  /* 0x000000ffff217224 */ /* 0x000fe400078e0a21 */
[----:B------:R-:W-:Y:S01]  /*27b0*/  @!P5 IMAD.IADD R25, R25, 0x1, -R0 ;  /* 0x000000011919d824 */ /* 0x000fe200078e0a00 */
[C---:B------:R-:W-:Y:S01]  /*27c0*/  ISETP.GT.U32.AND P5, PT, R0.reuse, R21, PT ;  /* 0x000000150000720c */ /* 0x040fe20003fa4070 */
[----:B------:R-:W-:Y:S02]  /*27d0*/  IMAD R33, R0, R33, R37 ;  /* 0x0000002100217224 */ /* 0x000fe400078e0225 */
[----:B------:R-:W-:-:S04]  /*27e0*/  IMAD.HI.U32 R37, R4, R41, RZ ;  /* 0x0000002904257227 */ /* 0x000fc800078e00ff */
[----:B------:R-:W-:Y:S02]  /*27f0*/  IMAD.MOV R37, RZ, RZ, -R37 ;  /* 0x000000ffff257224 */ /* 0x000fe400078e0a25 */
[--C-:B------:R-:W-:Y:S01]  /*2800*/  @!P3 IMAD.IADD R13, R13, 0x1, -R0.reuse ;  /* 0x000000010d0db824 */ /* 0x100fe200078e0a00 */
[----:B------:R-:W-:Y:S01]  /*2810*/  ISETP.GE.AND P3, PT, R44, RZ, PT ;  /* 0x000000ff2c00720c */ /* 0x000fe20003f66270 */
[--C-:B------:R-:W-:Y:S01]  /*2820*/  @!P6 IMAD.IADD R17, R17, 0x1, -R0.reuse ;  /* 0x000000011111e824 */ /* 0x100fe200078e0a00 */
[----:B------:R-:W-:Y:S01]  /*2830*/  LOP3.LUT R44, R3, 0x54, RZ, 0xfc, !PT ;  /* 0x00000054032c7812 */ /* 0x000fe200078efcff */
[C---:B------:R-:W-:Y:S01]  /*2840*/  IMAD R41, R0.reuse, R37, R41 ;  /* 0x0000002500297224 */ /* 0x040fe200078e0229 */
[C---:B------:R-:W-:Y:S01]  /*2850*/  ISETP.GT.U32.AND P6, PT, R0.reuse, R33, PT ;  /* 0x000000210000720c */ /* 0x040fe20003fc4070 */
[----:B------:R-:W-:Y:S01]  /*2860*/  @!P5 IMAD.IADD R21, R21, 0x1, -R0 ;  /* 0x000000011515d824 */ /* 0x000fe200078e0a00 */
[----:B------:R-:W-:Y:S01]  /*2870*/  IABS R43, R44 ;  /* 0x0000002c002b7213 */ /* 0x000fe20000000000 */
[----:B------:R-:W-:Y:S01]  /*2880*/  @!P4 IMAD.MOV R17, RZ, RZ, -R17 ;  /* 0x000000ffff11c224 */ /* 0x000fe200078e0a11 */
[----:B------:R-:W-:Y:S01]  /*2890*/  ISETP.GT.U32.AND P5, PT, R0, R41, PT ;  /* 0x000000290000720c */ /* 0x000fe20003fa4070 */
[----:B------:R-:W-:-:S02]  /*28a0*/  @!P2 IMAD.MOV R21, RZ, RZ, -R21 ;  /* 0x000000ffff15a224 */ /* 0x000fc400078e0a15 */
[----:B------:R-:W-:-:S04]  /*28b0*/  IMAD.HI.U32 R37, R4, R43, RZ ;  /* 0x0000002b04257227 */ /* 0x000fc800078e00ff */
[----:B------:R-:W-:Y:S02]  /*28c0*/  IMAD.MOV R42, RZ, RZ, -R37 ;  /* 0x000000ffff2a7224 */ /* 0x000fe400078e0a25 */
[--C-:B------:R-:W-:Y:S01]  /*28d0*/  @!P6 IMAD.IADD R33, R33, 0x1, -R0.reuse ;  /* 0x000000012121e824 */ /* 0x100fe200078e0a00 */
[----:B------:R-:W-:Y:S01]  /*28e0*/  ISETP.GE.AND P6, PT, R44, RZ, PT ;  /* 0x000000ff2c00720c */ /* 0x000fe20003fc6270 */
[C---:B------:R-:W-:Y:S01]  /*28f0*/  IMAD R43, R0.reuse, R42, R43 ;  /* 0x0000002a002b7224 */ /* 0x040fe200078e022b */
[----:B------:R-:W-:Y:S01]  /*2900*/  LOP3.LUT R44, R3, 0x5c, RZ, 0xfc, !PT ;  /* 0x0000005c032c7812 */ /* 0x000fe200078efcff */
[----:B------:R-:W-:Y:S01]  /*2910*/  @!P5 IMAD.IADD R41, R41, 0x1, -R0 ;  /* 0x000000012929d824 */ /* 0x000fe200078e0a00 */
[----:B------:R-:W-:Y:S01]  /*2920*/  ISETP.GT.U32.AND P5, PT, R0, R33, PT ;  /* 0x000000210000720c */ /* 0x000fe20003fa4070 */
[----:B------:R-:W-:Y:S01]  /*2930*/  IMAD.HI.U32 R37, R4, R45, RZ ;  /* 0x0000002d04257227 */ /* 0x000fe200078e00ff */
[C---:B------:R-:W-:Y:S02]  /*2940*/  ISETP.GT.U32.AND P2, PT, R0.reuse, R43, PT ;  /* 0x0000002b0000720c */ /* 0x040fe40003f44070 */
[----:B------:R-:W-:Y:S01]  /*2950*/  ISETP.GT.U32.AND P4, PT, R0, R41, PT ;  /* 0x000000290000720c */ /* 0x000fe20003f84070 */
[----:B------:R-:W-:Y:S01]  /*2960*/  IMAD.HI.U32 R42, R4, R47, RZ ;  /* 0x0000002f042a7227 */ /* 0x000fe200078e00ff */
[----:B------:R-:W-:-:S03]  /*2970*/  IABS R51, R44 ;  /* 0x0000002c00337213 */ /* 0x000fc60000000000 */
[----:B------:R-:W-:Y:S02]  /*2980*/  IMAD.MOV R37, RZ, RZ, -R37 ;  /* 0x000000ffff257224 */ /* 0x000fe400078e0a25 */
[----:B------:R-:W-:Y:S02]  /*2990*/  IMAD.MOV R42, RZ, RZ, -R42 ;  /* 0x000000ffff2a7224 */ /* 0x000fe400078e0a2a */
[--C-:B------:R-:W-:Y:S02]  /*29a0*/  @!P5 IMAD.IADD R33, R33, 0x1, -R0.reuse ;  /* 0x000000012121d824 */ /* 0x100fe400078e0a00 */
[C---:B------:R-:W-:Y:S02]  /*29b0*/  IMAD R45, R0.reuse, R37, R45 ;  /* 0x00000025002d7224 */ /* 0x040fe400078e022d */
[C---:B------:R-:W-:Y:S01]  /*29c0*/  IMAD R47, R0.reuse, R42, R47 ;  /* 0x0000002a002f7224 */ /* 0x040fe200078e022f */
[----:B------:R-:W-:Y:S01]  /*29d0*/  LOP3.LUT R42, R3, 0x5a, RZ, 0xfc, !PT ;  /* 0x0000005a032a7812 */ /* 0x000fe200078efcff */
[----:B------:R-:W-:Y:S01]  /*29e0*/  IMAD.MOV.U32 R37, RZ, RZ, R33 ;  /* 0x000000ffff257224 */ /* 0x000fe200078e0021 */
[----:B------:R-:W-:Y:S01]  /*29f0*/  ISETP.GT.U32.AND P5, PT, R0, R45, PT ;  /* 0x0000002d0000720c */ /* 0x000fe20003fa4070 */
[--C-:B------:R-:W-:Y:S01]  /*2a00*/  @!P2 IMAD.IADD R43, R43, 0x1, -R0.reuse ;  /* 0x000000012b2ba824 */ /* 0x100fe200078e0a00 */
[----:B------:R-:W-:Y:S01]  /*2a10*/  IABS R49, R42 ;  /* 0x0000002a00317213 */ /* 0x000fe20000000000 */
[----:B------:R-:W-:Y:S01]  /*2a20*/  @!P1 IMAD.MOV R37, RZ, RZ, -R37 ;  /* 0x000000ffff259224 */ /* 0x000fe200078e0a25 */
[----:B------:R-:W-:Y:S01]  /*2a30*/  ISETP.GE.AND P2, PT, R50, RZ, PT ;  /* 0x000000ff3200720c */ /* 0x000fe20003f46270 */
[----:B------:R-:W-:Y:S01]  /*2a40*/  @!P0 IMAD.MOV R13, RZ, RZ, -R13 ;  /* 0x000000ffff0d8224 */ /* 0x000fe200078e0a0d */
[C---:B------:R-:W-:Y:S01]  /*2a50*/  ISETP.GT.U32.AND P1, PT, R0.reuse, R43, PT ;  /* 0x0000002b0000720c */ /* 0x040fe20003f24070 */
[----:B------:R-:W-:Y:S01]  /*2a60*/  @!P4 IMAD.IADD R41, R41, 0x1, -R0 ;  /* 0x000000012929c824 */ /* 0x000fe200078e0a00 */
[----:B------:R-:W-:Y:S01]  /*2a70*/  ISETP.GT.U32.AND P0, PT, R0, R25, PT ;  /* 0x000000190000720c */ /* 0x000fe20003f04070 */
[----:B------:R-:W-:Y:S01]  /*2a80*/  IMAD.HI.U32 R33, R4, R49, RZ ;  /* 0x0000003104217227 */ /* 0x000fe200078e00ff */
[----:B------:R-:W-:-:S02]  /*2a90*/  ISETP.GT.U32.AND P4, PT, R0, R47, PT ;  /* 0x0000002f0000720c */ /* 0x000fc40003f84070 */
[----:B------:R-:W-:Y:S01]  /*2aa0*/  LOP3.LUT R50, R3, 0x68, RZ, 0xfc, !PT ;  /* 0x0000006803327812 */ /* 0x000fe200078efcff */
[----:B------:R-:W-:Y:S02]  /*2ab0*/  IMAD.MOV R33, RZ, RZ, -R33 ;  /* 0x000000ffff217224 */ /* 0x000fe400078e0a21 */
[--C-:B------:R-:W-:Y:S01]  /*2ac0*/  @!P5 IMAD.IADD R45, R45, 0x1, -R0.reuse ;  /* 0x000000012d2dd824 */ /* 0x100fe200078e0a00 */
[----:B------:R-:W-:Y:S01]  /*2ad0*/  ISETP.GE.AND P5, PT, R42, RZ, PT ;  /* 0x000000ff2a00720c */ /* 0x000fe20003fa6270 */
[----:B------:R-:W-:Y:S01]  /*2ae0*/  IMAD R33, R0, R33, R49 ;  /* 0x0000002100217224 */ /* 0x000fe200078e0231 */
[----:B------:R-:W-:Y:S01]  /*2af0*/  IABS R65, R50 ;  /* 0x0000003200417213 */ /* 0x000fe20000000000 */
[--C-:B------:R-:W-:Y:S01]  /*2b00*/  @!P1 IMAD.IADD R43, R43, 0x1, -R0.reuse ;  /* 0x000000012b2b9824 */ /* 0x100fe200078e0a00 */
[----:B------:R-:W-:Y:S01]  /*2b10*/  ISETP.GE.AND P1, PT, R44, RZ, PT ;  /* 0x000000ff2c00720c */ /* 0x000fe20003f26270 */
[--C-:B------:R-:W-:Y:S01]  /*2b20*/  @!P0 IMAD.IADD R25, R25, 0x1, -R0.reuse ;  /* 0x0000000119198824 */ /* 0x100fe200078e0a00 */
[----:B------:R-:W-:Y:S01]  /*2b30*/  ISETP.GE.AND P0, PT, R46, RZ, PT ;  /* 0x000000ff2e00720c */ /* 0x000fe20003f06270 */
[----:B------:R-:W-:Y:S01]  /*2b40*/  @!P4 IMAD.IADD R47, R47, 0x1, -R0 ;  /* 0x000000012f2fc824 */ /* 0x000fe200078e0a00 */
[C---:B------:R-:W-:Y:S01]  /*2b50*/  ISETP.GT.U32.AND P4, PT, R0.reuse, R45, PT ;  /* 0x0000002d0000720c */ /* 0x040fe20003f84070 */
[----:B------:R-:W-:Y:S01]  /*2b60*/  @!P6 IMAD.MOV R43, RZ, RZ, -R43 ;  /* 0x000000ffff2be224 */ /* 0x000fe200078e0a2b */
[----:B------:R-:W-:Y:S01]  /*2b70*/  ISETP.GT.U32.AND P6, PT, R0, R33, PT ;  /* 0x000000210000720c */ /* 0x000fe20003fc4070 */
[----:B------:R-:W-:Y:S01]  /*2b80*/  @!P3 IMAD.MOV R25, RZ, RZ, -R25 ;  /* 0x000000ffff19b224 */ /* 0x000fe200078e0a19 */
[----:B------:R-:W-:Y:S01]  /*2b90*/  ISETP.GE.AND P3, PT, R48, RZ, PT ;  /* 0x000000ff3000720c */ /* 0x000fe20003f66270 */
[----:B------:R-:W-:Y:S01]  /*2ba0*/  IMAD.HI.U32 R42, R4, R51, RZ ;  /* 0x00000033042a7227 */ /* 0x000fe200078e00ff */
[----:B------:R-:W-:-:S02]  /*2bb0*/  LOP3.LUT R44, R3, 0x60, RZ, 0xfc, !PT ;  /* 0x00000060032c7812 */ /* 0x000fc400078efcff */
[----:B------:R-:W-:Y:S01]  /*2bc0*/  LOP3.LUT R46, R3, 0x62, RZ, 0xfc, !PT ;  /* 0x00000062032e7812 */ /* 0x000fe200078efcff */
[----:B------:R-:W-:Y:S01]  /*2bd0*/  IMAD.MOV R42, RZ, RZ, -R42 ;  /* 0x000000ffff2a7224 */ /* 0x000fe200078e0a2a */
[----:B------:R-:W-:Y:S01]  /*2be0*/  IABS R55, R44 ;  /* 0x0000002c00377213 */ /* 0x000fe20000000000 */
[----:B------:R-:W-:Y:S01]  /*2bf0*/  @!P0 IMAD.MOV R41, RZ, RZ, -R41 ;  /* 0x000000ffff298224 */ /* 0x000fe200078e0a29 */
[C---:B------:R-:W-:Y:S01]  /*2c00*/  ISETP.GT.U32.AND P0, PT, R0.reuse, R47, PT ;  /* 0x0000002f0000720c */ /* 0x040fe20003f04070 */
[--C-:B------:R-:W-:Y:S01]  /*2c10*/  @!P4 IMAD.IADD R45, R45, 0x1, -R0.reuse ;  /* 0x000000012d2dc824 */ /* 0x100fe200078e0a00 */
[----:B------:R-:W-:Y:S01]  /*2c20*/  LOP3.LUT R48, R3, 0x64, RZ, 0xfc, !PT ;  /* 0x0000006403307812 */ /* 0x000fe200078efcff */
[----:B------:R-:W-:Y:S01]  /*2c30*/  @!P6 IMAD.IADD R33, R33, 0x1, -R0 ;  /* 0x000000012121e824 */ /* 0x000fe200078e0a00 */
[----:B------:R-:W-:Y:S01]  /*2c40*/  IABS R57, R46 ;  /* 0x0000002e00397213 */ /* 0x000fe20000000000 */
[----:B------:R-:W-:Y:S01]  /*2c50*/  @!P3 IMAD.MOV R45, RZ, RZ, -R45 ;  /* 0x000000ffff2db224 */ /* 0x000fe200078e0a2d */
[----:B------:R-:W-:Y:S01]  /*2c60*/  IABS R59, R48 ;  /* 0x00000030003b7213 */ /* 0x000fe20000000000 */
[C---:B------:R-:W-:Y:S01]  /*2c70*/  IMAD R51, R0.reuse, R42, R51 ;  /* 0x0000002a00337224 */ /* 0x040fe200078e0233 */
[----:B------:R-:W-:-:S02]  /*2c80*/  ISETP.GT.U32.AND P3, PT, R0, R33, PT ;  /* 0x000000210000720c */ /* 0x000fc40003f64070 */
[----:B------:R-:W-:Y:S02]  /*2c90*/  LOP3.LUT R42, R3, 0x5e, RZ, 0xfc, !PT ;  /* 0x0000005e032a7812 */ /* 0x000fe400078efcff */
[----:B------:R-:W-:Y:S01]  /*2ca0*/  ISETP.GT.U32.AND P6, PT, R0, R51, PT ;  /* 0x000000330000720c */ /* 0x000fe20003fc4070 */
[----:B------:R-:W-:Y:S01]  /*2cb0*/  @!P0 IMAD.IADD R47, R47, 0x1, -R0 ;  /* 0x000000012f2f8824 */ /* 0x000fe200078e0a00 */
[----:B------:R-:W-:Y:S01]  /*2cc0*/  ISETP.GE.AND P0, PT, R44, RZ, PT ;  /* 0x000000ff2c00720c */ /* 0x000fe20003f06270 */
[----:B------:R-:W-:Y:S01]  /*2cd0*/  IMAD.HI.U32 R44, R4, R55, RZ ;  /* 0x00000037042c7227 */ /* 0x000fe200078e00ff */
[----:B------:R-:W-:Y:S02]  /*2ce0*/  IABS R53, R42 ;  /* 0x0000002a00357213 */ /* 0x000fe40000000000 */
[----:B------:R-:W-:Y:S01]  /*2cf0*/  ISETP.GE.AND P4, PT, R42, RZ, PT ;  /* 0x000000ff2a00720c */ /* 0x000fe20003f86270 */
[----:B------:R-:W-:Y:S02]  /*2d00*/  IMAD.MOV R44, RZ, RZ, -R44 ;  /* 0x000000ffff2c7224 */ /* 0x000fe400078e0a2c */
[----:B------:R-:W-:-:S02]  /*2d10*/  @!P3 IMAD.IADD R33, R33, 0x1, -R0 ;  /* 0x000000012121b824 */ /* 0x000fc400078e0a00 */
[C---:B------:R-:W-:Y:S02]  /*2d20*/  IMAD R55, R0.reuse, R44, R55 ;  /* 0x0000002c00377224 */ /* 0x040fe400078e0237 */
[----:B------:R-:W-:Y:S02]  /*2d30*/  IMAD.MOV.U32 R49, RZ, RZ, R33 ;  /* 0x000000ffff317224 */ /* 0x000fe400078e0021 */
[----:B------:R-:W-:Y:S02]  /*2d40*/  @!P6 IMAD.IADD R51, R51, 0x1, -R0 ;  /* 0x000000013333e824 */ /* 0x000fe400078e0a00 */
[----:B------:R-:W-:Y:S01]  /*2d50*/  @!P5 IMAD.MOV R49, RZ, RZ, -R49 ;  /* 0x000000ffff31d224 */ /* 0x000fe200078e0a31 */
[----:B------:R-:W-:Y:S01]  /*2d60*/  ISETP.GT.U32.AND P5, PT, R0, R55, PT ;  /* 0x000000370000720c */ /* 0x000fe20003fa4070 */
[----:B------:R-:W-:Y:S01]  /*2d70*/  IMAD.HI.U32 R42, R4, R53, RZ ;  /* 0x00000035042a7227 */ /* 0x000fe200078e00ff */
[----:B------:R-:W-:-:S03]  /*2d80*/  ISETP.GT.U32.AND P6, PT, R0, R51, PT ;  /* 0x000000330000720c */ /* 0x000fc60003fc4070 */
[----:B------:R-:W-:Y:S02]  /*2d90*/  IMAD.MOV R42, RZ, RZ, -R42 ;  /* 0x000000ffff2a7224 */ /* 0x000fe400078e0a2a */
[----:B------:R-:W-:Y:S01]  /*2da0*/  @!P2 IMAD.MOV R47, RZ, RZ, -R47 ;  /* 0x000000ffff2fa224 */ /* 0x000fe200078e0a2f */
[----:B------:R-:W-:Y:S01]  /*2db0*/  ISETP.GE.AND P2, PT, R46, RZ, PT ;  /* 0x000000ff2e00720c */ /* 0x000fe20003f46270 */
[----:B------:R-:W-:Y:S01]  /*2dc0*/  IMAD R53, R0, R42, R53 ;  /* 0x0000002a00357224 */ /* 0x000fe200078e0235 */
[----:B------:R-:W-:Y:S01]  /*2dd0*/  LOP3.LUT R46, R3, 0x66, RZ, 0xfc, !PT ;  /* 0x00000066032e7812 */ /* 0x000fe200078efcff */
[----:B------:R-:W-:-:S03]  /*2de0*/  IMAD.HI.U32 R42, R4, R57, RZ ;  /* 0x00000039042a7227 */ /* 0x000fc600078e00ff */
[----:B------:R-:W-:Y:S01]  /*2df0*/  IABS R63, R46 ;  /* 0x0000002e003f7213 */ /* 0x000fe20000000000 */
[----:B------:R-:W-:Y:S01]  /*2e00*/  IMAD.HI.U32 R44, R4, R59, RZ ;  /* 0x0000003b042c7227 */ /* 0x000fe200078e00ff */
[----:B------:R-:W-:-:S03]  /*2e10*/  ISETP.GT.U32.AND P3, PT, R0, R53, PT ;  /* 0x000000350000720c */ /* 0x000fc60003f64070 */
[----:B------:R-:W-:Y:S02]  /*2e20*/  @!P5 IMAD.IADD R55, R55, 0x1, -R0 ;  /* 0x000000013737d824 */ /* 0x000fe400078e0a00 */
[----:B------:R-:W-:Y:S02]  /*2e30*/  IMAD.MOV R42, RZ, RZ, -R42 ;  /* 0x000000ffff2a7224 */ /* 0x000fe400078e0a2a */
[----:B------:R-:W-:Y:S01]  /*2e40*/  IMAD.MOV R44, RZ, RZ, -R44 ;  /* 0x000000ffff2c7224 */ /* 0x000fe200078e0a2c */
[C---:B------:R-:W-:Y:S01]  /*2e50*/  ISETP.GT.U32.AND P5, PT, R0.reuse, R55, PT ;  /* 0x000000370000720c */ /* 0x040fe20003fa4070 */
[C---:B------:R-:W-:Y:S02]  /*2e60*/  IMAD R33, R0.reuse, R42, R57 ;  /* 0x0000002a00217224 */ /* 0x040fe400078e0239 */
[C---:B------:R-:W-:Y:S02]  /*2e70*/  IMAD R59, R0.reuse, R44, R59 ;  /* 0x0000002c003b7224 */ /* 0x040fe400078e023b */
[----:B------:R-:W-:Y:S01]  /*2e80*/  @!P6 IMAD.IADD R51, R51, 0x1, -R0 ;  /* 0x000000013333e824 */ /* 0x000fe200078e0a00 */
[----:B------:R-:W-:Y:S01]  /*2e90*/  ISETP.GT.U32.AND P6, PT, R0, R33, PT ;  /* 0x000000210000720c */ /* 0x000fe20003fc4070 */
[----:B------:R-:W-:-:S04]  /*2ea0*/  IMAD.HI.U32 R42, R4, R63, RZ ;  /* 0x0000003f042a7227 */ /* 0x000fc800078e00ff */
[----:B------:R-:W-:Y:S01]  /*2eb0*/  @!P1 IMAD.MOV R51, RZ, RZ, -R51 ;  /* 0x000000ffff339224 */ /* 0x000fe200078e0a33 */
[C---:B------:R-:W-:Y:S01]  /*2ec0*/  ISETP.GT.U32.AND P1, PT, R0.reuse, R59, PT ;  /* 0x0000003b0000720c */ /* 0x040fe20003f24070 */
[----:B------:R-:W-:Y:S02]  /*2ed0*/  IMAD.MOV R42, RZ, RZ, -R42 ;  /* 0x000000ffff2a7224 */ /* 0x000fe400078e0a2a */
[----:B------:R-:W-:Y:S02]  /*2ee0*/  @!P5 IMAD.IADD R55, R55, 0x1, -R0 ;  /* 0x000000013737d824 */ /* 0x000fe400078e0a00 */
[----:B------:R-:W-:Y:S02]  /*2ef0*/  IMAD R63, R0, R42, R63 ;  /* 0x0000002a003f7224 */ /* 0x000fe400078e023f */
[----:B------:R-:W-:-:S03]  /*2f00*/  IMAD.HI.U32 R42, R4, R65, RZ ;  /* 0x00000041042a7227 */ /* 0x000fc600078e00ff */
[C---:B------:R-:W-:Y:S01]  /*2f10*/  ISETP.GT.U32.AND P5, PT, R0.reuse, R63, PT ;  /* 0x0000003f0000720c */ /* 0x040fe20003fa4070 */
[----:B------:R-:W-:Y:S02]  /*2f20*/  IMAD.MOV R42, RZ, RZ, -R42 ;  /* 0x000000ffff2a7224 */ /* 0x000fe400078e0a2a */
[----:B------:R-:W-:Y:S02]  /*2f30*/  @!P1 IMAD.IADD R59, R59, 0x1, -R0 ;  /* 0x000000013b3b9824 */ /* 0x000fe400078e0a00 */
[----:B------:R-:W-:Y:S01]  /*2f40*/  IMAD R65, R0, R42, R65 ;  /* 0x0000002a00417224 */ /* 0x000fe200078e0241 */
[----:B------:R-:W-:Y:S01]  /*2f50*/  LOP3.LUT R42, R3, 0x6c, RZ, 0xfc, !PT ;  /* 0x0000006c032a7812 */ /* 0x000fe200078efcff */
[----:B------:R-:W-:Y:S01]  /*2f60*/  IMAD.HI.U32 R44, R4, R69, RZ ;  /* 0x00000045042c7227 */ /* 0x000fe200078e00ff */
[----:B------:R-:W-:Y:S02]  /*2f70*/  ISETP.GT.U32.AND P1, PT, R0, R59, PT ;  /* 0x0000003b0000720c */ /* 0x000fe40003f24070 */
[----:B------:R-:W-:Y:S01]  /*2f80*/  IABS R67, R42 ;  /* 0x0000002a00437213 */ /* 0x000fe20000000000 */
[----:B------:R-:W-:-:S02]  /*2f90*/  IMAD.MOV R44, RZ, RZ, -R44 ;  /* 0x000000ffff2c7224 */ /* 0x000fc400078e0a2c */
[--C-:B------:R-:W-:Y:S02]  /*2fa0*/  @!P5 IMAD.IADD R63, R63, 0x1, -R0.reuse ;  /* 0x000000013f3fd824 */ /* 0x100fe400078e0a00 */
[--C-:B------:R-:W-:Y:S02]  /*2fb0*/  @!P3 IMAD.IADD R53, R53, 0x1, -R0.reuse ;  /* 0x000000013535b824 */ /* 0x100fe400078e0a00 */
[--C-:B------:R-:W-:Y:S01]  /*2fc0*/  @!P6 IMAD.IADD R33, R33, 0x1, -R0.reuse ;  /* 0x000000012121e824 */ /* 0x100fe200078e0a00 */
[C---:B------:R-:W-:Y:S01]  /*2fd0*/  ISETP.GT.U32.AND P5, PT, R0.reuse, R63, PT ;  /* 0x0000003f0000720c */ /* 0x040fe20003fa4070 */
[C---:B------:R-:W-:Y:S01]  /*2fe0*/  IMAD R69, R0.reuse, R44, R69 ;  /* 0x0000002c00457224 */ /* 0x040fe200078e0245 */
[C---:B------:R-:W-:Y:S01]  /*2ff0*/  ISETP.GT.U32.AND P3, PT, R0.reuse, R53, PT ;  /* 0x000000350000720c */ /* 0x040fe20003f64070 */
[----:B------:R-:W-:Y:S01]  /*3000*/  @!P1 IMAD.IADD R59, R59, 0x1, -R0 ;  /* 0x000000013b3b9824 */ /* 0x000fe200078e0a00 */
[C---:B------:R-:W-:Y:S01]  /*3010*/  ISETP.GT.U32.AND P1, PT, R0.reuse, R65, PT ;  /* 0x000000410000720c */ /* 0x040fe20003f24070 */
[----:B------:R-:W-:Y:S01]  /*3020*/  @!P0 IMAD.MOV R55, RZ, RZ, -R55 ;  /* 0x000000ffff378224 */ /* 0x000fe200078e0a37 */
[----:B------:R-:W-:-:S02]  /*3030*/  ISETP.GT.U32.AND P6, PT, R0, R33, PT ;  /* 0x000000210000720c */ /* 0x000fc40003fc4070 */
[----:B------:R-:W-:Y:S02]  /*3040*/  LOP3.LUT R44, R3, 0x6e, RZ, 0xfc, !PT ;  /* 0x0000006e032c7812 */ /* 0x000fe400078efcff */
[----:B------:R-:W-:Y:S02]  /*3050*/  ISETP.GE.AND P0, PT, R50, RZ, PT ;  /* 0x000000ff3200720c */ /* 0x000fe40003f06270 */
[----:B------:R-:W-:Y:S01]  /*3060*/  IABS R73, R44 ;  /* 0x0000002c00497213 */ /* 0x000fe20000000000 */
[--C-:B------:R-:W-:Y:S01]  /*3070*/  @!P5 IMAD.IADD R63, R63, 0x1, -R0.reuse ;  /* 0x000000013f3fd824 */ /* 0x100fe200078e0a00 */
[----:B------:R-:W-:Y:S01]  /*3080*/  ISETP.GT.U32.AND P5, PT, R0, R69, PT ;  /* 0x000000450000720c */ /* 0x000fe20003fa4070 */
[--C-:B------:R-:W-:Y:S01]  /*3090*/  @!P3 IMAD.IADD R53, R53, 0x1, -R0.reuse ;  /* 0x000000013535b824 */ /* 0x100fe200078e0a00 */
[----:B------:R-:W-:Y:S01]  /*30a0*/  ISETP.GE.AND P3, PT, R48, RZ, PT ;  /* 0x000000ff3000720c */ /* 0x000fe20003f66270 */
[--C-:B------:R-:W-:Y:S01]  /*30b0*/  @!P1 IMAD.IADD R65, R65, 0x1, -R0.reuse ;  /* 0x0000000141419824 */ /* 0x100fe200078e0a00 */
[----:B------:R-:W-:Y:S01]  /*30c0*/  LOP3.LUT R48, R3, 0x72, RZ, 0xfc, !PT ;  /* 0x0000007203307812 */ /* 0x000fe200078efcff */
[----:B------:R-:W-:Y:S01]  /*30d0*/  @!P6 IMAD.IADD R33, R33, 0x1, -R0 ;  /* 0x000000012121e824 */ /* 0x000fe200078e0a00 */
[----:B------:R-:W-:Y:S01]  /*30e0*/  ISETP.GE.AND P6, PT, R52, RZ, PT ;  /* 0x000000ff3400720c */ /* 0x000fe20003fc6270 */
[----:B------:R-:W-:Y:S01]  /*30f0*/  @!P4 IMAD.MOV R53, RZ, RZ, -R53 ;  /* 0x000000ffff35c224 */ /* 0x000fe200078e0a35 */
[----:B------:R-:W-:Y:S01]  /*3100*/  ISETP.GT.U32.AND P1, PT, R0, R65, PT ;  /* 0x000000410000720c */ /* 0x000fe20003f24070 */
[----:B------:R-:W-:Y:S01]  /*3110*/  IMAD.MOV.U32 R57, RZ, RZ, R33 ;  /* 0x000000ffff397224 */ /* 0x000fe200078e0021 */
[----:B------:R-:W-:Y:S01]  /*3120*/  ISETP.GE.AND P4, PT, R46, RZ, PT ;  /* 0x000000ff2e00720c */ /* 0x000fe20003f86270 */
[----:B------:R-:W-:Y:S01]  /*3130*/  IMAD.HI.U32 R33, R4, R67, RZ ;  /* 0x0000004304217227 */ /* 0x000fe200078e00ff */
[----:B------:R-:W-:-:S02]  /*3140*/  LOP3.LUT R46, R3, 0x70, RZ, 0xfc, !PT ;  /* 0x00000070032e7812 */ /* 0x000fc400078efcff */
[----:B------:R-:W-:Y:S01]  /*3150*/  IABS R77, R48 ;  /* 0x00000030004d7213 */ /* 0x000fe20000000000 */
[--C-:B------:R-:W-:Y:S01]  /*3160*/  @!P5 IMAD.IADD R69, R69, 0x1, -R0.reuse ;  /* 0x000000014545d824 */ /* 0x100fe200078e0a00 */
[----:B------:R-:W-:Y:S01]  /*3170*/  IABS R71, R46 ;  /* 0x0000002e00477213 */ /* 0x000fe20000000000 */
[----:B------:R-:W-:Y:S01]  /*3180*/  IMAD.MOV R33, RZ, RZ, -R33 ;  /* 0x000000ffff217224 */ /* 0x000fe200078e0a21 */
[----:B------:R-:W-:Y:S01]  /*3190*/  LOP3.LUT R50, R3, 0x76, RZ, 0xfc, !PT ;  /* 0x0000007603327812 */ /* 0x000fe200078efcff */
[----:B------:R-:W-:Y:S01]  /*31a0*/  @!P2 IMAD.MOV R57, RZ, RZ, -R57 ;  /* 0x000000ffff39a224 */ /* 0x000fe200078e0a39 */
[----:B------:R-:W-:Y:S01]  /*31b0*/  ISETP.GT.U32.AND P5, PT, R0, R69, PT ;  /* 0x000000450000720c */ /* 0x000fe20003fa4070 */
[----:B------:R-:W-:Y:S01]  /*31c0*/  @!P1 IMAD.IADD R65, R65, 0x1, -R0 ;  /* 0x0000000141419824 */ /* 0x000fe200078e0a00 */
[----:B------:R-:W-:Y:S01]  /*31d0*/  ISETP.GE.AND P2, PT, R42, RZ, PT ;  /* 0x000000ff2a00720c */ /* 0x000fe20003f46270 */
[----:B------:R-:W-:Y:S01]  /*31e0*/  @!P3 IMAD.MOV R59, RZ, RZ, -R59 ;  /* 0x000000ffff3bb224 */ /* 0x000fe200078e0a3b */
[----:B------:R-:W-:Y:S01]  /*31f0*/  ISETP.GE.AND P3, PT, R44, RZ, PT ;  /* 0x000000ff2c00720c */ /* 0x000fe20003f66270 */
[----:B------:R-:W-:Y:S01]  /*3200*/  IMAD.HI.U32 R42, R4, R73, RZ ;  /* 0x00000049042a7227 */ /* 0x000fe200078e00ff */
[----:B------:R-:W-:-:S02]  /*3210*/  ISETP.GE.AND P1, PT, R48, RZ, PT ;  /* 0x000000ff3000720c */ /* 0x000fc40003f26270 */
[C---:B------:R-:W-:Y:S01]  /*3220*/  LOP3.LUT R48, R3.reuse, 0x74, RZ, 0xfc, !PT ;  /* 0x0000007403307812 */ /* 0x040fe200078efcff */
[----:B------:R-:W-:Y:S01]  /*3230*/  IMAD R33, R0, R33, R67 ;  /* 0x0000002100217224 */ /* 0x000fe200078e0243 */
[----:B------:R-:W-:Y:S01]  /*3240*/  IABS R83, R50 ;  /* 0x0000003200537213 */ /* 0x000fe20000000000 */
[----:B------:R-:W-:Y:S01]  /*3250*/  IMAD.HI.U32 R44, R4, R71, RZ ;  /* 0x00000047042c7227 */ /* 0x000fe200078e00ff */
[----:B------:R-:W-:-:S03]  /*3260*/  LOP3.LUT R52, R3, 0x78, RZ, 0xfc, !PT ;  /* 0x0000007803347812 */ /* 0x000fc600078efcff */
[----:B------:R-:W-:Y:S01]  /*3270*/  IMAD.MOV.U32 R67, RZ, RZ, R65 ;  /* 0x000000ffff437224 */ /* 0x000fe200078e0041 */
[----:B------:R-:W-:Y:S01]  /*3280*/  IABS R87, R52 ;  /* 0x0000003400577213 */ /* 0x000fe20000000000 */
[----:B------:R-:W-:Y:S02]  /*3290*/  IMAD.MOV R42, RZ, RZ, -R42 ;  /* 0x000000ffff2a7224 */ /* 0x000fe400078e0a2a */
[----:B------:R-:W-:Y:S02]  /*32a0*/  IMAD.MOV R44, RZ, RZ, -R44 ;  /* 0x000000ffff2c7224 */ /* 0x000fe400078e0a2c */
[----:B------:R-:W-:Y:S01]  /*32b0*/  @!P0 IMAD.MOV R67, RZ, RZ, -R67 ;  /* 0x000000ffff438224 */ /* 0x000fe200078e0a43 */
[C---:B------:R-:W-:Y:S01]  /*32c0*/  ISETP.GT.U32.AND P0, PT, R0.reuse, R33, PT ;  /* 0x000000210000720c */ /* 0x040fe20003f04070 */
[----:B------:R-:W-:Y:S02]  /*32d0*/  @!P5 IMAD.IADD R69, R69, 0x1, -R0 ;  /* 0x000000014545d824 */ /* 0x000fe400078e0a00 */
[C---:B------:R-:W-:Y:S01]  /*32e0*/  IMAD R73, R0.reuse, R42, R73 ;  /* 0x0000002a00497224 */ /* 0x040fe200078e0249 */
[----:B------:R-:W-:Y:S01]  /*32f0*/  IABS R42, R48 ;  /* 0x00000030002a7213 */ /* 0x000fe20000000000 */
[----:B------:R-:W-:-:S02]  /*3300*/  IMAD R65, R0, R44, R71 ;  /* 0x0000002c00417224 */ /* 0x000fc400078e0247 */
[----:B------:R-:W-:Y:S01]  /*3310*/  IMAD.MOV.U32 R71, RZ, RZ, R69 ;  /* 0x000000ffff477224 */ /* 0x000fe200078e0045 */
[----:B------:R-:W-:Y:S01]  /*3320*/  ISETP.GT.U32.AND P5, PT, R0, R73, PT ;  /* 0x000000490000720c */ /* 0x000fe20003fa4070 */
[----:B------:R-:W-:Y:S01]  /*3330*/  @!P4 IMAD.MOV R63, RZ, RZ, -R63 ;  /* 0x000000ffff3fc224 */ /* 0x000fe200078e0a3f */
[----:B------:R-:W-:Y:S01]  /*3340*/  ISETP.GE.AND P4, PT, R46, RZ, PT ;  /* 0x000000ff2e00720c */ /* 0x000fe20003f86270 */
[----:B------:R-:W-:Y:S01]  /*3350*/  @!P6 IMAD.MOV R71, RZ, RZ, -R71 ;  /* 0x000000ffff47e224 */ /* 0x000fe200078e0a47 */
[----:B------:R-:W-:Y:S01]  /*3360*/  ISETP.GT.U32.AND P6, PT, R0, R65, PT ;  /* 0x000000410000720c */ /* 0x000fe20003fc4070 */
[----:B------:R-:W-:Y:S02]  /*3370*/  @!P0 IMAD.IADD R33, R33, 0x1, -R0 ;  /* 0x0000000121218824 */ /* 0x000fe400078e0a00 */
[----:B------:R-:W-:-:S03]  /*3380*/  IMAD.HI.U32 R46, R4, R77, RZ ;  /* 0x0000004d042e7227 */ /* 0x000fc600078e00ff */
[C---:B------:R-:W-:Y:S01]  /*3390*/  ISETP.GT.U32.AND P0, PT, R0.reuse, R33, PT ;  /* 0x000000210000720c */ /* 0x040fe20003f04070 */
[----:B------:R-:W-:Y:S02]  /*33a0*/  IMAD.MOV.U32 R69, RZ, RZ, R42 ;  /* 0x000000ffff457224 */ /* 0x000fe400078e002a */
[----:B------:R-:W-:Y:S02]  /*33b0*/  @!P5 IMAD.IADD R73, R73, 0x1, -R0 ;  /* 0x000000014949d824 */ /* 0x000fe400078e0a00 */
[----:B------:R-:W-:Y:S02]  /*33c0*/  IMAD.MOV R46, RZ, RZ, -R46 ;  /* 0x000000ffff2e7224 */ /* 0x000fe400078e0a2e */
[----:B------:R-:W-:Y:S01]  /*33d0*/  @!P6 IMAD.IADD R65, R65, 0x1, -R0 ;  /* 0x000000014141e824 */ /* 0x000fe200078e0a00 */
[----:B------:R-:W-:Y:S01]  /*33e0*/  ISETP.GT.U32.AND P5, PT, R0, R73, PT ;  /* 0x000000490000720c */ /* 0x000fe20003fa4070 */
[----:B------:R-:W-:-:S03]  /*33f0*/  IMAD.HI.U32 R42, R4, R69, RZ ;  /* 0x00000045042a7227 */ /* 0x000fc600078e00ff */
[C---:B------:R-:W-:Y:S01]  /*3400*/  ISETP.GT.U32.AND P6, PT, R0.reuse, R65, PT ;  /* 0x000000410000720c */ /* 0x040fe20003fc4070 */
[----:B------:R-:W-:Y:S02]  /*3410*/  IMAD R77, R0, R46, R77 ;  /* 0x0000002e004d7224 */ /* 0x000fe400078e024d */
[----:B------:R-:W-:Y:S02]  /*3420*/  IMAD.MOV R46, RZ, RZ, -R42 ;  /* 0x000000ffff2e7224 */ /* 0x000fe400078e0a2a */
[----:B------:R-:W-:-:S04]  /*3430*/  IMAD.HI.U32 R42, R4, R83, RZ ;  /* 0x00000053042a7227 */ /* 0x000fc800078e00ff */
[----:B------:R-:W-:Y:S01]  /*3440*/  @!P0 IMAD.IADD R33, R33, 0x1, -R0 ;  /* 0x0000000121218824 */ /* 0x000fe200078e0a00 */
[C---:B------:R-:W-:Y:S01]  /*3450*/  ISETP.GT.U32.AND P0, PT, R0.reuse, R77, PT ;  /* 0x0000004d0000720c */ /* 0x040fe20003f04070 */
[----:B------:R-:W-:Y:S02]  /*3460*/  IMAD.MOV R42, RZ, RZ, -R42 ;  /* 0x000000ffff2a7224 */ /* 0x000fe400078e0a2a */
[C---:B------:R-:W-:Y:S02]  /*3470*/  IMAD R69, R0.reuse, R46, R69 ;  /* 0x0000002e00457224 */ /* 0x040fe400078e0245 */
[C---:B------:R-:W-:Y:S02]  /*3480*/  IMAD R83, R0.reuse, R42, R83 ;  /* 0x0000002a00537224 */ /* 0x040fe400078e0253 */
[----:B------:R-:W-:Y:S01]  /*3490*/  @!P5 IMAD.IADD R73, R73, 0x1, -R0 ;  /* 0x000000014949d824 */ /* 0x000fe200078e0a00 */
[----:B------:R-:W-:Y:S01]  /*34a0*/  ISETP.GT.U32.AND P5, PT, R0, R69, PT ;  /* 0x000000450000720c */ /* 0x000fe20003fa4070 */
[----:B------:R-:W-:-:S04]  /*34b0*/  IMAD.HI.U32 R44, R4, R87, RZ ;  /* 0x00000057042c7227 */ /* 0x000fc800078e00ff */
[----:B------:R-:W-:Y:S01]  /*34c0*/  @!P6 IMAD.IADD R65, R65, 0x1, -R0 ;  /* 0x000000014141e824 */ /* 0x000fe200078e0a00 */
[C---:B------:R-:W-:Y:S01]  /*34d0*/  ISETP.GT.U32.AND P6, PT, R0.reuse, R83, PT ;  /* 0x000000530000720c */ /* 0x040fe20003fc4070 */
[----:B------:R-:W-:Y:S02]  /*34e0*/  IMAD.MOV R44, RZ, RZ, -R44 ;  /* 0x000000ffff2c7224 */ /* 0x000fe400078e0a2c */
[--C-:B------:R-:W-:Y:S02]  /*34f0*/  @!P0 IMAD.IADD R77, R77, 0x1, -R0.reuse ;  /* 0x000000014d4d8824 */ /* 0x100fe400078e0a00 */
[----:B------:R-:W-:Y:S01]  /*3500*/  IMAD R87, R0, R44, R87 ;  /* 0x0000002c00577224 */ /* 0x000fe200078e0257 */
[----:B------:R-:W-:Y:S01]  /*3510*/  LOP3.LUT R44, R3, 0x7c, RZ, 0xfc, !PT ;  /* 0x0000007c032c7812 */ /* 0x000fe200078efcff */
[----:B------:R-:W-:Y:S01]  /*3520*/  IMAD.HI.U32 R42, R4, R89, RZ ;  /* 0x00000059042a7227 */ /* 0x000fe200078e00ff */
[C---:B------:R-:W-:Y:S02]  /*3530*/  ISETP.GT.U32.AND P0, PT, R0.reuse, R77, PT ;  /* 0x0000004d0000720c */ /* 0x040fe40003f04070 */
[----:B------:R-:W-:Y:S01]  /*3540*/  IABS R75, R44 ;  /* 0x0000002c004b7213 */ /* 0x000fe20000000000 */
[--C-:B------:R-:W-:Y:S01]  /*3550*/  @!P5 IMAD.IADD R69, R69, 0x1, -R0.reuse ;  /* 0x000000014545d824 */ /* 0x100fe200078e0a00 */
[----:B------:R-:W-:Y:S01]  /*3560*/  ISETP.GT.U32.AND P5, PT, R0, R87, PT ;  /* 0x000000570000720c */ /* 0x000fe20003fa4070 */
[----:B------:R-:W-:Y:S01]  /*3570*/  @!P6 IMAD.IADD R83, R83, 0x1, -R0 ;  /* 0x000000015353e824 */ /* 0x000fe200078e0a00 */
[----:B------:R-:W-:Y:S01]  /*3580*/  IABS R3, R56 ;  /* 0x0000003800037213 */ /* 0x000fe20000000000 */
[----:B------:R-:W-:-:S02]  /*3590*/  IMAD.MOV R42, RZ, RZ, -R42 ;  /* 0x000000ffff2a7224 */ /* 0x000fc400078e0a2a */
[----:B------:R-:W-:Y:S01]  /*35a0*/  IMAD.HI.U32 R4, R4, R75, RZ ;  /* 0x0000004b04047227 */ /* 0x000fe200078e00ff */
[----:B------:R-:W-:-:S03]  /*35b0*/  ISETP.GT.U32.AND P6, PT, R0, R83, PT ;  /* 0x000000530000720c */ /* 0x000fc60003fc4070 */
[C---:B------:R-:W-:Y:S02]  /*35c0*/  IMAD R89, R0.reuse, R42, R89 ;  /* 0x0000002a00597224 */ /* 0x040fe400078e0259 */
[----:B------:R-:W-:Y:S02]  /*35d0*/  @!P0 IMAD.IADD R77, R77, 0x1, -R0 ;  /* 0x000000014d4d8824 */ /* 0x000fe400078e0a00 */
[----:B------:R-:W-:Y:S01]  /*35e0*/  IMAD.MOV.U32 R81, RZ, RZ, R33 ;  /* 0x000000ffff517224 */ /* 0x000fe200078e0021 */
[----:B------:R-:W-:Y:S01]  /*35f0*/  ISETP.GT.U32.AND P0, PT, R0, R89, PT ;  /* 0x000000590000720c */ /* 0x000fe20003f04070 */
[----:B------:R-:W-:Y:S02]  /*3600*/  IMAD.MOV R4, RZ, RZ, -R4 ;  /* 0x000000ffff047224 */ /* 0x000fe400078e0a04 */
[----:B------:R-:W-:Y:S02]  /*3610*/  IMAD.MOV.U32 R121, RZ, RZ, R73 ;  /* 0x000000ffff797224 */ /* 0x000fe400078e0049 */
[----:B------:R-:W-:Y:S01]  /*3620*/  @!P5 IMAD.IADD R87, R87, 0x1, -R0 ;  /* 0x000000015757d824 */ /* 0x000fe200078e0a00 */
[----:B------:R-:W-:Y:S01]  /*3630*/  ISETP.GE.AND P5, PT, R48, RZ, PT ;  /* 0x000000ff3000720c */ /* 0x000fe20003fa6270 */
[----:B------:R-:W-:Y:S01]  /*3640*/  @!P2 IMAD.MOV R81, RZ, RZ, -R81 ;  /* 0x000000ffff51a224 */ /* 0x000fe200078e0a51 */
[C---:B------:R-:W-:Y:S01]  /*3650*/  ISETP.GT.U32.AND P2, PT, R0.reuse, R69, PT ;  /* 0x000000450000720c */ /* 0x040fe20003f44070 */
[----:B------:R-:W-:Y:S01]  /*3660*/  IMAD R33, R0, R4, R75 ;  /* 0x0000000400217224 */ /* 0x000fe200078e024b */
[----:B------:R-:W-:Y:S01]  /*3670*/  IADD3 R4, R60, -0x1, RZ ;  /* 0xffffffff3c047810 */ /* 0x000fe20007ffe0ff */
[----:B------:R-:W-:Y:S01]  /*3680*/  @!P3 IMAD.MOV R121, RZ, RZ, -R121 ;  /* 0x000000ffff79b224 */ /* 0x000fe200078e0a79 */
[----:B------:R-:W-:Y:S01]  /*3690*/  ISETP.GT.U32.AND P3, PT, R0, R87, PT ;  /* 0x000000570000720c */ /* 0x000fe20003f64070 */
[----:B------:R-:W-:-:S04]  /*36a0*/  IMAD.HI.U32 R5, R5, R3, RZ ;  /* 0x0000000305057227 */ /* 0x000fc800078e00ff */
[--C-:B------:R-:W-:Y:S01]  /*36b0*/  @!P6 IMAD.IADD R83, R83, 0x1, -R0.reuse ;  /* 0x000000015353e824 */ /* 0x100fe200078e0a00 */
[----:B------:R-:W-:Y:S01]  /*36c0*/  ISETP.GT.U32.AND P6, PT, R0, R33, PT ;  /* 0x000000210000720c */ /* 0x000fe20003fc4070 */
[----:B------:R-:W-:Y:S02]  /*36d0*/  IMAD.MOV R5, RZ, RZ, -R5 ;  /* 0x000000ffff057224 */ /* 0x000fe400078e0a05 */
[--C-:B------:R-:W-:Y:S02]  /*36e0*/  @!P0 IMAD.IADD R89, R89, 0x1, -R0.reuse ;  /* 0x0000000159598824 */ /* 0x100fe400078e0a00 */
[----:B------:R-:W-:Y:S01]  /*36f0*/  IMAD R3, R2, R5, R3 ;  /* 0x0000000502037224 */ /* 0x000fe200078e0203 */
[----:B------:R-:W-:Y:S01]  /*3700*/  IADD3 R5, R60, -0x5, RZ ;  /* 0xfffffffb3c057810 */ /* 0x000fe20007ffe0ff */
[--C-:B------:R-:W-:Y:S01]  /*3710*/  @!P2 IMAD.IADD R69, R69, 0x1, -R0.reuse ;  /* 0x000000014545a824 */ /* 0x100fe200078e0a00 */
[----:B------:R-:W-:Y:S01]  /*3720*/  ISETP.GT.U32.AND P0, PT, R0, R89, PT ;  /* 0x000000590000720c */ /* 0x000fe20003f04070 */
[----:B------:R-:W-:Y:S01]  /*3730*/  IMAD.MOV.U32 R75, RZ, RZ, R65 ;  /* 0x000000ffff4b7224 */ /* 0x000fe200078e0041 */
[----:B------:R-:W-:Y:S01]  /*3740*/  ISETP.GE.AND P2, PT, R50, RZ, PT ;  /* 0x000000ff3200720c */ /* 0x000fe20003f46270 */
[----:B------:R-:W-:Y:S01]  /*3750*/  @!P3 IMAD.IADD R87, R87, 0x1, -R0 ;  /* 0x000000015757b824 */ /* 0x000fe200078e0a00 */
[----:B------:R-:W-:Y:S01]  /*3760*/  ISETP.GT.U32.AND P3, PT, R2, R3, PT ;  /* 0x000000030200720c */ /* 0x000fe20003f64070 */
[----:B------:R-:W-:-:S02]  /*3770*/  IMAD.MOV.U32 R85, RZ, RZ, R69 ;  /* 0x000000ffff557224 */ /* 0x000fc400078e0045 */
[--C-:B------:R-:W-:Y:S01]  /*3780*/  @!P6 IMAD.IADD R33, R33, 0x1, -R0.reuse ;  /* 0x000000012121e824 */ /* 0x100fe200078e0a00 */
[----:B------:R-:W-:Y:S01]  /*3790*/  ISETP.GE.U32.AND P6, PT, R5, 0x7fffffbc, PT ;  /* 0x7fffffbc0500780c */ /* 0x000fe20003fc6070 */
[----:B------:R-:W-:Y:S01]  /*37a0*/  @!P4 IMAD.MOV R75, RZ, RZ, -R75 ;  /* 0x000000ffff4bc224 */ /* 0x000fe200078e0a4b */
[----:B------:R-:W-:Y:S01]  /*37b0*/  ISETP.GE.AND P4, PT, R52, RZ, PT ;  /* 0x000000ff3400720c */ /* 0x000fe20003f86270 */
[----:B------:R-:W-:Y:S01]  /*37c0*/  @!P5 IMAD.MOV R85, RZ, RZ, -R85 ;  /* 0x000000ffff55d224 */ /* 0x000fe200078e0a55 */
[----:B------:R-:W-:Y:S01]  /*37d0*/  ISETP.GT.U32.AND P5, PT, R0, R33, PT ;  /* 0x000000210000720c */ /* 0x000fe20003fa4070 */
[----:B------:R-:W-:Y:S01]  /*37e0*/  @!P0 IMAD.IADD R89, R89, 0x1, -R0 ;  /* 0x0000000159598824 */ /* 0x000fe200078e0a00 */
[----:B------:R-:W-:Y:S01]  /*37f0*/  ISETP.GE.AND P0, PT, R54, RZ, PT ;  /* 0x000000ff3600720c */ /* 0x000fe20003f06270 */
[----:B------:R-:W-:Y:S01]  /*3800*/  @!P2 IMAD.MOV R83, RZ, RZ, -R83 ;  /* 0x000000ffff53a224 */ /* 0x000fe200078e0a53 */
[----:B------:R-:W-:Y:S01]  /*3810*/  ISETP.GE.AND P2, PT, R44, RZ, PT ;  /* 0x000000ff2c00720c */ /* 0x000fe20003f46270 */
[----:B------:R-:W-:Y:S01]  /*3820*/  @!P3 IMAD.IADD R3, R3, 0x1, -R2 ;  /* 0x000000010303b824 */ /* 0x000fe200078e0a02 */
[----:B------:R-:W-:Y:S01]  /*3830*/  IADD3 R5, R60, -0xd, RZ ;  /* 0xfffffff33c057810 */ /* 0x000fe20007ffe0ff */
[----:B------:R-:W-:-:S02]  /*3840*/  IMAD.MOV.U32 R79, RZ, RZ, R77 ;  /* 0x000000ffff4f7224 */ /* 0x000fc400078e004d */
[----:B------:R-:W-:Y:S02]  /*3850*/  IMAD.SHL.U32 R50, R64, 0x20, RZ ;  /* 0x0000002040327824 */ /* 0x000fe400078e00ff */
[----:B------:R-:W-:Y:S01]  /*3860*/  @!P4 IMAD.MOV R87, RZ, RZ, -R87 ;  /* 0x000000ffff57c224 */ /* 0x000fe200078e0a57 */
[----:B------:R-:W-:Y:S01]  /*3870*/  ISETP.GT.U32.AND P4, PT, R2, R3, PT ;  /* 0x000000030200720c */ /* 0x000fe20003f84070 */
[----:B------:R-:W-:Y:S01]  /*3880*/  @!P1 IMAD.MOV R79, RZ, RZ, -R79 ;  /* 0x000000ffff4f9224 */ /* 0x000fe200078e0a4f */
[----:B------:R-:W-:Y:S01]  /*3890*/  ISETP.GE.U32.AND P1, PT, R4, 0x7fffffc0, PT ;  /* 0x7fffffc00400780c */ /* 0x000fe20003f26070 */
[----:B------:R-:W-:Y:S01]  /*38a0*/  @!P5 IMAD.IADD R33, R33, 0x1, -R0 ;  /* 0x000000012121d824 */ /* 0x000fe200078e0a00 */
[----:B------:R-:W-:Y:S01]  /*38b0*/  IADD3 R4, R60, -0x9, RZ ;  /* 0xfffffff73c047810 */ /* 0x000fe20007ffe0ff */
[----:B------:R-:W-:Y:S01]  /*38c0*/  @!P0 IMAD.MOV R89, RZ, RZ, -R89 ;  /* 0x000000ffff598224 */ /* 0x000fe200078e0a59 */
[----:B------:R-:W-:Y:S01]  /*38d0*/  ISETP.NE.AND P0, PT, RZ, c[0x0][0x17c], PT ;  /* 0x00005f00ff007a0c */ /* 0x000fe20003f05270 */
[----:B------:R-:W-:Y:S01]  /*38e0*/  IMAD.MOV.U32 R91, RZ, RZ, R33 ;  /* 0x000000ffff5b7224 */ /* 0x000fe200078e0021 */
[----:B------:R-:W-:Y:S01]  /*38f0*/  ISETP.GE.U32.AND P3, PT, R4, 0x7fffffb8, PT ;  /* 0x7fffffb80400780c */ /* 0x000fe20003f66070 */
[----:B------:R-:W-:Y:S01]  /*3900*/  IMAD R42, R64, 0x23, RZ ;  /* 0x00000023402a7824 */ /* 0x000fe200078e02ff */
[----:B------:R-:W-:Y:S01]  /*3910*/  LOP3.LUT R0, RZ, c[0x0][0x17c], RZ, 0x33, !PT ;  /* 0x00005f00ff007a12 */ /* 0x000fe200078e33ff */
[----:B------:R-:W-:Y:S01]  /*3920*/  @!P2 IMAD.MOV R91, RZ, RZ, -R91 ;  /* 0x000000ffff5ba224 */ /* 0x000fe200078e0a5b */
[----:B------:R-:W-:Y:S01]  /*3930*/  IADD3 R4, R60, -0x11, RZ ;  /* 0xffffffef3c047810 */ /* 0x000fe20007ffe0ff */
[----:B------:R-:W-:Y:S01]  /*3940*/  @!P4 IMAD.IADD R3, R3, 0x1, -R2 ;  /* 0x000000010303c824 */ /* 0x000fe200078e0a02 */
[----:B------:R-:W-:Y:S01]  /*3950*/  ISETP.GE.U32.AND P5, PT, R5, 0x7fffffb4, PT ;  /* 0x7fffffb40500780c */ /* 0x000fe20003fa6070 */
[----:B------:R-:W-:Y:S01]  /*3960*/  IMAD R52, R64, 0x27, RZ ;  /* 0x0000002740347824 */ /* 0x000fe200078e02ff */
[----:B------:R-:W-:Y:S01]  /*3970*/  SEL R5, R0, R37, !P0 ;  /* 0x0000002500057207 */ /* 0x000fe20004000000 */
[----:B------:R-:W-:Y:S01]  /*3980*/  IMAD R46, R64, 0x2e, RZ ;  /* 0x0000002e402e7824 */ /* 0x000fe200078e02ff */
[----:B------:R-:W-:Y:S01]  /*3990*/  ISETP.GE.U32.AND P2, PT, R4, 0x7fffffb0, PT ;  /* 0x7fffffb00400780c */ /* 0x000fe20003f46070 */
[----:B------:R-:W-:Y:S01]  /*39a0*/  IMAD R54, R64, 0x35, RZ ;  /* 0x0000003540367824 */ /* 0x000fe200078e02ff */
[----:B------:R-:W-:Y:S01]  /*39b0*/  SEL R37, R0, R41, !P0 ;  /* 0x0000002900257207 */ /* 0x000fe20004000000 */
[----:B------:R-:W-:Y:S01]  /*39c0*/  IMAD R48, R64, 0x32, RZ ;  /* 0x0000003240307824 */ /* 0x000fe200078e02ff */
[----:B------:R-:W-:Y:S01]  /*39d0*/  SEL R6, R0, R9, !P0 ;  /* 0x0000000900067207 */ /* 0x000fe20004000000 */
[----:B------:R-:W-:Y:S01]  /*39e0*/  IMAD R44, R64, 0x36, RZ ;  /* 0x00000036402c7824 */ /* 0x000fe200078e02ff */
[----:B------:R-:W-:-:S02]  /*39f0*/  SEL R4, R0, R13, !P0 ;  /* 0x0000000d00047207 */ /* 0x000fc40004000000 */
[C---:B------:R-:W-:Y:S02]  /*3a00*/  SEL R33, R0.reuse, R17, !P0 ;  /* 0x0000001100217207 */ /* 0x040fe40004000000 */
[C---:B------:R-:W-:Y:S02]  /*3a10*/  SEL R65, R0.reuse, R21, !P0 ;  /* 0x0000001500417207 */ /* 0x040fe40004000000 */
[C---:B------:R-:W-:Y:S02]  /*3a20*/  SEL R113, R0.reuse, R25, !P0 ;  /* 0x0000001900717207 */ /* 0x040fe40004000000 */
[C---:B------:R-:W-:Y:S02]  /*3a30*/  SEL R115, R0.reuse, R45, !P0 ;  /* 0x0000002d00737207 */ /* 0x040fe40004000000 */
[C---:B------:R-:W-:Y:S02]  /*3a40*/  SEL R41, R0.reuse, R49, !P0 ;  /* 0x0000003100297207 */ /* 0x040fe40004000000 */
[----:B------:R-:W-:-:S02]  /*3a50*/  SEL R117, R0, R53, !P0 ;  /* 0x0000003500757207 */ /* 0x000fc40004000000 */
[C---:B------:R-:W-:Y:S02]  /*3a60*/  SEL R40, R0.reuse, R40, !P0 ;  /* 0x0000002800287207 */ /* 0x040fe40004000000 */
[C---:B------:R-:W-:Y:S02]  /*3a70*/  SEL R39, R0.reuse, R39, !P0 ;  /* 0x0000002700277207 */ /* 0x040fe40004000000 */
[----:B------:R-:W-:Y:S01]  /*3a80*/  SEL R38, R0, R38, !P0 ;  /* 0x0000002600267207 */ /* 0x000fe20004000000 */
[----:B------:R-:W-:Y:S01]  /*3a90*/  IMAD R40, R40, c[0x0][0x190], RZ ;  /* 0x0000640028287a24 */ /* 0x000fe200078e02ff */
[C---:B------:R-:W-:Y:S01]  /*3aa0*/  SEL R36, R0.reuse, R36, !P0 ;  /* 0x0000002400247207 */ /* 0x040fe20004000000 */
[----:B------:R-:W-:Y:S01]  /*3ab0*/  IMAD R39, R39, c[0x0][0x190], RZ ;  /* 0x0000640027277a24 */ /* 0x000fe200078e02ff */
[C---:B------:R-:W-:Y:S02]  /*3ac0*/  SEL R35, R0.reuse, R35, !P0 ;  /* 0x0000002300237207 */ /* 0x040fe40004000000 */
[----:B------:R-:W-:-:S02]  /*3ad0*/  SEL R34, R0, R34, !P0 ;  /* 0x0000002200227207 */ /* 0x000fc40004000000 */
[C---:B------:R-:W-:Y:S01]  /*3ae0*/  SEL R32, R0.reuse, R32, !P0 ;  /* 0x0000002000207207 */ /* 0x040fe20004000000 */
[----:B------:R-:W-:Y:S01]  /*3af0*/  IMAD R35, R35, c[0x0][0x190], RZ ;  /* 0x0000640023237a24 */ /* 0x000fe200078e02ff */
[C---:B------:R-:W-:Y:S02]  /*3b00*/  SEL R31, R0.reuse, R31, !P0 ;  /* 0x0000001f001f7207 */ /* 0x040fe40004000000 */
[C---:B------:R-:W-:Y:S02]  /*3b10*/  SEL R30, R0.reuse, R30, !P0 ;  /* 0x0000001e001e7207 */ /* 0x040fe40004000000 */
[C---:B------:R-:W-:Y:S02]  /*3b20*/  SEL R28, R0.reuse, R28, !P0 ;  /* 0x0000001c001c7207 */ /* 0x040fe40004000000 */
[----:B------:R-:W-:Y:S01]  /*3b30*/  SEL R27, R0, R27, !P0 ;  /* 0x0000001b001b7207 */ /* 0x000fe20004000000 */
[----:B------:R-:W-:Y:S01]  /*3b40*/  IMAD R30, R30, c[0x0][0x190], RZ ;  /* 0x000064001e1e7a24 */ /* 0x000fe200078e02ff */
        /* <DEDUP_REMOVED lines=24> */
[C---:B------:R-:W-:Y:S02]  /*3cd0*/  SEL R111, R0.reuse, R111, !P0 ;  /* 0x0000006f006f7207 */ /* 0x040fe40004000000 */
[----:B------:R-:W-:Y:S01]  /*3ce0*/  SEL R69, R0, R43, !P0 ;  /* 0x0000002b00457207 */ /* 0x000fe20004000000 */
[----:B------:R-:W-:Y:S01]  /*3cf0*/  IMAD R43, R64, 0xdc, RZ ;  /* 0x000000dc402b7824 */ /* 0x000fe200078e02ff */
        /* <DEDUP_REMOVED lines=16> */
[----:B------:R-:W-:-:S02]  /*3e00*/  SEL R81, R0, R81, !P0 ;  /* 0x0000005100517207 */ /* 0x000fc40004000000 */
[C---:B------:R-:W-:Y:S02]  /*3e10*/  SEL R121, R0.reuse, R121, !P0 ;  /* 0x0000007900797207 */ /* 0x040fe40004000000 */
[----:B------:R-:W-:Y:S01]  /*3e20*/  SEL R21, R0, R75, !P0 ;  /* 0x0000004b00157207 */ /* 0x000fe20004000000 */
[----:B------:R-:W-:Y:S01]  /*3e30*/  IMAD R75, R64, 0x25, RZ ;  /* 0x00000025404b7824 */ /* 0x000fe200078e02ff */
[----:B------:R-:W-:Y:S01]  /*3e40*/  SEL R53, R0, R79, !P0 ;  /* 0x0000004f00357207 */ /* 0x000fe20004000000 */
[----:B------:R-:W-:Y:S01]  /*3e50*/  IMAD R79, R64, 0x21, RZ ;  /* 0x00000021404f7824 */ /* 0x000fe200078e02ff */
[C---:B------:R-:W-:Y:S02]  /*3e60*/  SEL R85, R0.reuse, R85, !P0 ;  /* 0x0000005500557207 */ /* 0x040fe40004000000 */
[C---:B------:R-:W-:Y:S02]  /*3e70*/  SEL R123, R0.reuse, R83, !P0 ;  /* 0x00000053007b7207 */ /* 0x040fe40004000000 */
[----:B------:R-:W-:-:S02]  /*3e80*/  SEL R25, R0, R87, !P0 ;  /* 0x0000005700197207 */ /* 0x000fc40004000000 */
[C---:B------:R-:W-:Y:S02]  /*3e90*/  SEL R252, R0.reuse, R89, !P0 ;  /* 0x0000005900fc7207 */ /* 0x040fe40004000000 */
[C---:B------:R-:W-:Y:S02]  /*3ea0*/  SEL R206, R0.reuse, R91, !P0 ;  /* 0x0000005b00ce7207 */ /* 0x040fe40004000000 */
[----:B------:R-:W-:Y:S01]  /*3eb0*/  SEL R205, R0, R205, !P0 ;  /* 0x000000cd00cd7207 */ /* 0x000fe20004000000 */
[----:B------:R-:W-:Y:S01]  /*3ec0*/  IMAD R0, R64, 0x2a, RZ ;  /* 0x0000002a40007824 */ /* 0x000fe200078e02ff */
[----:B------:R-:W-:Y:S01]  /*3ed0*/  ISETP.GE.AND P4, PT, R56, RZ, PT ;  /* 0x000000ff3800720c */ /* 0x000fe20003f86270 */
[----:B-1----:R-:W-:Y:S01]  /*3ee0*/  IMAD R56, R64, 0x2d, RZ ;  /* 0x0000002d40387824 */ /* 0x002fe200078e02ff */
[----:B------:R-:W-:Y:S01]  /*3ef0*/  ISETP.NE.AND P0, PT, RZ, c[0x0][0x178], PT ;  /* 0x00005e00ff007a0c */ /* 0x000fe20003f05270 */
[----:B------:R-:W-:Y:S02]  /*3f00*/  IMAD R252, R252, c[0x0][0x190], RZ ;  /* 0x00006400fcfc7a24 */ /* 0x000fe400078e02ff */
[----:B------:R-:W-:-:S08]  /*3f10*/  IMAD R206, R206, c[0x0][0x190], RZ ;  /* 0x00006400cece7a24 */ /* 0x000fd000078e02ff */
[----:B------:R-:W-:Y:S02]  /*3f20*/  @!P4 IMAD.MOV R3, RZ, RZ, -R3 ;  /* 0x000000ffff03c224 */ /* 0x000fe400078e0a03 */
[----:B------:R-:W-:-:S05]  /*3f30*/  @!P0 LOP3.LUT R3, RZ, c[0x0][0x178], RZ, 0x33, !PT ;  /* 0x00005e00ff038a12 */ /* 0x000fca00078e33ff */
[----:B------:R-:W-:-:S04]  /*3f40*/  IMAD R3, R3, c[0x0][0x184], RZ ;  /* 0x0000610003037a24 */ /* 0x000fc800078e02ff */
[----:B------:R-:W-:-:S05]  /*3f50*/  IMAD.SHL.U32 R2, R3, 0x4, RZ ;  /* 0x0000000403027824 */ /* 0x000fca00078e00ff */
[----:B------:R-:W-:Y:S01]  /*3f60*/  IADD3 R194, P0, R2, c[0x0][0x160], RZ ;  /* 0x0000580002c27a10 */ /* 0x000fe20007f1e0ff */
[----:B------:R1:W-:Y:S03]  /*3f70*/  STL [R1+0x12c], R2 ;  /* 0x00012c0201007387 */ /* 0x0003e60000100800 */
[----:B------:R-:W-:Y:S02]  /*3f80*/  LEA.HI.X.SX32 R195, R3, c[0x0][0x164], 0x2, P0 ;  /* 0x0000590003c37a11 */ /* 0x000fe400000f16ff */
[-C--:B------:R-:W-:Y:S02]  /*3f90*/  IADD3 R208, P0, R127, R194.reuse, RZ ;  /* 0x000000c27fd07210 */ /* 0x080fe40007f1e0ff */
[CC--:B------:R-:W-:Y:S02]  /*3fa0*/  LEA R158, P4, R64.reuse, R194.reuse, 0x3 ;  /* 0x000000c2409e7211 */ /* 0x0c0fe400078818ff */
[C---:B------:R-:W-:Y:S01]  /*3fb0*/  LEA.HI.X.SX32 R209, R64.reuse, R195, 0x2, P0 ;  /* 0x000000c340d17211 */ /* 0x040fe200000f16ff */
[----:B-1----:R-:W-:Y:S01]  /*3fc0*/  IMAD R2, R64, 0x37, RZ ;  /* 0x0000003740027824 */ /* 0x002fe200078e02ff */
[----:B------:R-:W-:-:S02]  /*3fd0*/  IADD3 R142, P0, R114, R194, RZ ;  /* 0x000000c2728e7210 */ /* 0x000fc40007f1e0ff */
[-C--:B------:R-:W-:Y:S02]  /*3fe0*/  LEA.HI.X.SX32 R159, R129, R195.reuse, 0x2, P4 ;  /* 0x000000c3819f7211 */ /* 0x080fe400020f16ff */
[-C--:B------:R-:W-:Y:S02]  /*3ff0*/  LEA.HI.X.SX32 R143, R128, R195.reuse, 0x2, P0 ;  /* 0x000000c3808f7211 */ /* 0x080fe400000f16ff */
[-C--:B------:R-:W-:Y:S02]  /*4000*/  LEA R198, P4, R64, R194.reuse, 0x4 ;  /* 0x000000c240c67211 */ /* 0x080fe400078820ff */
[----:B------:R-:W-:Y:S02]  /*4010*/  IADD3 R210, P0, R99, R194, RZ ;  /* 0x000000c263d27210 */ /* 0x000fe40007f1e0ff */
[-C--:B------:R-:W-:Y:S02]  /*4020*/  LEA.HI.X.SX32 R199, R127, R195.reuse, 0x2, P4 ;  /* 0x000000c37fc77211 */ /* 0x080fe400020f16ff */
[----:B------:R-:W-:-:S02]  /*4030*/  LEA.HI.X.SX32 R211, R126, R195, 0x2, P0 ;  /* 0x000000c37ed37211 */ /* 0x000fc400000f16ff */
[-C--:B------:R-:W-:Y:S02]  /*4040*/  IADD3 R226, P4, R94, R194.reuse, RZ ;  /* 0x000000c25ee27210 */ /* 0x080fe40007f9e0ff */
[-C--:B------:R-:W-:Y:S02]  /*4050*/  IADD3 R242, P0, R86, R194.reuse, RZ ;  /* 0x000000c256f27210 */ /* 0x080fe40007f1e0ff */
[-C--:B------:R-:W-:Y:S02]  /*4060*/  LEA.HI.X.SX32 R227, R125, R195.reuse, 0x2, P4 ;  /* 0x000000c37de37211 */ /* 0x080fe400020f16ff */
[----:B------:R-:W-:Y:S02]  /*4070*/  LEA.HI.X.SX32 R243, R124, R195, 0x2, P0 ;  /* 0x000000c37cf37211 */ /* 0x000fe400000f16ff */
[-C--:B------:R-:W-:Y:S02]  /*4080*/  LEA R196, P4, R64, R194.reuse, 0x5 ;  /* 0x000000c240c47211 */ /* 0x080fe400078828ff */
[----:B------:R-:W-:-:S02]  /*4090*/  IADD3 R172, P0, R76, R194, RZ ;  /* 0x000000c24cac7210 */ /* 0x000fc40007f1e0ff */
[-C--:B------:R-:W-:Y:S02]  /*40a0*/  LEA.HI.X.SX32 R197, R122, R195.reuse, 0x2, P4 ;  /* 0x000000c37ac57211 */ /* 0x080fe400020f16ff */
[-C--:B------:R-:W-:Y:S02]  /*40b0*/  LEA.HI.X.SX32 R173, R120, R195.reuse, 0x2, P0 ;  /* 0x000000c378ad7211 */ /* 0x080fe400000f16ff */
[-C--:B------:R-:W-:Y:S02]  /*40c0*/  IADD3 R156, P4, R74, R194.reuse, RZ ;  /* 0x000000c24a9c7210 */ /* 0x080fe40007f9e0ff */
[-C--:B------:R-:W-:Y:S02]  /*40d0*/  IADD3 R140, P0, R72, R194.reuse, RZ ;  /* 0x000000c2488c7210 */ /* 0x080fe40007f1e0ff */
[-C--:B------:R-:W-:Y:S01]  /*40e0*/  LEA.HI.X.SX32 R157, R118, R195.reuse, 0x2, P4 ;  /* 0x000000c3769d7211 */ /* 0x080fe200020f16ff */
[----:B------:R-:W-:Y:S01]  /*40f0*/  IMAD R118, R113, c[0x0][0x190], RZ ;  /* 0x0000640071767a24 */ /* 0x000fe200078e02ff */
[----:B------:R-:W-:Y:S01]  /*4100*/  LEA.HI.X.SX32 R141, R116, R195, 0x2, P0 ;  /* 0x000000c3748d7211 */ /* 0x000fe200000f16ff */
[----:B------:R-:W-:Y:S01]  /*4110*/  IMAD R116, R93, c[0x0][0x190], RZ ;  /* 0x000064005d747a24 */ /* 0x000fe200078e02ff */
[----:B------:R-:W-:-:S02]  /*4120*/  IADD3 R200, P4, R70, R194, RZ ;  /* 0x000000c246c87210 */ /* 0x000fc40007f9e0ff */
[-C--:B------:R-:W-:Y:S02]  /*4130*/  IADD3 R212, P0, R68, R194.reuse, RZ ;  /* 0x000000c244d47210 */ /* 0x080fe40007f1e0ff */
[-C--:B------:R-:W-:Y:S01]  /*4140*/  LEA.HI.X.SX32 R201, R114, R195.reuse, 0x2, P4 ;  /* 0x000000c372c97211 */ /* 0x080fe200020f16ff */
[----:B------:R-:W-:Y:S01]  /*4150*/  IMAD R114, R97, c[0x0][0x190], RZ ;  /* 0x0000640061727a24 */ /* 0x000fe200078e02ff */
[-C--:B------:R-:W-:Y:S02]  /*4160*/  LEA.HI.X.SX32 R213, R112, R195.reuse, 0x2, P0 ;  /* 0x000000c370d57211 */ /* 0x080fe400000f16ff */
[-C--:B------:R-:W-:Y:S02]  /*4170*/  IADD3 R228, P4, R66, R194.reuse, RZ ;  /* 0x000000c242e47210 */ /* 0x080fe40007f9e0ff */
[----:B------:R-:W-:Y:S02]  /*4180*/  IADD3 R244, P0, R62, R194, RZ ;  /* 0x000000c23ef47210 */ /* 0x000fe40007f1e0ff */
[-C--:B------:R-:W-:Y:S01]  /*4190*/  LEA.HI.X.SX32 R229, R108, R195.reuse, 0x2, P4 ;  /* 0x000000c36ce57211 */ /* 0x080fe200020f16ff */
[----:B------:R-:W-:Y:S01]  /*41a0*/  IMAD R108, R101, c[0x0][0x190], RZ ;  /* 0x00006400656c7a24 */ /* 0x000fe200078e02ff */
[----:B------:R-:W-:-:S02]  /*41b0*/  LEA.HI.X.SX32 R245, R106, R195, 0x2, P0 ;  /* 0x000000c36af57211 */ /* 0x000fc400000f16ff */
[-C--:B------:R-:W-:Y:S02]  /*41c0*/  LEA R202, P4, R64, R194.reuse, 0x6 ;  /* 0x000000c240ca7211 */ /* 0x080fe400078830ff */
[-C--:B------:R-:W-:Y:S02]  /*41d0*/  IADD3 R170, P0, R171, R194.reuse, RZ ;  /* 0x000000c2abaa7210 */ /* 0x080fe40007f1e0ff */
[-C--:B------:R-:W-:Y:S01]  /*41e0*/  LEA.HI.X.SX32 R203, R104, R195.reuse, 0x2, P4 ;  /* 0x000000c368cb7211 */ /* 0x080fe200020f16ff */
[----:B------:R-:W-:Y:S01]  /*41f0*/  IMAD R104, R31, c[0x0][0x190], RZ ;  /* 0x000064001f687a24 */ /* 0x000fe200078e02ff */
[----:B------:R-:W-:Y:S02]  /*4200*/  LEA.HI.X.SX32 R171, R103, R195, 0x2, P0 ;  /* 0x000000c367ab7211 */ /* 0x000fe400000f16ff */
[-C--:B------:R-:W-:Y:S02]  /*4210*/  IADD3 R154, P4, R155, R194.reuse, RZ ;  /* 0x000000c29b9a7210 */ /* 0x080fe40007f9e0ff */
[----:B------:R-:W-:-:S02]  /*4220*/  IADD3 R138, P0, R139, R194, RZ ;  /* 0x000000c28b8a7210 */ /* 0x000fc40007f1e0ff */
[-C--:B------:R-:W-:Y:S01]  /*4230*/  LEA.HI.X.SX32 R155, R102, R195.reuse, 0x2, P4 ;  /* 0x000000c3669b7211 */ /* 0x080fe200020f16ff */
[----:B------:R-:W-:Y:S01]  /*4240*/  IMAD R102, R36, c[0x0][0x190], RZ ;  /* 0x0000640024667a24 */ /* 0x000fe200078e02ff */
[-C--:B------:R-:W-:Y:S01]  /*4250*/  LEA.HI.X.SX32 R139, R100, R195.reuse, 0x2, P0 ;  /* 0x000000c3648b7211 */ /* 0x080fe200000f16ff */
[----:B------:R-:W-:Y:S01]  /*4260*/  IMAD R36, R25, c[0x0][0x190], RZ ;  /* 0x0000640019247a24 */ /* 0x000fe200078e02ff */
[-C--:B------:R-:W-:Y:S02]  /*4270*/  IADD3 R192, P4, R193, R194.reuse, RZ ;  /* 0x000000c2c1c07210 */ /* 0x080fe40007f9e0ff */
[-C--:B------:R-:W-:Y:S02]  /*4280*/  IADD3 R214, P0, R215, R194.reuse, RZ ;  /* 0x000000c2d7d67210 */ /* 0x080fe40007f1e0ff */
[-C--:B------:R-:W-:Y:S02]  /*4290*/  LEA.HI.X.SX32 R193, R99, R195.reuse, 0x2, P4 ;  /* 0x000000c363c17211 */ /* 0x080fe400020f16ff */
        /* <DEDUP_REMOVED lines=17> */
[-C--:B------:R-:W-:Y:S01]  /*43b0*/  LEA.HI.X.SX32 R133, R88, R195.reuse, 0x2, P0 ;  /* 0x000000c358857211 */ /* 0x080fe200000f16ff */
[----:B------:R-:W-:Y:S01]  /*43c0*/  IMAD R88, R65, c[0x0][0x190], RZ ;  /* 0x0000640041587a24 */ /* 0x000fe200078e02ff */
        /* <DEDUP_REMOVED lines=12> */
[-C--:B------:R-:W-:Y:S02]  /*4490*/  LEA R186, P4, R64, R194.reuse, 0x7 ;  /* 0x000000c240ba7211 */ /* 0x080fe400078838ff */
[----:B------:R-:W-:Y:S02]  /*44a0*/  IADD3 R166, P0, R167, R194, RZ ;  /* 0x000000c2a7a67210 */ /* 0x000fe40007f1e0ff */
[-C--:B------:R-:W-:Y:S01]  /*44b0*/  LEA.HI.X.SX32 R187, R50, R195.reuse, 0x2, P4 ;  /* 0x000000c332bb7211 */ /* 0x080fe200020f16ff */
[----:B------:R-:W-:Y:S01]  /*44c0*/  IMAD R50, R64, 0x39, RZ ;  /* 0x0000003940327824 */ /* 0x000fe200078e02ff */
[----:B------:R-:W-:-:S02]  /*44d0*/  LEA.HI.X.SX32 R167, R79, R195, 0x2, P0 ;  /* 0x000000c34fa77211 */ /* 0x000fc400000f16ff */
[-C--:B------:R-:W-:Y:S02]  /*44e0*/  IADD3 R150, P4, R151, R194.reuse, RZ ;  /* 0x000000c297967210 */ /* 0x080fe40007f9e0ff */
[-C--:B------:R-:W-:Y:S02]  /*44f0*/  IADD3 R248, P0, R249, R194.reuse, RZ ;  /* 0x000000c2f9f87210 */ /* 0x080fe40007f1e0ff */
[-C--:B------:R-:W-:Y:S01]  /*4500*/  LEA.HI.X.SX32 R151, R78, R195.reuse, 0x2, P4 ;  /* 0x000000c34e977211 */ /* 0x080fe200020f16ff */
[----:B------:R-:W-:Y:S01]  /*4510*/  IMAD R78, R19, c[0x0][0x190], RZ ;  /* 0x00006400134e7a24 */ /* 0x000fe200078e02ff */
[----:B------:R-:W-:Y:S01]  /*4520*/  LEA.HI.X.SX32 R249, R42, R195, 0x2, P0 ;  /* 0x000000c32af97211 */ /* 0x000fe200000f16ff */
[----:B------:R-:W-:Y:S01]  /*4530*/  IMAD R42, R64, 0x3a, RZ ;  /* 0x0000003a402a7824 */ /* 0x000fe200078e02ff */
[-C--:B------:R-:W-:Y:S02]  /*4540*/  IADD3 R184, P4, R185, R194.reuse, RZ ;  /* 0x000000c2b9b87210 */ /* 0x080fe40007f9e0ff */
[----:B------:R-:W-:-:S02]  /*4550*/  IADD3 R218, P0, R219, R194, RZ ;  /* 0x000000c2dbda7210 */ /* 0x000fc40007f1e0ff */
[-C--:B------:R-:W-:Y:S01]  /*4560*/  LEA.HI.X.SX32 R185, R76, R195.reuse, 0x2, P4 ;  /* 0x000000c34cb97211 */ /* 0x080fe200020f16ff */
[----:B------:R-:W-:Y:S01]  /*4570*/  IMAD R76, R23, c[0x0][0x190], RZ ;  /* 0x00006400174c7a24 */ /* 0x000fe200078e02ff */
[-C--:B------:R-:W-:Y:S02]  /*4580*/  LEA.HI.X.SX32 R219, R75, R195.reuse, 0x2, P0 ;  /* 0x000000c34bdb7211 */ /* 0x080fe400000f16ff */
[-C--:B------:R-:W-:Y:S02]  /*4590*/  IADD3 R234, P4, R235, R194.reuse, RZ ;  /* 0x000000c2ebea7210 */ /* 0x080fe40007f9e0ff */
[-C--:B------:R-:W-:Y:S02]  /*45a0*/  IADD3 R250, P0, R251, R194.reuse, RZ ;  /* 0x000000c2fbfa7210 */ /* 0x080fe40007f1e0ff */
[-C--:B------:R-:W-:Y:S02]  /*45b0*/  LEA.HI.X.SX32 R235, R71, R195.reuse, 0x2, P4 ;  /* 0x000000c347eb7211 */ /* 0x080fe400020f16ff */
[----:B------:R-:W-:Y:S01]  /*45c0*/  LEA.HI.X.SX32 R251, R52, R195, 0x2, P0 ;  /* 0x000000c334fb7211 */ /* 0x000fe200000f16ff */
[----:B------:R-:W-:Y:S01]  /*45d0*/  IMAD R52, R64, 0x3b, RZ ;  /* 0x0000003b40347824 */ /* 0x000fe200078e02ff */
        /* <DEDUP_REMOVED lines=15> */
[----:B------:R-:W-:Y:S01]  /*46d0*/  IMAD R32, R17, c[0x0][0x190], RZ ;  /* 0x0000640011207a24 */ /* 0x000fe200078e02ff */
[-C--:B------:R-:W-:Y:S02]  /*46e0*/  IADD3 R236, P4, R237, R194.reuse, RZ ;  /* 0x000000c2edec7210 */ /* 0x080fe40007f9e0ff */
[----:B------:R-:W-:-:S02]  /*46f0*/  IADD3 R56, P0, R51, R194, RZ ;  /* 0x000000c233387210 */ /* 0x000fc40007f1e0ff */
[-C--:B------:R-:W-:Y:S01]  /*4700*/  LEA.HI.X.SX32 R237, R46, R195.reuse, 0x2, P4 ;  /* 0x000000c32eed7211 */ /* 0x080fe200020f16ff */
[----:B------:R-:W-:Y:S01]  /*4710*/  IMAD R46, R64, 0x3d, RZ ;  /* 0x0000003d402e7824 */ /* 0x000fe200078e02ff */
[-C--:B------:R-:W-:Y:S02]  /*4720*/  LEA.HI.X.SX32 R57, R63, R195.reuse, 0x2, P0 ;  /* 0x000000c33f397211 */ /* 0x080fe400000f16ff */
[-C--:B------:R-:W-:Y:S02]  /*4730*/  IADD3 R178, P4, R179, R194.reuse, RZ ;  /* 0x000000c2b3b27210 */ /* 0x080fe40007f9e0ff */
[----:B------:R-:W-:Y:S01]  /*4740*/  IADD3 R162, P0, R163, R194, RZ ;  /* 0x000000c2a3a27210 */ /* 0x000fe20007f1e0ff */
[----:B------:R-:W-:Y:S01]  /*4750*/  STL.64 [R1+0x28], R56 ;  /* 0x0000283801007387 */ /* 0x000fe20000100a00 */
[-C--:B------:R-:W-:Y:S02]  /*4760*/  LEA.HI.X.SX32 R179, R70, R195.reuse, 0x2, P4 ;  /* 0x000000c346b37211 */ /* 0x080fe400020f16ff */
[----:B------:R-:W-:-:S02]  /*4770*/  LEA.HI.X.SX32 R163, R59, R195, 0x2, P0 ;  /* 0x000000c33ba37211 */ /* 0x000fc400000f16ff */
[-C--:B------:R-:W-:Y:S02]  /*4780*/  IADD3 R70, P0, R47, R194.reuse, RZ ;  /* 0x000000c22f467210 */ /* 0x080fe40007f1e0ff */
[-C--:B------:R-:W-:Y:S02]  /*4790*/  IADD3 R146, P4, R147, R194.reuse, RZ ;  /* 0x000000c293927210 */ /* 0x080fe40007f9e0ff */
[-C--:B------:R-:W-:Y:S02]  /*47a0*/  LEA.HI.X.SX32 R71, R55, R195.reuse, 0x2, P0 ;  /* 0x000000c337477211 */ /* 0x080fe400000f16ff */
[-C--:B------:R-:W-:Y:S02]  /*47b0*/  IADD3 R222, P0, R223, R194.reuse, RZ ;  /* 0x000000c2dfde7210 */ /* 0x080fe40007f1e0ff */
[-C--:B------:R-:W-:Y:S01]  /*47c0*/  LEA.HI.X.SX32 R147, R48, R195.reuse, 0x2, P4 ;  /* 0x000000c330937211 */ /* 0x080fe200020f16ff */
[----:B------:R-:W-:Y:S01]  /*47d0*/  IMAD R48, R64, 0x3e, RZ ;  /* 0x0000003e40307824 */ /* 0x000fe200078e02ff */
[----:B------:R-:W-:Y:S01]  /*47e0*/  LEA.HI.X.SX32 R223, R54, R195, 0x2, P0 ;  /* 0x000000c336df7211 */ /* 0x000fe200000f16ff */
[----:B------:R1:W-:Y:S01]  /*47f0*/  STL.64 [R1+0x20], R70 ;  /* 0x0000204601007387 */ /* 0x0003e20000100a00 */
[-C--:B------:R-:W-:Y:S01]  /*4800*/  IADD3 R54, P0, R43, R194.reuse, RZ ;  /* 0x000000c22b367210 */ /* 0x080fe20007f1e0ff */
[----:B------:R-:W-:Y:S01]  /*4810*/  IMAD.SHL.U32 R43, R58, 0x4, RZ ;  /* 0x000000043a2b7824 */ /* 0x000fe200078e00ff */
[----:B------:R-:W-:-:S02]  /*4820*/  IADD3 R176, P4, R177, R194, RZ ;  /* 0x000000c2b1b07210 */ /* 0x000fc40007f9e0ff */
[-C--:B------:R-:W-:Y:S01]  /*4830*/  LEA.HI.X.SX32 R55, R2, R195.reuse, 0x2, P0 ;  /* 0x000000c302377211 */ /* 0x080fe200000f16ff */
[----:B------:R-:W-:Y:S01]  /*4840*/  IMAD R2, R64, 0xfc, RZ ;  /* 0x000000fc40027824 */ /* 0x000fe200078e02ff */
[-C--:B------:R-:W-:Y:S01]  /*4850*/  LEA.HI.X.SX32 R177, R68, R195.reuse, 0x2, P4 ;  /* 0x000000c344b17211 */ /* 0x080fe200020f16ff */
[----:B------:R2:W-:Y:S01]  /*4860*/  LDGSTS.E [R43], [R194.64], !P1 ;  /* 0x00000000c22b7fae */ /* 0x0005e2000c921844 */
[-C--:B------:R-:W-:Y:S02]  /*4870*/  IADD3 R160, P0, R160, R194.reuse, RZ ;  /* 0x000000c2a0a07210 */ /* 0x080fe40007f1e0ff */
[-C--:B------:R-:W-:Y:S01]  /*4880*/  IADD3 R238, P4, R239, R194.reuse, RZ ;  /* 0x000000c2efee7210 */ /* 0x080fe20007f9e0ff */
[----:B------:R3:W-:Y:S01]  /*4890*/  STL.64 [R1+0x18], R54 ;  /* 0x0000183601007387 */ /* 0x0007e20000100a00 */
[-C--:B------:R-:W-:Y:S01]  /*48a0*/  LEA.HI.X.SX32 R161, R50, R195.reuse, 0x2, P0 ;  /* 0x000000c332a17211 */ /* 0x080fe200000f16ff */
[----:B-1----:R-:W-:Y:S01]  /*48b0*/  IMAD R70, R38, c[0x0][0x190], RZ ;  /* 0x0000640026467a24 */ /* 0x002fe200078e02ff */
[-C--:B------:R-:W-:Y:S01]  /*48c0*/  LEA.HI.X.SX32 R239, R44, R195.reuse, 0x2, P4 ;  /* 0x000000c32cef7211 */ /* 0x080fe200020f16ff */
[----:B------:R-:W-:Y:S01]  /*48d0*/  IMAD R44, R64, 0x3f, RZ ;  /* 0x0000003f402c7824 */ /* 0x000fe200078e02ff */
[-C--:B------:R-:W-:Y:S01]  /*48e0*/  IADD3 R50, P0, R0, R194.reuse, RZ ;  /* 0x000000c200327210 */ /* 0x080fe20007f1e0ff */
[----:B------:R1:W-:Y:S01]  /*48f0*/  LDGSTS.E [R43+0x800], [R198.64], !P6 ;  /* 0x00800000c62b7fae */ /* 0x0003e2000f121844 */
[-C--:B------:R-:W-:Y:S01]  /*4900*/  IADD3 R136, P4, R137, R194.reuse, RZ ;  /* 0x000000c289887210 */ /* 0x080fe20007f9e0ff */
[----:B------:R-:W-:Y:S01]  /*4910*/  IMAD R64, R49, c[0x0][0x190], RZ ;  /* 0x0000640031407a24 */ /* 0x000fe200078e02ff */
[-C--:B------:R-:W-:Y:S01]  /*4920*/  LEA.HI.X.SX32 R51, R52, R195.reuse, 0x2, P0 ;  /* 0x000000c334337211 */ /* 0x080fe200000f16ff */
[----:B------:R-:W-:Y:S01]  /*4930*/  IMAD R52, R8, c[0x0][0x190], RZ ;  /* 0x0000640008347a24 */ /* 0x000fe200078e02ff */
[-C--:B------:R-:W-:Y:S01]  /*4940*/  LEA.HI.X.SX32 R137, R66, R195.reuse, 0x2, P4 ;  /* 0x000000c342897211 */ /* 0x080fe200020f16ff */
[----:B---3--:R-:W-:Y:S01]  /*4950*/  IMAD R55, R26, c[0x0][0x190], RZ ;  /* 0x000064001a377a24 */ /* 0x008fe200078e02ff */
[-C--:B------:R-:W-:Y:S01]  /*4960*/  IADD3 R224, P0, R224, R194.reuse, RZ ;  /* 0x000000c2e0e07210 */ /* 0x080fe20007f1e0ff */
[----:B------:R3:W-:Y:S01]  /*4970*/  STL.64 [R1+0x10], R50 ;  /* 0x0000103201007387 */ /* 0x0007e20000100a00 */
[-C--:B------:R-:W-:Y:S01]  /*4980*/  IADD3 R144, P4, R144, R194.reuse, RZ ;  /* 0x000000c290907210 */ /* 0x080fe20007f9e0ff */
[----:B------:R-:W-:Y:S01]  /*4990*/  IMAD R54, R22, c[0x0][0x190], RZ ;  /* 0x0000640016367a24 */ /* 0x000fe200078e02ff */
[-C--:B------:R-:W-:Y:S01]  /*49a0*/  LEA.HI.X.SX32 R225, R46, R195.reuse, 0x2, P0 ;  /* 0x000000c32ee17211 */ /* 0x080fe200000f16ff */
[----:B------:R-:W-:Y:S01]  /*49b0*/  IMAD R22, R6, c[0x0][0x190], RZ ;  /* 0x0000640006167a24 */ /* 0x000fe200078e02ff */
[----:B------:R-:W-:Y:S01]  /*49c0*/  LEA.HI.X.SX32 R145, R42, R195, 0x2, P4 ;  /* 0x000000c32a917211 */ /* 0x000fe200020f16ff */
[----:B------:R-:W-:Y:S01]  /*49d0*/  IMAD R26, R5, c[0x0][0x190], RZ ;  /* 0x00006400051a7a24 */ /* 0x000fe200078e02ff */
[-C--:B------:R-:W-:Y:S01]  /*49e0*/  IADD3 R46, P0, R2, R194.reuse, RZ ;  /* 0x000000c2022e7210 */ /* 0x080fe20007f1e0ff */
[----:B------:R-:W-:Y:S01]  /*49f0*/  IMAD R66, R53, c[0x0][0x190], RZ ;  /* 0x0000640035427a24 */ /* 0x000fe200078e02ff */
[----:B------:R-:W-:-:S02]  /*4a00*/  IADD3 R174, P4, R174, R194, RZ ;  /* 0x000000c2aeae7210 */ /* 0x000fc40007f9e0ff */
[-C--:B------:R-:W-:Y:S01]  /*4a10*/  LEA.HI.X.SX32 R47, R44, R195.reuse, 0x2, P0 ;  /* 0x000000c32c2f7211 */ /* 0x080fe200000f16ff */
[----:B---3--:R-:W-:Y:S01]  /*4a20*/  IMAD R51, R14, c[0x0][0x190], RZ ;  /* 0x000064000e337a24 */ /* 0x008fe200078e02ff */
[-C--:B------:R-:W-:Y:S01]  /*4a30*/  LEA.HI.X.SX32 R175, R62, R195.reuse, 0x2, P4 ;  /* 0x000000c33eaf7211 */ /* 0x080fe200020f16ff */
[----:B------:R-:W-:Y:S01]  /*4a40*/  IMAD R50, R12, c[0x0][0x190], RZ ;  /* 0x000064000c327a24 */ /* 0x000fe200078e02ff */
[----:B------:R-:W-:Y:S01]  /*4a50*/  IADD3 R240, P4, R240, R194, RZ ;  /* 0x000000c2f0f07210 */ /* 0x000fe20007f9e0ff */
[----:B------:R-:W-:Y:S01]  /*4a60*/  STL.64 [R1+0x8], R46 ;  /* 0x0000082e01007387 */ /* 0x000fe20000100a00 */
[----:B------:R-:W-:Y:S01]  /*4a70*/  IADD3 R0, R60, -0x19, RZ ;  /* 0xffffffe73c007810 */ /* 0x000fe20007ffe0ff */
[----:B------:R-:W-:Y:S01]  /*4a80*/  IMAD R62, R45, c[0x0][0x190], RZ ;  /* 0x000064002d3e7a24 */ /* 0x000fe200078e02ff */
[----:B------:R-:W-:Y:S01]  /*4a90*/  LEA.HI.X.SX32 R241, R48, R195, 0x2, P4 ;  /* 0x000000c330f17211 */ /* 0x000fe200020f16ff */
[----:B------:R2:W-:Y:S01]  /*4aa0*/  STL [R1+0x198], R195 ;  /* 0x000198c301007387 */ /* 0x0005e20000100800 */
[----:B------:R-:W-:Y:S01]  /*4ab0*/  ISETP.GE.U32.AND P0, PT, R0, 0x7fffffa8, PT ;  /* 0x7fffffa80000780c */ /* 0x000fe20003f06070 */
[----:B------:R-:W-:Y:S01]  /*4ac0*/  IMAD R48, R16, c[0x0][0x190], RZ ;  /* 0x0000640010307a24 */ /* 0x000fe200078e02ff */
[C---:B------:R-:W-:Y:S01]  /*4ad0*/  IADD3 R42, R60.reuse, -0x15, RZ ;  /* 0xffffffeb3c2a7810 */ /* 0x040fe20007ffe0ff */
[----:B------:R-:W-:Y:S01]  /*4ae0*/  STL [R1+0x17c], R198 ;  /* 0x00017cc601007387 */ /* 0x000fe20000100800 */
[----:B------:R-:W-:Y:S01]  /*4af0*/  IADD3 R0, R60, -0x1d, RZ ;  /* 0xffffffe33c007810 */ /* 0x000fe20007ffe0ff */
[----:B------:R-:W-:Y:S01]  /*4b00*/  IMAD R60, R41, c[0x0][0x190], RZ ;  /* 0x00006400293c7a24 */ /* 0x000fe200078e02ff */
[----:B------:R-:W-:Y:S01]  /*4b10*/  ISETP.GE.U32.AND P4, PT, R42, 0x7fffffac, PT ;  /* 0x7fffffac2a00780c */ /* 0x000fe20003f86070 */
[----:B------:R1:W-:Y:S01]  /*4b20*/  STL [R1+0x178], R199 ;  /* 0x000178c701007387 */ /* 0x0003e20000100800 */
[----:B------:R-:W-:Y:S01]  /*4b30*/  ISETP.GE.U32.AND P1, PT, R0, 0x7fffffa4, PT ;  /* 0x7fffffa40000780c */ /* 0x000fe20003f26070 */
[----:B--2---:R-:W-:Y:S01]  /*4b40*/  IMAD.MOV.U32 R195, RZ, RZ, c[0x0][0x180] ;  /* 0x00006000ffc37624 */ /* 0x004fe200078e00ff */
[----:B------:R-:W-:Y:S01]  /*4b50*/  LOP3.LUT R112, R110, 0x3f, RZ, 0xc0, !PT ;  /* 0x0000003f6e707812 */ /* 0x000fe200078ec0ff */
[----:B------:R-:W-:Y:S01]  /*4b60*/  STL.64 [R1+0x180], R196 ;  /* 0x000180c401007387 */ /* 0x000fe20000100a00 */
[----:B------:R-:W-:Y:S01]  /*4b70*/  IMAD R46, R20, c[0x0][0x190], RZ ;  /* 0x00006400142e7a24 */ /* 0x000fe200078e02ff */
[----:B------:R-:W-:Y:S01]  /*4b80*/  SHF.R.S32.HI R110, RZ, 0x6, R110 ;  /* 0x00000006ff6e7819 */ /* 0x000fe2000001146e */
[----:B------:R-:W-:Y:S01]  /*4b90*/  IMAD R47, R10, c[0x0][0x190], RZ ;  /* 0x000064000a2f7a24 */ /* 0x000fe200078e02ff */
[C---:B------:R-:W-:Y:S01]  /*4ba0*/  IADD3 R2, R195.reuse, -0x21, RZ ;  /* 0xffffffdfc3027810 */ /* 0x040fe20007ffe0ff */
[----:B------:R-:W-:Y:S01]  /*4bb0*/  STL.64 [R1+0x188], R200 ;  /* 0x000188c801007387 */ /* 0x000fe20000100a00 */
[----:B-1----:R-:W-:Y:S01]  /*4bc0*/  IMAD.SHL.U32 R199, R58, 0x4, RZ ;  /* 0x000000043ac77824 */ /* 0x002fe200078e00ff */
[----:B------:R-:W-:Y:S01]  /*4bd0*/  IADD3 R0, R195, -0x25, RZ ;  /* 0xffffffdbc3007810 */ /* 0x000fe20007ffe0ff */
[----:B------:R-:W-:Y:S01]  /*4be0*/  IMAD R58, R37, c[0x0][0x190], RZ ;  /* 0x00006400253a7a24 */ /* 0x000fe200078e02ff */
[----:B------:R-:W-:Y:S01]  /*4bf0*/  ISETP.GE.U32.AND P6, PT, R2, 0x7fffffa0, PT ;  /* 0x7fffffa00200780c */ /* 0x000fe20003fc6070 */
[----:B------:R-:W-:Y:S01]  /*4c00*/  STL.64 [R1+0x190], R202 ;  /* 0x000190ca01007387 */ /* 0x000fe20000100a00 */
[----:B------:R-:W-:Y:S01]  /*4c10*/  IADD3 R2, R195, -0x29, RZ ;  /* 0xffffffd7c3027810 */ /* 0x000fe20007ffe0ff */
[----:B------:R-:W-:Y:S01]  /*4c20*/  IMAD.SHL.U32 R207, R112, 0x4, RZ ;  /* 0x0000000470cf7824 */ /* 0x000fe200078e00ff */
[----:B------:R-:W-:Y:S01]  /*4c30*/  LOP3.LUT R43, R199, 0x20, RZ, 0x3c, !PT ;  /* 0x00000020c72b7812 */ /* 0x000fe200078e3cff */
[----:B------:R1:W-:Y:S01]  /*4c40*/  LDGSTS.E [R199+0x1000], [R196.64], !P3 ;  /* 0x01000000c4c77fae */ /* 0x0003e2000d921844 */
[----:B------:R-:W-:-:S02]  /*4c50*/  ISETP.GE.U32.AND P3, PT, R0, 0x7fffff9c, PT ;  /* 0x7fffff9c0000780c */ /* 0x000fc40003f66070 */
[C---:B------:R-:W-:Y:S01]  /*4c60*/  IADD3 R0, R195.reuse, -0x2d, RZ ;  /* 0xffffffd3c3007810 */ /* 0x040fe20007ffe0ff */
[----:B------:R2:W-:Y:S01]  /*4c70*/  LDGSTS.E [R199+0x1800], [R200.64], !P5 ;  /* 0x01800000c8c77fae */ /* 0x0005e2000e921844 */
[----:B------:R-:W-:Y:S02]  /*4c80*/  ISETP.GE.U32.AND P5, PT, R2, 0x7fffff98, PT ;  /* 0x7fffff980200780c */ /* 0x000fe40003fa6070 */
[C---:B------:R-:W-:Y:S01]  /*4c90*/  IADD3 R2, R195.reuse, -0x31, RZ ;  /* 0xffffffcfc3027810 */ /* 0x040fe20007ffe0ff */
[----:B------:R3:W-:Y:S01]  /*4ca0*/  LDGSTS.E [R199+0x2000], [R202.64], !P2 ;  /* 0x02000000cac77fae */ /* 0x0007e2000d121844 */
[----:B------:R-:W-:Y:S02]  /*4cb0*/  ISETP.GE.U32.AND P2, PT, R0, 0x7fffff94, PT ;  /* 0x7fffff940000780c */ /* 0x000fe40003f46070 */
[----:B------:R-:W-:Y:S01]  /*4cc0*/  IADD3 R0, R195, -0x35, RZ ;  /* 0xffffffcbc3007810 */ /* 0x000fe20007ffe0ff */
        /* <DEDUP_REMOVED lines=73> */
[----:B------:R-:W-:-:S02]  /*5160*/  LOP3.LUT R42, R199, 0x40, RZ, 0x3c, !PT ;  /* 0x00000040c72a7812 */ /* 0x000fc400078e3cff */
[----:B------:R-:W-:Y:S01]  /*5170*/  ISETP.GE.U32.AND P6, PT, R2, 0x7fffffae, PT ;  /* 0x7fffffae0200780c */ /* 0x000fe20003fc6070 */
[----:B------:R1:W-:Y:S01]  /*5180*/  LDGSTS.E [R43+0x7200], [R160.64], !P3 ;  /* 0x07200000a02b7fae */ /* 0x0003e2000d921844 */
[----:B------:R-:W-:Y:S02]  /*5190*/  ISETP.GE.U32.AND P3, PT, R0, 0x7fffffaa, PT ;  /* 0x7fffffaa0000780c */ /* 0x000fe40003f66070 */
[C---:B------:R-:W-:Y:S01]  /*51a0*/  IADD3 R2, R195.reuse, -0x1b, RZ ;  /* 0xffffffe5c3027810 */ /* 0x040fe20007ffe0ff */
[----:B------:R1:W-:Y:S01]  /*51b0*/  LDGSTS.E [R43+0x7a00], [R224.64], !P5 ;  /* 0x07a00000e02b7fae */ /* 0x0003e2000e921844 */
[----:B------:R-:W-:Y:S02]  /*51c0*/  IADD3 R0, R195, -0x1f, RZ ;  /* 0xffffffe1c3007810 */ /* 0x000fe40007ffe0ff */
[----:B------:R-:W-:Y:S01]  /*51d0*/  ISETP.GE.U32.AND P5, PT, R2, 0x7fffffa6, PT ;  /* 0x7fffffa60200780c */ /* 0x000fe20003fa6070 */
[----:B------:R2:W-:Y:S01]  /*51e0*/  LDGSTS.E [R42+0x400], [R158.64], !P2 ;  /* 0x004000009e2a7fae */ /* 0x0005e2000d121844 */
[----:B------:R-:W-:-:S02]  /*51f0*/  ISETP.GE.U32.AND P2, PT, R0, 0x7fffffa2, PT ;  /* 0x7fffffa20000780c */ /* 0x000fc40003f46070 */
[C---:B------:R-:W-:Y:S01]  /*5200*/  IADD3 R2, R195.reuse, -0x23, RZ ;  /* 0xffffffddc3027810 */ /* 0x040fe20007ffe0ff */
[----:B------:R2:W-:Y:S01]  /*5210*/  LDGSTS.E [R42+0xc00], [R226.64], !P4 ;  /* 0x00c00000e22a7fae */ /* 0x0005e2000e121844 */
[C---:B------:R-:W-:Y:S02]  /*5220*/  IADD3 R0, R195.reuse, -0x27, RZ ;  /* 0xffffffd9c3007810 */ /* 0x040fe40007ffe0ff */
[----:B------:R-:W-:Y:S01]  /*5230*/  ISETP.GE.U32.AND P4, PT, R2, 0x7fffff9e, PT ;  /* 0x7fffff9e0200780c */ /* 0x000fe20003f86070 */
[----:B------:R2:W-:Y:S01]  /*5240*/  LDGSTS.E [R42+0x1400], [R156.64], !P0 ;  /* 0x014000009c2a7fae */ /* 0x0005e2000c121844 */
[----:B------:R-:W-:Y:S01]  /*5250*/  ISETP.GE.U32.AND P0, PT, R0, 0x7fffff9a, PT ;  /* 0x7fffff9a0000780c */ /* 0x000fe20003f06070 */
[----:B-1----:R-:W-:Y:S01]  /*5260*/  IMAD R43, R112, c[0x0][0x18c], RZ ;  /* 0x00006300702b7a24 */ /* 0x002fe200078e02ff */
[C---:B------:R-:W-:Y:S01]  /*5270*/  IADD3 R2, R195.reuse, -0x2b, RZ ;  /* 0xffffffd5c3027810 */ /* 0x040fe20007ffe0ff */
[----:B------:R2:W-:Y:S01]  /*5280*/  LDGSTS.E [R42+0x1c00], [R228.64], !P1 ;  /* 0x01c00000e42a7fae */ /* 0x0005e2000c921844 */
[----:B------:R-:W-:-:S02]  /*5290*/  IADD3 R0, R195, -0x2f, RZ ;  /* 0xffffffd1c3007810 */ /* 0x000fc40007ffe0ff */
        /* <DEDUP_REMOVED lines=14> */
[----:B------:R-:W-:Y:S02]  /*5380*/  ISETP.GE.U32.AND P4, PT, R0, 0x7fffff82, PT ;  /* 0x7fffff820000780c */ /* 0x000fe40003f86070 */
        /* <DEDUP_REMOVED lines=14> */
[----:B------:R-:W-:Y:S02]  /*5470*/  IADD3 R0, R195, -0x18, RZ ;  /* 0xffffffe8c3007810 */ /* 0x000fe40007ffe0ff */
[----:B------:R-:W-:Y:S01]  /*5480*/  LOP3.LUT R198, R199, 0x60, RZ, 0x3c, !PT ;  /* 0x00000060c7c67812 */ /* 0x000fe200078e3cff */
[----:B------:R2:W-:Y:S01]  /*5490*/  LDGSTS.E [R42+0x7400], [R144.64], !P2 ;  /* 0x07400000902a7fae */ /* 0x0005e2000d121844 */
[----:B------:R-:W-:Y:S02]  /*54a0*/  ISETP.GE.U32.AND P5, PT, R2, 0x7fffffad, PT ;  /* 0x7fffffad0200780c */ /* 0x000fe40003fa6070 */
[----:B------:R-:W-:Y:S01]  /*54b0*/  ISETP.GE.U32.AND P2, PT, R0, 0x7fffffa9, PT ;  /* 0x7fffffa90000780c */ /* 0x000fe20003f46070 */
[----:B------:R2:W-:Y:S01]  /*54c0*/  LDGSTS.E [R42+0x7c00], [R240.64], !P4 ;  /* 0x07c00000f02a7fae */ /* 0x0005e2000e121844 */
[----:B------:R-:W-:-:S02]  /*54d0*/  IADD3 R0, R195, -0x1c, RZ ;  /* 0xffffffe4c3007810 */ /* 0x000fc40007ffe0ff */
[C---:B------:R-:W-:Y:S01]  /*54e0*/  IADD3 R2, R195.reuse, -0x20, RZ ;  /* 0xffffffe0c3027810 */ /* 0x040fe20007ffe0ff */
[----:B------:R1:W-:Y:S01]  /*54f0*/  LDGSTS.E [R198+0x600], [R142.64], !P0 ;  /* 0x006000008ec67fae */ /* 0x0003e2000c121844 */
[----:B------:R-:W-:Y:S02]  /*5500*/  ISETP.GE.U32.AND P4, PT, R0, 0x7fffffa5, PT ;  /* 0x7fffffa50000780c */ /* 0x000fe40003f86070 */
[----:B------:R-:W-:Y:S01]  /*5510*/  ISETP.GE.U32.AND P0, PT, R2, 0x7fffffa1, PT ;  /* 0x7fffffa10200780c */ /* 0x000fe20003f06070 */
[----:B------:R1:W-:Y:S01]  /*5520*/  LDGSTS.E [R198+0xe00], [R242.64], !P1 ;  /* 0x00e00000f2c67fae */ /* 0x0003e2000c921844 */
[C---:B------:R-:W-:Y:S02]  /*5530*/  IADD3 R0, R195.reuse, -0x24, RZ ;  /* 0xffffffdcc3007810 */ /* 0x040fe40007ffe0ff */
[----:B------:R-:W-:Y:S01]  /*5540*/  IADD3 R2, R195, -0x28, RZ ;  /* 0xffffffd8c3027810 */ /* 0x000fe20007ffe0ff */
[----:B------:R1:W-:Y:S01]  /*5550*/  LDGSTS.E [R198+0x1600], [R140.64], !P6 ;  /* 0x016000008cc67fae */ /* 0x0003e2000f121844 */
[----:B------:R-:W-:-:S02]  /*5560*/  ISETP.GE.U32.AND P1, PT, R0, 0x7fffff9d, PT ;  /* 0x7fffff9d0000780c */ /* 0x000fc40003f26070 */
[----:B------:R-:W-:Y:S01]  /*5570*/  ISETP.GE.U32.AND P6, PT, R2, 0x7fffff99, PT ;  /* 0x7fffff990200780c */ /* 0x000fe20003fc6070 */
[----:B------:R1:W-:Y:S01]  /*5580*/  LDGSTS.E [R198+0x1e00], [R244.64], !P3 ;  /* 0x01e00000f4c67fae */ /* 0x0003e2000d921844 */
[C---:B------:R-:W-:Y:S02]  /*5590*/  IADD3 R0, R195.reuse, -0x2c, RZ ;  /* 0xffffffd4c3007810 */ /* 0x040fe40007ffe0ff */
[C---:B------:R-:W-:Y:S01]  /*55a0*/  IADD3 R2, R195.reuse, -0x30, RZ ;  /* 0xffffffd0c3027810 */ /* 0x040fe20007ffe0ff */
[----:B------:R1:W-:Y:S01]  /*55b0*/  LDGSTS.E [R198+0x2600], [R138.64], !P5 ;  /* 0x026000008ac67fae */ /* 0x0003e2000e921844 */
[----:B------:R-:W-:Y:S02]  /*55c0*/  ISETP.GE.U32.AND P3, PT, R0, 0x7fffff95, PT ;  /* 0x7fffff950000780c */ /* 0x000fe40003f66070 */
[----:B------:R-:W-:Y:S01]  /*55d0*/  ISETP.GE.U32.AND P5, PT, R2, 0x7fffff91, PT ;  /* 0x7fffff910200780c */ /* 0x000fe20003fa6070 */
[----:B------:R-:W-:Y:S01]  /*55e0*/  IMAD.MOV.U32 R2, RZ, RZ, 0x3f ;  /* 0x0000003fff027424 */ /* 0x000fe200078e00ff */
[C---:B------:R-:W-:Y:S01]  /*55f0*/  IADD3 R0, R195.reuse, -0x34, RZ ;  /* 0xffffffccc3007810 */ /* 0x040fe20007ffe0ff */
[----:B------:R1:W-:Y:S01]  /*5600*/  LDGSTS.E [R198+0x2e00], [R246.64], !P2 ;  /* 0x02e00000f6c67fae */ /* 0x0003e2000d121844 */
[----:B--2---:R-:W-:-:S02]  /*5610*/  IADD3 R42, R195, -0x41, RZ ;  /* 0xffffffbfc32a7810 */ /* 0x004fc40007ffe0ff */
[----:B------:R-:W-:Y:S01]  /*5620*/  ISETP.GE.U32.AND P2, PT, R0, 0x7fffff8d, PT ;  /* 0x7fffff8d0000780c */ /* 0x000fe20003f46070 */
[----:B------:R1:W-:Y:S01]  /*5630*/  LDGSTS.E [R198+0x3600], [R132.64], !P4 ;  /* 0x0360000084c67fae */ /* 0x0003e2000e121844 */
[----:B------:R-:W-:Y:S02]  /*5640*/  IADD3 R0, R195, -0x38, RZ ;  /* 0xffffffc8c3007810 */ /* 0x000fe40007ffe0ff */
[----:B------:R-:W-:Y:S01]  /*5650*/  IADD3 R44, R2, c[0x0][0x180], RZ ;  /* 0x00006000022c7a10 */ /* 0x000fe20007ffe0ff */
[----:B------:R-:W-:Y:S01]  /*5660*/  IMAD.SHL.U32 R2, R43, 0x4, RZ ;  /* 0x000000042b027824 */ /* 0x000fe200078e00ff */
[----:B------:R1:W-:Y:S01]  /*5670*/  LDGSTS.E [R198+0x3e00], [R134.64], !P0 ;  /* 0x03e0000086c67fae */ /* 0x0003e2000c121844 */
[----:B------:R-:W-:Y:S02]  /*5680*/  ISETP.GE.U32.AND P4, PT, R0, 0x7fffff89, PT ;  /* 0x7fffff890000780c */ /* 0x000fe40003f86070 */
[----:B------:R-:W-:Y:S01]  /*5690*/  IADD3 R0, R195, -0x3c, RZ ;  /* 0xffffffc4c3007810 */ /* 0x000fe20007ffe0ff */
[----:B------:R1:W-:Y:S01]  /*56a0*/  LDGSTS.E [R198+0x4600], [R248.64], !P1 ;  /* 0x04600000f8c67fae */ /* 0x0003e2000c921844 */
[----:B------:R-:W-:Y:S01]  /*56b0*/  ISETP.GT.AND P0, PT, R44, 0x3f, PT ;  /* 0x0000003f2c00780c */ /* 0x000fe20003f04270 */
[----:B------:R-:W-:Y:S01]  /*56c0*/  IMAD R44, R24, c[0x0][0x190], RZ ;  /* 0x00006400182c7a24 */ /* 0x000fe200078e02ff */
[----:B------:R-:W-:Y:S01]  /*56d0*/  ISETP.GE.AND P1, PT, R112, c[0x0][0x180], PT ;  /* 0x0000600070007a0c */ /* 0x000fe20003f26270 */
[----:B------:R1:W-:Y:S01]  /*56e0*/  LDGSTS.E [R198+0x4e00], [R250.64], !P6 ;  /* 0x04e00000fac67fae */ /* 0x0003e2000f121844 */
[----:B------:R-:W-:Y:S01]  /*56f0*/  IADD3 R128, P6, R2, c[0x0][0x168], RZ ;  /* 0x00005a0002807a10 */ /* 0x000fe20007fde0ff */
[----:B------:R-:W-:Y:S01]  /*5700*/  IMAD R24, R4, c[0x0][0x190], RZ ;  /* 0x0000640004187a24 */ /* 0x000fe200078e02ff */
[----:B------:R-:W-:Y:S01]  /*5710*/  SEL R106, RZ, 0x4, !P0 ;  /* 0x00000004ff6a7807 */ /* 0x000fe20004000000 */
[----:B------:R1:W-:Y:S01]  /*5720*/  LDGSTS.E [R198+0x5600], [R130.64], !P3 ;  /* 0x0560000082c67fae */ /* 0x0003e2000d921844 */
[----:B------:R-:W-:Y:S01]  /*5730*/  ISETP.GE.U32.AND P3, PT, R0, 0x7fffff85, PT ;  /* 0x7fffff850000780c */ /* 0x000fe20003f66070 */
[----:B------:R-:W-:Y:S01]  /*5740*/  IMAD R112, R107, c[0x0][0x190], RZ ;  /* 0x000064006b707a24 */ /* 0x000fe200078e02ff */
[----:B------:R-:W-:Y:S01]  /*5750*/  LEA.HI.X.SX32 R0, R43, c[0x0][0x16c], 0x2, P6 ;  /* 0x00005b002b007a11 */ /* 0x000fe200030f16ff */
[----:B------:R2:W-:Y:S01]  /*5760*/  STL.64 [R1+0x168], R2 ;  /* 0x0001680201007387 */ /* 0x0005e20000100a00 */
[----:B------:R-:W-:Y:S01]  /*5770*/  IMAD R43, R34, c[0x0][0x190], RZ ;  /* 0x00006400222b7a24 */ /* 0x000fe200078e02ff */
[----:B------:R-:W-:Y:S01]  /*5780*/  SEL R106, R106, RZ, !P1 ;  /* 0x000000ff6a6a7207 */ /* 0x000fe20004800000 */
[----:B------:R-:W-:Y:S01]  /*5790*/  IMAD R34, R21, c[0x0][0x190], RZ ;  /* 0x0000640015227a24 */ /* 0x000fe200078e02ff */
[----:B------:R-:W-:Y:S01]  /*57a0*/  STL [R1+0x120], R40 ;  /* 0x0001202801007387 */ /* 0x000fe20000100800 */
[----:B------:R-:W-:Y:S01]  /*57b0*/  ISETP.GE.U32.AND P1, PT, R42, 0x7fffff80, PT ;  /* 0x7fffff802a00780c */ /* 0x000fe20003f26070 */
[----:B------:R-:W-:Y:S01]  /*57c0*/  IMAD R42, R28, c[0x0][0x190], RZ ;  /* 0x000064001c2a7a24 */ /* 0x000fe200078e02ff */
[----:B------:R-:W-:Y:S01]  /*57d0*/  SGXT R110, R110, 0x1 ;  /* 0x000000016e6e781a */ /* 0x000fe20000000200 */
[----:B------:R-:W-:Y:S01]  /*57e0*/  STL [R1+0x11c], R39 ;  /* 0x00011c2701007387 */ /* 0x000fe20000100800 */
[----:B------:R-:W-:-:S02]  /*57f0*/  IMAD R28, R9, c[0x0][0x190], RZ ;  /* 0x00006400091c7a24 */ /* 0x000fc400078e02ff */
[----:B------:R-:W-:Y:S01]  /*5800*/  LOP3.LUT R207, R207, 0x110, R110, 0x78, !PT ;  /* 0x00000110cfcf7812 */ /* 0x000fe200078e786e */
[----:B------:R-:W-:Y:S01]  /*5810*/  STL [R1+0x118], R70 ;  /* 0x0001184601007387 */ /* 0x000fe20000100800 */
[----:B--2---:R-:W-:-:S03]  /*5820*/  LEA R2, P6, R40, R128, 0x2 ;  /* 0x0000008028027211 */ /* 0x004fc600078c10ff */
[----:B------:R-:W-:Y:S01]  /*5830*/  STL [R1+0x110], R35 ;  /* 0x0001102301007387 */ /* 0x000fe20000100800 */
[----:B------:R-:W-:Y:S02]  /*5840*/  LEA.HI.X.SX32 R3, R40, R0, 0x2, P6 ;  /* 0x0000000028037211 */ /* 0x000fe400030f16ff */
[CC--:B------:R-:W-:Y:S01]  /*5850*/  LEA R6, P6, R30.reuse, R128.reuse, 0x2 ;  /* 0x000000801e067211 */ /* 0x0c0fe200078c10ff */
[----:B------:R2:W-:Y:S01]  /*5860*/  LDGSTS.E [R198+0x5e00], [R56.64], !P5 ;  /* 0x05e0000038c67fae */ /* 0x0005e2000e921844 */
[C---:B------:R-:W-:Y:S02]  /*5870*/  LEA R4, P5, R35.reuse, R128, 0x2 ;  /* 0x0000008023047211 */ /* 0x040fe400078a10ff */
[-C--:B------:R-:W-:Y:S01]  /*5880*/  LEA.HI.X.SX32 R7, R30, R0.reuse, 0x2, P6 ;  /* 0x000000001e077211 */ /* 0x080fe200030f16ff */
[----:B------:R-:W-:Y:S01]  /*5890*/  STL [R1+0x114], R102 ;  /* 0x0001146601007387 */ /* 0x000fe20000100800 */
[----:B------:R-:W-:Y:S02]  /*58a0*/  LEA.HI.X.SX32 R5, R35, R0, 0x2, P5 ;  /* 0x0000000023057211 */ /* 0x000fe400028f16ff */
[-C--:B------:R-:W-:Y:S01]  /*58b0*/  LEA R8, P5, R55, R128.reuse, 0x2 ;  /* 0x0000008037087211 */ /* 0x080fe200078a10ff */
[----:B------:R-:W-:Y:S01]  /*58c0*/  STL [R1+0x10c], R43 ;  /* 0x00010c2b01007387 */ /* 0x000fe20000100800 */
[----:B------:R-:W-:-:S02]  /*58d0*/  LEA R10, P6, R54, R128, 0x2 ;  /* 0x00000080360a7211 */ /* 0x000fc400078c10ff */
[----:B------:R-:W-:Y:S01]  /*58e0*/  LEA.HI.X.SX32 R9, R55, R0, 0x2, P5 ;  /* 0x0000000037097211 */ /* 0x000fe200028f16ff */
[----:B------:R-:W-:Y:S01]  /*58f0*/  STL [R1+0x108], R72 ;  /* 0x0001084801007387 */ /* 0x000fe20000100800 */
[----:B------:R-:W-:Y:S01]  /*5900*/  LEA R12, P5, R18, R128, 0x2 ;  /* 0x00000080120c7211 */ /* 0x000fe200078a10ff */
[----:B--2---:R-:W-:Y:S01]  /*5910*/  IMAD R56, R33, c[0x0][0x190], RZ ;  /* 0x0000640021387a24 */ /* 0x004fe200078e02ff */
[----:B------:R-:W-:Y:S01]  /*5920*/  LEA.HI.X.SX32 R11, R54, R0, 0x2, P6 ;  /* 0x00000000360b7211 */ /* 0x000fe200030f16ff */
[----:B------:R2:W-:Y:S01]  /*5930*/  STL [R1+0x100], R30 ;  /* 0x0001001e01007387 */ /* 0x0005e20000100800 */
[----:B------:R-:W-:-:S03]  /*5940*/  LEA R14, P6, R51, R128, 0x2 ;  /* 0x00000080330e7211 */ /* 0x000fc600078c10ff */
[----:B------:R-:W-:Y:S01]  /*5950*/  STL [R1+0x104], R104 ;  /* 0x0001046801007387 */ /* 0x000fe20000100800 */
[----:B------:R-:W-:-:S03]  /*5960*/  LEA.HI.X.SX32 R15, R51, R0, 0x2, P6 ;  /* 0x00000000330f7211 */ /* 0x000fc600030f16ff */
[----:B------:R-:W-:Y:S01]  /*5970*/  STL [R1+0xfc], R42 ;  /* 0x0000fc2a01007387 */ /* 0x000fe20000100800 */
[----:B--2---:R-:W-:Y:S01]  /*5980*/  IMAD R30, R13, c[0x0][0x190], RZ ;  /* 0x000064000d1e7a24 */ /* 0x004fe200078e02ff */
[----:B------:R-:W-:Y:S02]  /*5990*/  LEA.HI.X.SX32 R13, R18, R0, 0x2, P5 ;  /* 0x00000000120d7211 */ /* 0x000fe400028f16ff */
[----:B------:R-:W-:Y:S01]  /*59a0*/  STL [R1+0xf8], R74 ;  /* 0x0000f84a01007387 */ /* 0x000fe20000100800 */
[----:B------:R-:W-:-:S03]  /*59b0*/  LEA R16, P5, R47, R128, 0x2 ;  /* 0x000000802f107211 */ /* 0x000fc600078a10ff */
[----:B------:R-:W-:Y:S01]  /*59c0*/  STL [R1+0xf0], R55 ;  /* 0x0000f03701007387 */ /* 0x000fe20000100800 */
[----:B------:R-:W-:Y:S02]  /*59d0*/  LEA.HI.X.SX32 R17, R47, R0, 0x2, P5 ;  /* 0x000000002f117211 */ /* 0x000fe400028f16ff */
[C---:B------:R-:W-:Y:S01]  /*59e0*/  LEA R20, P5, R24.reuse, R128, 0x2 ;  /* 0x0000008018147211 */ /* 0x040fe200078a10ff */
[----:B------:R-:W-:Y:S03]  /*59f0*/  STL [R1+0xec], R44 ;  /* 0x0000ec2c01007387 */ /* 0x000fe60000100800 */
[----:B------:R-:W-:Y:S01]  /*5a00*/  LEA.HI.X.SX32 R21, R24, R0, 0x2, P5 ;  /* 0x0000000018157211 */ /* 0x000fe200028f16ff */
[----:B------:R2:W-:Y:S04]  /*5a10*/  STL [R1+0xe0], R54 ;  /* 0x0000e03601007387 */ /* 0x0005e80000100800 */
[----:B------:R-:W-:Y:S04]  /*5a20*/  STL [R1+0xe8], R76 ;  /* 0x0000e84c01007387 */ /* 0x000fe80000100800 */
[----:B------:R-:W-:Y:S01]  /*5a30*/  STL [R1+0xdc], R46 ;  /* 0x0000dc2e01007387 */ /* 0x000fe20000100800 */
[----:B--2---:R-:W-:-:S03]  /*5a40*/  IMAD R54, R29, c[0x0][0x190], RZ ;  /* 0x000064001d367a24 */ /* 0x004fc600078e02ff */
[----:B------:R2:W-:Y:S04]  /*5a50*/  STL [R1+0xd0], R18 ;  /* 0x0000d01201007387 */ /* 0x0005e80000100800 */
[----:B------:R-:W-:Y:S04]  /*5a60*/  STL [R1+0xd8], R78 ;  /* 0x0000d84e01007387 */ /* 0x000fe80000100800 */
[----:B------:R-:W-:Y:S01]  /*5a70*/  STL [R1+0xcc], R48 ;  /* 0x0000cc3001007387 */ /* 0x000fe20000100800 */
[----:B--2---:R-:W-:-:S03]  /*5a80*/  LEA R18, P6, R22, R128, 0x2 ;  /* 0x0000008016127211 */ /* 0x004fc600078c10ff */
[----:B------:R-:W-:Y:S01]  /*5a90*/  STL [R1+0xc0], R51 ;  /* 0x0000c03301007387 */ /* 0x000fe20000100800 */
[----:B------:R-:W-:-:S03]  /*5aa0*/  LEA.HI.X.SX32 R19, R22, R0, 0x2, P6 ;  /* 0x0000000016137211 */ /* 0x000fc600030f16ff */
[----:B------:R-:W-:Y:S04]  /*5ab0*/  STL [R1+0xc8], R80 ;  /* 0x0000c85001007387 */ /* 0x000fe80000100800 */
[----:B------:R-:W-:Y:S04]  /*5ac0*/  STL [R1+0xbc], R50 ;  /* 0x0000bc3201007387 */ /* 0x000fe80000100800 */
[----:B------:R-:W-:Y:S04]  /*5ad0*/  STL [R1+0xb0], R47 ;  /* 0x0000b02f01007387 */ /* 0x000fe80000100800 */
[----:B------:R-:W-:Y:S04]  /*5ae0*/  STL [R1+0xb8], R82 ;  /* 0x0000b85201007387 */ /* 0x000fe80000100800 */
[----:B------:R-:W-:Y:S04]  /*5af0*/  STL [R1+0xac], R52 ;  /* 0x0000ac3401007387 */ /* 0x000fe80000100800 */
[----:B------:R-:W-:Y:S04]  /*5b00*/  STL [R1+0xa8], R84 ;  /* 0x0000a85401007387 */ /* 0x000fe80000100800 */
[----:B------:R2:W-:Y:S04]  /*5b10*/  STL [R1+0xa0], R22 ;  /* 0x0000a01601007387 */ /* 0x0005e80000100800 */
[----:B------:R1:W-:Y:S04]  /*5b20*/  STL [R1+0x90], R24 ;  /* 0x0000901801007387 */ /* 0x0003e80000100800 */
[----:B------:R3:W-:Y:S01]  /*5b30*/  STL [R1+0x80], R26 ;  /* 0x0000801a01007387 */ /* 0x0007e20000100800 */
[----:B--2---:R-:W-:-:S03]  /*5b40*/  LEA R22, P6, R26, R128, 0x2 ;  /* 0x000000801a167211 */ /* 0x004fc600078c10ff */
[----:B------:R2:W-:Y:S01]  /*5b50*/  STL [R1+0x70], R28 ;  /* 0x0000701c01007387 */ /* 0x0005e20000100800 */
[----:B-1----:R-:W-:Y:S02]  /*5b60*/  LEA R24, P5, R28, R128, 0x2 ;  /* 0x000000801c187211 */ /* 0x002fe400078a10ff */
[----:B------:R-:W-:Y:S01]  /*5b70*/  LEA.HI.X.SX32 R23, R26, R0, 0x2, P6 ;  /* 0x000000001a177211 */ /* 0x000fe200030f16ff */
[----:B------:R1:W-:Y:S01]  /*5b80*/  STL [R1+0x60], R30 ;  /* 0x0000601e01007387 */ /* 0x0003e20000100800 */
[----:B---3--:R-:W-:Y:S02]  /*5b90*/  LEA R26, P6, R30, R128, 0x2 ;  /* 0x000000801e1a7211 */ /* 0x008fe400078c10ff */
[----:B------:R-:W-:Y:S01]  /*5ba0*/  LEA.HI.X.SX32 R25, R28, R0, 0x2, P5 ;  /* 0x000000001c197211 */ /* 0x000fe200028f16ff */
[----:B------:R3:W-:Y:S01]  /*5bb0*/  STL [R1+0x50], R32 ;  /* 0x0000502001007387 */ /* 0x0007e20000100800 */
[----:B--2---:R-:W-:Y:S02]  /*5bc0*/  LEA R28, P5, R32, R128, 0x2 ;  /* 0x00000080201c7211 */ /* 0x004fe400078a10ff */
[-C--:B------:R-:W-:Y:S01]  /*5bd0*/  LEA.HI.X.SX32 R27, R30, R0.reuse, 0x2, P6 ;  /* 0x000000001e1b7211 */ /* 0x080fe200030f16ff */
[----:B------:R2:W-:Y:S01]  /*5be0*/  STL [R1+0x40], R34 ;  /* 0x0000402201007387 */ /* 0x0005e20000100800 */
[----:B------:R-:W-:-:S02]  /*5bf0*/  LEA.HI.X.SX32 R29, R32, R0, 0x2, P5 ;  /* 0x00000000201d7211 */ /* 0x000fc400028f16ff */
[-C--:B-1----:R-:W-:Y:S01]  /*5c00*/  LEA R30, P6, R34, R128.reuse, 0x2 ;  /* 0x00000080221e7211 */ /* 0x082fe200078c10ff */
[----:B------:R1:W-:Y:S01]  /*5c10*/  STL [R1+0x30], R36 ;  /* 0x0000302401007387 */ /* 0x0003e20000100800 */
[----:B---3--:R-:W-:Y:S02]  /*5c20*/  LEA R32, P5, R36, R128, 0x2 ;  /* 0x0000008024207211 */ /* 0x008fe400078a10ff */
[----:B------:R-:W-:Y:S01]  /*5c30*/  LEA.HI.X.SX32 R31, R34, R0, 0x2, P6 ;  /* 0x00000000221f7211 */ /* 0x000fe200030f16ff */
[----:B------:R3:W-:Y:S01]  /*5c40*/  STL [R1+0x9c], R54 ;  /* 0x00009c3601007387 */ /* 0x0007e20000100800 */
[----:B--2---:R-:W-:Y:S02]  /*5c50*/  LEA R34, P6, R39, R128, 0x2 ;  /* 0x0000008027227211 */ /* 0x004fe400078c10ff */
[----:B------:R-:W-:Y:S01]  /*5c60*/  LEA.HI.X.SX32 R33, R36, R0, 0x2, P5 ;  /* 0x0000000024217211 */ /* 0x000fe200028f16ff */
[----:B------:R2:W-:Y:S01]  /*5c70*/  STL [R1+0x8c], R56 ;  /* 0x00008c3801007387 */ /* 0x0005e20000100800 */
[----:B-1----:R-:W-:-:S02]  /*5c80*/  LEA R36, P5, R43, R128, 0x2 ;  /* 0x000000802b247211 */ /* 0x002fc400078a10ff */
[----:B------:R-:W-:Y:S01]  /*5c90*/  LEA.HI.X.SX32 R35, R39, R0, 0x2, P6 ;  /* 0x0000000027237211 */ /* 0x000fe200030f16ff */
[----:B------:R1:W-:Y:S01]  /*5ca0*/  STL [R1+0x7c], R58 ;  /* 0x00007c3a01007387 */ /* 0x0003e20000100800 */
[----:B------:R-:W-:Y:S02]  /*5cb0*/  LEA R38, P6, R42, R128, 0x2 ;  /* 0x000000802a267211 */ /* 0x000fe400078c10ff */
[----:B------:R-:W-:Y:S01]  /*5cc0*/  LEA.HI.X.SX32 R37, R43, R0, 0x2, P5 ;  /* 0x000000002b257211 */ /* 0x000fe200028f16ff */
[----:B------:R1:W-:Y:S01]  /*5cd0*/  STL [R1+0x6c], R60 ;  /* 0x00006c3c01007387 */ /* 0x0003e20000100800 */
[----:B------:R-:W-:Y:S02]  /*5ce0*/  LEA R40, P5, R44, R128, 0x2 ;  /* 0x000000802c287211 */ /* 0x000fe400078a10ff */
[----:B------:R-:W-:Y:S01]  /*5cf0*/  LEA.HI.X.SX32 R39, R42, R0, 0x2, P6 ;  /* 0x000000002a277211 */ /* 0x000fe200030f16ff */
[----:B------:R1:W-:Y:S01]  /*5d00*/  STL [R1+0x5c], R62 ;  /* 0x00005c3e01007387 */ /* 0x0003e20000100800 */
[----:B------:R-:W-:-:S02]  /*5d10*/  LEA R42, P6, R46, R128, 0x2 ;  /* 0x000000802e2a7211 */ /* 0x000fc400078c10ff */
        /* <DEDUP_REMOVED lines=17> */
[----:B---3--:R-:W-:-:S02]  /*5e30*/  LEA R54, P6, R58, R128, 0x2 ;  /* 0x000000803a367211 */ /* 0x008fc400078c10ff */
[----:B------:R-:W-:Y:S01]  /*5e40*/  LEA.HI.X.SX32 R53, R56, R0, 0x2, P5 ;  /* 0x0000000038357211 */ /* 0x000fe200028f16ff */
[----:B------:R3:W-:Y:S01]  /*5e50*/  STL [R1+0x58], R94 ;  /* 0x0000585e01007387 */ /* 0x0007e20000100800 */
[----:B--2---:R-:W-:Y:S02]  /*5e60*/  LEA R56, P5, R60, R128, 0x2 ;  /* 0x000000803c387211 */ /* 0x004fe400078a10ff */
[----:B------:R-:W-:Y:S01]  /*5e70*/  LEA.HI.X.SX32 R55, R58, R0, 0x2, P6 ;  /* 0x000000003a377211 */ /* 0x000fe200030f16ff */
[----:B------:R2:W-:Y:S01]  /*5e80*/  STL [R1+0x48], R96 ;  /* 0x0000486001007387 */ /* 0x0005e20000100800 */
[----:B-1----:R-:W-:Y:S02]  /*5e90*/  LEA R58, P6, R62, R128, 0x2 ;  /* 0x000000803e3a7211 */ /* 0x002fe400078c10ff */
        /* <DEDUP_REMOVED lines=12> */
[----:B------:R-:W-:Y:S02]  /*5f60*/  LEA.HI.X.SX32 R65, R252, R0, 0x2, P5 ;  /* 0x00000000fc417211 */ /* 0x000fe400028f16ff */
[----:B------:R-:W-:Y:S02]  /*5f70*/  LEA R68, P5, R72, R128, 0x2 ;  /* 0x0000008048447211 */ /* 0x000fe400078a10ff */
[----:B------:R-:W-:Y:S02]  /*5f80*/  LEA.HI.X.SX32 R67, R70, R0, 0x2, P6 ;  /* 0x0000000046437211 */ /* 0x000fe400030f16ff */
[----:B------:R-:W-:Y:S02]  /*5f90*/  LEA R70, P6, R74, R128, 0x2 ;  /* 0x000000804a467211 */ /* 0x000fe400078c10ff */
[----:B------:R-:W-:Y:S02]  /*5fa0*/  LEA.HI.X.SX32 R69, R72, R0, 0x2, P5 ;  /* 0x0000000048457211 */ /* 0x000fe400028f16ff */
        /* <DEDUP_REMOVED lines=20> */
[----:B----4-:R-:W-:Y:S02]  /*60f0*/  LEA R92, P5, R96, R128, 0x2 ;  /* 0x00000080605c7211 */ /* 0x010fe400078a10ff */
[----:B------:R-:W-:Y:S02]  /*6100*/  LEA.HI.X.SX32 R91, R94, R0, 0x2, P6 ;  /* 0x000000005e5b7211 */ /* 0x000fe400030f16ff */
[----:B---3--:R-:W-:Y:S02]  /*6110*/  LEA R94, P6, R98, R128, 0x2 ;  /* 0x00000080625e7211 */ /* 0x008fe400078c10ff */
[----:B------:R-:W-:Y:S02]  /*6120*/  LEA.HI.X.SX32 R93, R96, R0, 0x2, P5 ;  /* 0x00000000605d7211 */ /* 0x000fe400028f16ff */
[----:B--2---:R-:W-:-:S02]  /*6130*/  LEA R96, P5, R206, R128, 0x2 ;  /* 0x00000080ce607211 */ /* 0x004fc400078a10ff */
[----:B------:R-:W-:Y:S02]  /*6140*/  LEA.HI.X.SX32 R95, R98, R0, 0x2, P6 ;  /* 0x00000000625f7211 */ /* 0x000fe400030f16ff */
[----:B-1----:R-:W-:Y:S02]  /*6150*/  LEA R98, P6, R102, R128, 0x2 ;  /* 0x0000008066627211 */ /* 0x002fe400078c10ff */
[----:B------:R-:W-:Y:S02]  /*6160*/  LEA.HI.X.SX32 R97, R206, R0, 0x2, P5 ;  /* 0x00000000ce617211 */ /* 0x000fe400028f16ff */
[----:B------:R-:W-:Y:S02]  /*6170*/  LEA R100, P5, R104, R128, 0x2 ;  /* 0x0000008068647211 */ /* 0x000fe400078a10ff */
[----:B------:R-:W-:Y:S02]  /*6180*/  LEA.HI.X.SX32 R99, R102, R0, 0x2, P6 ;  /* 0x0000000066637211 */ /* 0x000fe400030f16ff */
[----:B------:R-:W-:-:S02]  /*6190*/  LEA R102, P6, R116, R128, 0x2 ;  /* 0x0000008074667211 */ /* 0x000fc400078c10ff */
[----:B------:R-:W-:Y:S02]  /*61a0*/  LEA.HI.X.SX32 R101, R104, R0, 0x2, P5 ;  /* 0x0000000068657211 */ /* 0x000fe400028f16ff */
[----:B------:R-:W-:Y:S02]  /*61b0*/  LEA R104, P5, R114, R128, 0x2 ;  /* 0x0000008072687211 */ /* 0x000fe400078a10ff */
[-C--:B------:R-:W-:Y:S01]  /*61c0*/  LEA.HI.X.SX32 R103, R116, R0.reuse, 0x2, P6 ;  /* 0x0000000074677211 */ /* 0x080fe200030f16ff */
[----:B------:R-:W-:Y:S01]  /*61d0*/  IMAD R116, R105, c[0x0][0x190], RZ ;  /* 0x0000640069747a24 */ /* 0x000fe200078e02ff */
[----:B------:R-:W-:Y:S02]  /*61e0*/  ISETP.NE.U32.AND P6, PT, R106, RZ, PT ;  /* 0x000000ff6a00720c */ /* 0x000fe40003fc5070 */
[----:B------:R-:W-:Y:S01]  /*61f0*/  LEA.HI.X.SX32 R105, R114, R0, 0x2, P5 ;  /* 0x0000000072697211 */ /* 0x000fe200028f16ff */
[----:B------:R-:W-:Y:S01]  /*6200*/  IMAD R114, R109, c[0x0][0x190], RZ ;  /* 0x000064006d727a24 */ /* 0x000fe200078e02ff */
[C---:B------:R-:W-:Y:S01]  /*6210*/  LEA R106, P5, R108.reuse, R128, 0x2 ;  /* 0x000000806c6a7211 */ /* 0x040fe200078a10ff */
[----:B------:R1:W-:Y:S03]  /*6220*/  STL [R1+0xc4], R116 ;  /* 0x0000c47401007387 */ /* 0x0003e60000100800 */
[----:B------:R-:W-:Y:S01]  /*6230*/  LEA.HI.X.SX32 R107, R108, R0, 0x2, P5 ;  /* 0x000000006c6b7211 */ /* 0x000fe200028f16ff */
[----:B------:R2:W-:Y:S01]  /*6240*/  STL [R1+0xb4], R112 ;  /* 0x0000b47001007387 */ /* 0x0005e20000100800 */
[----:B------:R-:W-:-:S03]  /*6250*/  LEA R108, P5, R116, R128, 0x2 ;  /* 0x00000080746c7211 */ /* 0x000fc600078a10ff */
[----:B------:R3:W-:Y:S01]  /*6260*/  STL [R1+0xa4], R114 ;  /* 0x0000a47201007387 */ /* 0x0007e20000100800 */
[----:B------:R-:W-:Y:S01]  /*6270*/  LEA.HI.X.SX32 R109, R116, R0, 0x2, P5 ;  /* 0x00000000746d7211 */ /* 0x000fe200028f16ff */
[----:B-1----:R-:W-:Y:S01]  /*6280*/  IMAD R116, R111, c[0x0][0x190], RZ ;  /* 0x000064006f747a24 */ /* 0x002fe200078e02ff */
[----:B------:R-:W-:-:S04]  /*6290*/  LEA R110, P5, R112, R128, 0x2 ;  /* 0x00000080706e7211 */ /* 0x000fc800078a10ff */
[----:B------:R-:W-:Y:S01]  /*62a0*/  LEA.HI.X.SX32 R111, R112, R0, 0x2, P5 ;  /* 0x00000000706f7211 */ /* 0x000fe200028f16ff */
[----:B------:R-:W-:Y:S01]  /*62b0*/  IMAD R120, R115, c[0x0][0x190], RZ ;  /* 0x0000640073787a24 */ /* 0x000fe200078e02ff */
[C---:B--2---:R-:W-:Y:S01]  /*62c0*/  LEA R112, P5, R114.reuse, R128, 0x2 ;  /* 0x0000008072707211 */ /* 0x044fe200078a10ff */
[----:B------:R1:W-:Y:S03]  /*62d0*/  STL [R1+0x94], R116 ;  /* 0x0000947401007387 */ /* 0x0003e60000100800 */
[----:B------:R-:W-:Y:S01]  /*62e0*/  LEA.HI.X.SX32 R113, R114, R0, 0x2, P5 ;  /* 0x0000000072717211 */ /* 0x000fe200028f16ff */
[----:B------:R-:W2:Y:S01]  /*62f0*/  LDL.64 R202, [R1+0x20] ;  /* 0x0000200001ca7983 */ /* 0x000ea20000100a00 */
[C---:B---3--:R-:W-:Y:S01]  /*6300*/  LEA R114, P5, R116.reuse, R128, 0x2 ;  /* 0x0000008074727211 */ /* 0x048fe200078a10ff */
[----:B------:R-:W-:Y:S02]  /*6310*/  IMAD R122, R117, c[0x0][0x190], RZ ;  /* 0x00006400757a7a24 */ /* 0x000fe400078e02ff */
[----:B------:R-:W3:Y:S01]  /*6320*/  LDL.64 R200, [R1+0x18] ;  /* 0x0000180001c87983 */ /* 0x000ee20000100a00 */
[----:B------:R-:W-:-:S02]  /*6330*/  LEA.HI.X.SX32 R115, R116, R0, 0x2, P5 ;  /* 0x0000000074737211 */ /* 0x000fc400028f16ff */
[C---:B-1----:R-:W-:Y:S01]  /*6340*/  LEA R116, P5, R118.reuse, R128, 0x2 ;  /* 0x0000008076747211 */ /* 0x042fe200078a10ff */
[----:B------:R1:W-:Y:S03]  /*6350*/  STL [R1+0x84], R118 ;  /* 0x0000847601007387 */ /* 0x0003e60000100800 */
[----:B------:R-:W-:Y:S01]  /*6360*/  LEA.HI.X.SX32 R117, R118, R0, 0x2, P5 ;  /* 0x0000000076757211 */ /* 0x000fe200028f16ff */
[----:B------:R-:W4:Y:S01]  /*6370*/  LDL.64 R196, [R1+0x10] ;  /* 0x0000100001c47983 */ /* 0x000f220000100a00 */
[----:B------:R-:W-:Y:S01]  /*6380*/  IMAD R124, R119, c[0x0][0x190], RZ ;  /* 0x00006400777c7a24 */ /* 0x000fe200078e02ff */
[----:B------:R-:W-:Y:S01]  /*6390*/  IADD3 R195, R195, -0x40, RZ ;  /* 0xffffffc0c3c37810 */ /* 0x000fe20007ffe0ff */
[----:B------:R-:W-:Y:S01]  /*63a0*/  IMAD R126, R121, c[0x0][0x190], RZ ;  /* 0x00006400797e7a24 */ /* 0x000fe200078e02ff */
[----:B------:R1:W-:Y:S01]  /*63b0*/  STL [R1+0x74], R120 ;  /* 0x0000747801007387 */ /* 0x0003e20000100800 */
[----:B------:R-:W-:Y:S01]  /*63c0*/  IMAD R129, R123, c[0x0][0x190], RZ ;  /* 0x000064007b817a24 */ /* 0x000fe200078e02ff */
[C---:B-1----:R-:W-:Y:S01]  /*63d0*/  LEA R118, P5, R120.reuse, R128, 0x2 ;  /* 0x0000008078767211 */ /* 0x042fe200078a10ff */
[----:B------:R-:W-:Y:S01]  /*63e0*/  IMAD R205, R205, c[0x0][0x190], RZ ;  /* 0x00006400cdcd7a24 */ /* 0x000fe200078e02ff */
[----:B------:R1:W-:Y:S02]  /*63f0*/  STL [R1+0x64], R122 ;  /* 0x0000647a01007387 */ /* 0x0003e40000100800 */
[----:B------:R-:W-:-:S02]  /*6400*/  LEA.HI.X.SX32 R119, R120, R0, 0x2, P5 ;  /* 0x0000000078777211 */ /* 0x000fc400028f16ff */
[----:B------:R1:W-:Y:S01]  /*6410*/  STL [R1+0x54], R124 ;  /* 0x0000547c01007387 */ /* 0x0003e20000100800 */
[----:B------:R-:W-:-:S03]  /*6420*/  LEA R120, P5, R122, R128, 0x2 ;  /* 0x000000807a787211 */ /* 0x000fc600078a10ff */
[----:B------:R1:W-:Y:S01]  /*6430*/  STL [R1+0x44], R126 ;  /* 0x0000447e01007387 */ /* 0x0003e20000100800 */
[----:B------:R-:W-:Y:S02]  /*6440*/  LEA.HI.X.SX32 R121, R122, R0, 0x2, P5 ;  /* 0x000000007a797211 */ /* 0x000fe400028f16ff */
[C---:B-1----:R-:W-:Y:S01]  /*6450*/  LEA R122, P5, R124.reuse, R128, 0x2 ;  /* 0x000000807c7a7211 */ /* 0x042fe200078a10ff */
[----:B------:R1:W-:Y:S03]  /*6460*/  STL [R1+0x34], R129 ;  /* 0x0000348101007387 */ /* 0x0003e60000100800 */
[----:B------:R-:W-:Y:S01]  /*6470*/  LEA.HI.X.SX32 R123, R124, R0, 0x2, P5 ;  /* 0x000000007c7b7211 */ /* 0x000fe200028f16ff */
[----:B------:R1:W-:Y:S01]  /*6480*/  STL.64 [R1+0x170], R204 ;  /* 0x000170cc01007387 */ /* 0x0003e20000100a00 */
[----:B------:R-:W-:-:S04]  /*6490*/  LEA R124, P5, R126, R128, 0x2 ;  /* 0x000000807e7c7211 */ /* 0x000fc800078a10ff */
[----:B------:R-:W-:Y:S02]  /*64a0*/  LEA.HI.X.SX32 R125, R126, R0, 0x2, P5 ;  /* 0x000000007e7d7211 */ /* 0x000fe400028f16ff */
[----:B------:R-:W-:-:S04]  /*64b0*/  LEA R126, P5, R129, R128, 0x2 ;  /* 0x00000080817e7211 */ /* 0x000fc800078a10ff */
[----:B------:R-:W-:Y:S02]  /*64c0*/  LEA.HI.X.SX32 R127, R129, R0, 0x2, P5 ;  /* 0x00000000817f7211 */ /* 0x000fe400028f16ff */
[----:B------:R-:W-:-:S04]  /*64d0*/  LEA R128, P5, R205, R128, 0x2 ;  /* 0x00000080cd807211 */ /* 0x000fc800078a10ff */
[----:B-1----:R-:W-:Y:S01]  /*64e0*/  LEA.HI.X.SX32 R129, R205, R0, 0x2, P5 ;  /* 0x00000000cd817211 */ /* 0x002fe200028f16ff */
[----:B------:R-:W-:Y:S01]  /*64f0*/  IMAD.MOV.U32 R0, RZ, RZ, c[0x0][0x188] ;  /* 0x00006200ff007624 */ /* 0x000fe200078e00ff */
[----:B------:R-:W4:Y:S01]  /*6500*/  LDL.LU.64 R204, [R1+0x8] ;  /* 0x0000080001cc7983 */ /* 0x000f220000300a00 */
[----:B------:R-:W-:-:S03]  /*6510*/  ISETP.GE.U32.AND P5, PT, R195, 0x7fffff81, PT ;  /* 0x7fffff81c300780c */ /* 0x000fc60003fa6070 */
[----:B------:R-:W4:Y:S01]  /*6520*/  LDL.LU R195, [R1+0x198] ;  /* 0x0001980001c37983 */ /* 0x000f220000300800 */
[----:B------:R-:W-:-:S03]  /*6530*/  IMAD.SHL.U32 R0, R0, 0x40, RZ ;  /* 0x0000004000007824 */ /* 0x000fc600078e00ff */
[----:B--2---:R1:W-:Y:S04]  /*6540*/  LDGSTS.E [R198+0x6600], [R202.64], !P2 ;  /* 0x06600000cac67fae */ /* 0x0043e8000d121844 */
[----:B---3--:R2:W-:Y:S04]  /*6550*/  LDGSTS.E [R198+0x6e00], [R200.64], !P4 ;  /* 0x06e00000c8c67fae */ /* 0x0085e8000e121844 */
[----:B----4-:R3:W-:Y:S04]  /*6560*/  LDGSTS.E [R198+0x7600], [R196.64], !P3 ;  /* 0x07600000c4c67fae */ /* 0x0107e8000d921844 */
[----:B-1----:R-:W4:Y:S04]  /*6570*/  LDL.LU.64 R202, [R1+0x190] ;  /* 0x0001900001ca7983 */ /* 0x002f280000300a00 */
[----:B--2---:R-:W2:Y:S04]  /*6580*/  LDL.LU.64 R200, [R1+0x188] ;  /* 0x0001880001c87983 */ /* 0x004ea80000300a00 */
[----:B---3--:R-:W3:Y:S04]  /*6590*/  LDL.LU.64 R196, [R1+0x180] ;  /* 0x0001800001c47983 */ /* 0x008ee80000300a00 */
[----:B------:R1:W-:Y:S04]  /*65a0*/  LDGSTS.E [R198+0x7e00], [R204.64], !P5 ;  /* 0x07e00000ccc67fae */ /* 0x0003e8000e921844 */
[----:B------:R-:W0:Y:S01]  /*65b0*/  LDGDEPBAR ;  /* 0x00000000000079af */ /* 0x000e220000000000 */
[----:B------:R-:W-:-:S03]  /*65c0*/  IMAD.WIDE R194, R0, 0x4, R194 ;  /* 0x0000000400c27825 */ /* 0x000fc600078e02c2 */
[----:B------:R1:W-:Y:S04]  /*65d0*/  LDGSTS.E [R207+0x10000], [R2.64], P6 ;  /* 0x1000000002cf7fae */ /* 0x0003e8000b121844 */
[----:B------:R1:W-:Y:S04]  /*65e0*/  LDGSTS.E [R207+0x10800], [R4.64], P6 ;  /* 0x1080000004cf7fae */ /* 0x0003e8000b121844 */
[----:B------:R1:W-:Y:S04]  /*65f0*/  LDGSTS.E [R207+0x11000], [R6.64], P6 ;  /* 0x1100000006cf7fae */ /* 0x0003e8000b121844 */
[----:B------:R1:W-:Y:S04]  /*6600*/  LDGSTS.E [R207+0x11800], [R8.64], P6 ;  /* 0x1180000008cf7fae */ /* 0x0003e8000b121844 */
[----:B------:R1:W-:Y:S04]  /*6610*/  LDGSTS.E [R207+0x12000], [R10.64], P6 ;  /* 0x120000000acf7fae */ /* 0x0003e8000b121844 */
[----:B------:R1:W-:Y:S04]  /*6620*/  LDGSTS.E [R207+0x12800], [R12.64], P6 ;  /* 0x128000000ccf7fae */ /* 0x0003e8000b121844 */
[----:B------:R1:W-:Y:S04]  /*6630*/  LDGSTS.E [R207+0x13000], [R14.64], P6 ;  /* 0x130000000ecf7fae */ /* 0x0003e8000b121844 */
[----:B------:R1:W-:Y:S01]  /*6640*/  LDGSTS.E [R207+0x13800], [R16.64], P6 ;  /* 0x1380000010cf7fae */ /* 0x0003e2000b121844 */
[----:B------:R-:W-:-:S03]  /*6650*/  LOP3.LUT R0, R207, 0x20, RZ, 0x3c, !PT ;  /* 0x00000020cf007812 */ /* 0x000fc600078e3cff */
[----:B------:R1:W-:Y:S04]  /*6660*/  LDGSTS.E [R207+0x14000], [R18.64], P6 ;  /* 0x1400000012cf7fae */ /* 0x0003e8000b121844 */
        /* <DEDUP_REMOVED lines=14> */
[----:B------:R1:W-:Y:S02]  /*6750*/  LDGSTS.E [R0+0x13a00], [R48.64], P6 ;  /* 0x13a0000030007fae */ /* 0x0003e4000b121844 */
[----:B-1----:R-:W-:-:S02]  /*6760*/  LOP3.LUT R198, R207, 0x40, RZ, 0x3c, !PT ;  /* 0x00000040cfc67812 */ /* 0x002fc400078e3cff */
        /* <DEDUP_REMOVED lines=16> */
[----:B-1----:R-:W-:-:S03]  /*6870*/  LOP3.LUT R0, R207, 0x60, RZ, 0x3c, !PT ;  /* 0x00000060cf007812 */ /* 0x002fc600078e3cff */
        /* <DEDUP_REMOVED lines=24> */
[----:B------:R-:W0:Y:S04]  /*6a00*/  LDGDEPBAR ;  /* 0x00000000000079af */ /* 0x000e280000000000 */
[----:B------:R-:W-:Y:S06]  /*6a10*/  BAR.SYNC.DEFER_BLOCKING 0x0 ;  /* 0x0000000000007b1d */ /* 0x000fec0000010000 */
[----:B--2---:R-:W2:Y:S04]  /*6a20*/  LDL.LU R198, [R1+0x17c] ;  /* 0x00017c0001c67983 */ /* 0x004ea80000300800 */
[----:B------:R-:W-:Y:S01]  /*6a30*/  @!PT LDS RZ, [RZ] ;  /* 0x00000000fffff984 */ /* 0x000fe20000000800 */
[----:B------:R-:W-:Y:S01]  /*6a40*/  @!PT LDS RZ, [RZ] ;  /* 0x00000000fffff984 */ /* 0x000fe20000000800 */
[----:B------:R-:W-:Y:S01]  /*6a50*/  @!PT LDS RZ, [RZ] ;  /* 0x00000000fffff984 */ /* 0x000fe20000000800 */
[----:B------:R1:W-:Y:S04]  /*6a60*/  LDGSTS.E [R199+0x8000], [R194.64], !P1 ;  /* 0x08000000c2c77fae */ /* 0x0003e8000c921844 */
[----:B-1----:R-:W2:Y:S04]  /*6a70*/  LDL.LU R199, [R1+0x178] ;  /* 0x0001780001c77983 */ /* 0x002ea80000300800 */
[----:B------:R-:W1:Y:S01]  /*6a80*/  S2R R0, SR_TID.X ;  /* 0x0000000000007919 */ /* 0x000e620000002100 */
[----:B------:R-:W-:Y:S01]  /*6a90*/  IMAD.MOV.U32 R194, RZ, RZ, c[0x0][0x180] ;  /* 0x00006000ffc27624 */ /* 0x000fe200078e00ff */
[----:B-1----:R-:W-:-:S04]  /*6aa0*/  LOP3.LUT R195, R0, 0x7f, RZ, 0xc0, !PT ;  /* 0x0000007f00c37812 */ /* 0x002fc800078ec0ff */
[----:B------:R-:W-:-:S04]  /*6ab0*/  IADD3 R0, R194, -0x45, RZ ;  /* 0xffffffbbc2007810 */ /* 0x000fc80007ffe0ff */
[----:B------:R-:W-:Y:S02]  /*6ac0*/  ISETP.GE.U32.AND P2, PT, R0, 0x7fffff7c, PT ;  /* 0x7fffff7c0000780c */ /* 0x000fe40003f46070 */
[----:B------:R-:W-:-:S04]  /*6ad0*/  IADD3 R0, R194, -0x49, RZ ;  /* 0xffffffb7c2007810 */ /* 0x000fc80007ffe0ff */
[----:B------:R-:W-:Y:S01]  /*6ae0*/  ISETP.GE.U32.AND P1, PT, R0, 0x7fffff78, PT ;  /* 0x7fffff780000780c */ /* 0x000fe20003f26070 */
[----:B------:R-:W-:-:S04]  /*6af0*/  IMAD.MOV.U32 R0, RZ, RZ, c[0x0][0x188] ;  /* 0x00006200ff007624 */ /* 0x000fc800078e00ff */
[----:B------:R-:W-:Y:S02]  /*6b00*/  IMAD.SHL.U32 R0, R0, 0x40, RZ ;  /* 0x0000004000007824 */ /* 0x000fe400078e00ff */
[----:B------:R-:W-:Y:S02]  /*6b10*/  IMAD.SHL.U32 R195, R195, 0x4, RZ ;  /* 0x00000004c3c37824 */ /* 0x000fe400078e00ff */
[----:B---3--:R-:W-:-:S04]  /*6b20*/  IMAD.WIDE R196, R0, 0x4, R196 ;  /* 0x0000000400c47825 */ /* 0x008fc800078e02c4 */
[----:B--2---:R-:W-:-:S05]  /*6b30*/  IMAD.WIDE R198, R0, 0x4, R198 ;  /* 0x0000000400c67825 */ /* 0x004fca00078e02c6 */
[----:B------:R1:W-:Y:S04]  /*6b40*/  LDGSTS.E [R195+0x8800], [R198.64], !P2 ;  /* 0x08800000c6c37fae */ /* 0x0003e8000d121844 */
[----:B------:R2:W-:Y:S02]  /*6b50*/  LDGSTS.E [R195+0x9000], [R196.64], !P1 ;  /* 0x09000000c4c37fae */ /* 0x0005e4000c921844 */
[----:B--2---:R-:W-:-:S05]  /*6b60*/  IMAD.MOV.U32 R196, RZ, RZ, c[0x0][0x180] ;  /* 0x00006000ffc47624 */ /* 0x004fca00078e00ff */
[----:B------:R-:W-:Y:S01]  /*6b70*/  IADD3 R0, R196, -0x4d, RZ ;  /* 0xffffffb3c4007810 */ /* 0x000fe20007ffe0ff */
[----:B-1----:R-:W-:-:S03]  /*6b80*/  IMAD.MOV.U32 R199, RZ, RZ, c[0x0][0x188] ;  /* 0x00006200ffc77624 */ /* 0x002fc600078e00ff */
[----:B------:R-:W-:Y:S02]  /*6b90*/  ISETP.GE.U32.AND P2, PT, R0, 0x7fffff74, PT ;  /* 0x7fffff740000780c */ /* 0x000fe40003f46070 */
[----:B------:R-:W-:Y:S01]  /*6ba0*/  IADD3 R0, R196, -0x51, RZ ;  /* 0xffffffafc4007810 */ /* 0x000fe20007ffe0ff */
[----:B------:R-:W-:-:S03]  /*6bb0*/  IMAD.SHL.U32 R197, R199, 0x40, RZ ;  /* 0x00000040c7c57824 */ /* 0x000fc600078e00ff */
[----:B------:R-:W-:Y:S01]  /*6bc0*/  ISETP.GE.U32.AND P1, PT, R0, 0x7fffff70, PT ;  /* 0x7fffff700000780c */ /* 0x000fe20003f26070 */
[----:B------:R-:W-:Y:S01]  /*6bd0*/  IMAD.WIDE R200, R197, 0x4, R200 ;  /* 0x00000004c5c87825 */ /* 0x000fe200078e02c8 */
[----:B------:R-:W-:-:S03]  /*6be0*/  IADD3 R0, R196, -0x55, RZ ;  /* 0xffffffabc4007810 */ /* 0x000fc60007ffe0ff */
[----:B----4-:R-:W-:Y:S02]  /*6bf0*/  IMAD.WIDE R202, R197, 0x4, R202 ;  /* 0x00000004c5ca7825 */ /* 0x010fe400078e02ca */
[----:B------:R1:W-:Y:S01]  /*6c00*/  LDGSTS.E [R195+0x9800], [R200.64], !P2 ;  /* 0x09800000c8c37fae */ /* 0x0003e2000d121844 */
[----:B------:R-:W-:Y:S02]  /*6c10*/  ISETP.GE.U32.AND P2, PT, R0, 0x7fffff6c, PT ;  /* 0x7fffff6c0000780c */ /* 0x000fe40003f46070 */
[----:B------:R-:W-:-:S03]  /*6c20*/  IADD3 R0, R196, -0x59, RZ ;  /* 0xffffffa7c4007810 */ /* 0x000fc60007ffe0ff */
[----:B------:R2:W-:Y:S01]  /*6c30*/  LDGSTS.E [R195+0xa000], [R202.64], !P1 ;  /* 0x0a000000cac37fae */ /* 0x0005e2000c921844 */
[----:B------:R-:W-:Y:S01]  /*6c40*/  ISETP.GE.U32.AND P1, PT, R0, 0x7fffff68, PT ;  /* 0x7fffff680000780c */ /* 0x000fe20003f26070 */
[----:B------:R-:W-:Y:S01]  /*6c50*/  IMAD.WIDE R192, R197, 0x4, R192 ;  /* 0x00000004c5c07825 */ /* 0x000fe200078e02c0 */
[----:B------:R-:W-:-:S03]  /*6c60*/  IADD3 R0, R196, -0x5d, RZ ;  /* 0xffffffa3c4007810 */ /* 0x000fc60007ffe0ff */
[----:B------:R-:W-:Y:S02]  /*6c70*/  IMAD.WIDE R190, R197, 0x4, R190 ;  /* 0x00000004c5be7825 */ /* 0x000fe400078e02be */
[----:B------:R3:W-:Y:S01]  /*6c80*/  LDGSTS.E [R195+0xa800], [R192.64], !P2 ;  /* 0x0a800000c0c37fae */ /* 0x0007e2000d121844 */
[----:B------:R-:W-:Y:S02]  /*6c90*/  ISETP.GE.U32.AND P2, PT, R0, 0x7fffff64, PT ;  /* 0x7fffff640000780c */ /* 0x000fe40003f46070 */
[----:B------:R-:W-:-:S03]  /*6ca0*/  IADD3 R0, R196, -0x61, RZ ;  /* 0xffffff9fc4007810 */ /* 0x000fc60007ffe0ff */
[----:B------:R4:W-:Y:S01]  /*6cb0*/  LDGSTS.E [R195+0xb000], [R190.64], !P1 ;  /* 0x0b000000bec37fae */ /* 0x0009e2000c921844 */
[----:B------:R-:W-:Y:S01]  /*6cc0*/  ISETP.GE.U32.AND P1, PT, R0, 0x7fffff60, PT ;  /* 0x7fffff600000780c */ /* 0x000fe20003f26070 */
[----:B------:R-:W-:Y:S01]  /*6cd0*/  IMAD.WIDE R188, R197, 0x4, R188 ;  /* 0x00000004c5bc7825 */ /* 0x000fe200078e02bc */
[----:B------:R-:W-:-:S03]  /*6ce0*/  IADD3 R0, R196, -0x65, RZ ;  /* 0xffffff9bc4007810 */ /* 0x000fc60007ffe0ff */
[C---:B------:R-:W-:Y:S02]  /*6cf0*/  IMAD.WIDE R186, R197.reuse, 0x4, R186 ;  /* 0x00000004c5ba7825 */ /* 0x040fe400078e02ba */
[----:B------:R1:W-:Y:S01]  /*6d00*/  LDGSTS.E [R195+0xb800], [R188.64], !P2 ;  /* 0x0b800000bcc37fae */ /* 0x0003e2000d121844 */
[----:B------:R-:W-:Y:S02]  /*6d10*/  ISETP.GE.U32.AND P2, PT, R0, 0x7fffff5c, PT ;  /* 0x7fffff5c0000780c */ /* 0x000fe40003f46070 */
[----:B------:R-:W-:Y:S01]  /*6d20*/  IADD3 R0, R196, -0x69, RZ ;  /* 0xffffff97c4007810 */ /* 0x000fe20007ffe0ff */
[----:B------:R-:W-:Y:S01]  /*6d30*/  IMAD.WIDE R184, R197, 0x4, R184 ;  /* 0x00000004c5b87825 */ /* 0x000fe200078e02b8 */
[----:B------:R-:W1:Y:S04]  /*6d40*/  S2R R198, SR_TID.X ;  /* 0x0000000000c67919 */ /* 0x000e680000002100 */
[----:B------:R1:W-:Y:S01]  /*6d50*/  LDGSTS.E [R195+0xc000], [R186.64], !P1 ;  /* 0x0c000000bac37fae */ /* 0x0003e2000c921844 */
[----:B------:R-:W-:-:S02]  /*6d60*/  ISETP.GE.U32.AND P1, PT, R0, 0x7fffff58, PT ;  /* 0x7fffff580000780c */ /* 0x000fc40003f26070 */
[----:B------:R-:W-:Y:S01]  /*6d70*/  IADD3 R0, R196, -0x6d, RZ ;  /* 0xffffff93c4007810 */ /* 0x000fe20007ffe0ff */
[C---:B------:R-:W-:Y:S01]  /*6d80*/  IMAD.WIDE R182, R197.reuse, 0x4, R182 ;  /* 0x00000004c5b67825 */ /* 0x040fe200078e02b6 */
[----:B------:R1:W-:Y:S02]  /*6d90*/  LDGSTS.E [R195+0xc800], [R184.64], !P2 ;  /* 0x0c800000b8c37fae */ /* 0x0003e4000d121844 */
[----:B------:R-:W-:Y:S02]  /*6da0*/  ISETP.GE.U32.AND P2, PT, R0, 0x7fffff54, PT ;  /* 0x7fffff540000780c */ /* 0x000fe40003f46070 */
[----:B------:R-:W-:Y:S01]  /*6db0*/  IADD3 R0, R196, -0x71, RZ ;  /* 0xffffff8fc4007810 */ /* 0x000fe20007ffe0ff */
[C---:B------:R-:W-:Y:S01]  /*6dc0*/  IMAD.WIDE R180, R197.reuse, 0x4, R180 ;  /* 0x00000004c5b47825 */ /* 0x040fe200078e02b4 */
[----:B----4-:R-:W4:Y:S04]  /*6dd0*/  LDL.LU.64 R190, [R1+0x28] ;  /* 0x0000280001be7983 */ /* 0x010f280000300a00 */
[----:B------:R2:W-:Y:S01]  /*6de0*/  LDGSTS.E [R195+0xd000], [R182.64], !P1 ;  /* 0x0d000000b6c37fae */ /* 0x0005e2000c921844 */
[----:B------:R-:W-:Y:S01]  /*6df0*/  ISETP.GE.U32.AND P1, PT, R0, 0x7fffff50, PT ;  /* 0x7fffff500000780c */ /* 0x000fe20003f26070 */
[C---:B------:R-:W-:Y:S01]  /*6e00*/  IMAD.WIDE R178, R197.reuse, 0x4, R178 ;  /* 0x00000004c5b27825 */ /* 0x040fe200078e02b2 */
[----:B------:R-:W-:Y:S01]  /*6e10*/  IADD3 R0, R196, -0x75, RZ ;  /* 0xffffff8bc4007810 */ /* 0x000fe20007ffe0ff */
[----:B---3--:R-:W3:Y:S04]  /*6e20*/  LDL.LU.64 R192, [R1+0x20] ;  /* 0x0000200001c07983 */ /* 0x008ee80000300a00 */
[----:B------:R2:W-:Y:S01]  /*6e30*/  LDGSTS.E [R195+0xd800], [R180.64], !P2 ;  /* 0x0d800000b4c37fae */ /* 0x0005e2000d121844 */
[----:B------:R-:W-:Y:S01]  /*6e40*/  ISETP.GE.U32.AND P2, PT, R0, 0x7fffff4c, PT ;  /* 0x7fffff4c0000780c */ /* 0x000fe20003f46070 */
[----:B------:R-:W-:Y:S01]  /*6e50*/  IMAD.WIDE R176, R197, 0x4, R176 ;  /* 0x00000004c5b07825 */ /* 0x000fe200078e02b0 */
[----:B-1----:R-:W-:Y:S01]  /*6e60*/  LOP3.LUT R198, R198, 0x7f, RZ, 0xc0, !PT ;  /* 0x0000007fc6c67812 */ /* 0x002fe200078ec0ff */
[----:B--2---:R-:W2:Y:S04]  /*6e70*/  LDL.LU.64 R202, [R1+0x18] ;  /* 0x0000180001ca7983 */ /* 0x004ea80000300a00 */
[----:B------:R1:W-:Y:S01]  /*6e80*/  LDGSTS.E [R195+0xe000], [R178.64], !P1 ;  /* 0x0e000000b2c37fae */ /* 0x0003e2000c921844 */
[----:B------:R-:W-:-:S02]  /*6e90*/  IADD3 R0, R196, -0x42, RZ ;  /* 0xffffffbec4007810 */ /* 0x000fc40007ffe0ff */
[C---:B-1----:R-:W-:Y:S01]  /*6ea0*/  IADD3 R179, R196.reuse, -0x79, RZ ;  /* 0xffffff87c4b37810 */ /* 0x042fe20007ffe0ff */
[----:B------:R-:W-:Y:S01]  /*6eb0*/  IMAD.WIDE R136, R197, 0x4, R136 ;  /* 0x00000004c5887825 */ /* 0x000fe200078e0288 */
[----:B------:R-:W-:Y:S01]  /*6ec0*/  IADD3 R178, R196, -0x7d, RZ ;  /* 0xffffff83c4b27810 */ /* 0x000fe20007ffe0ff */
[----:B------:R1:W-:Y:S01]  /*6ed0*/  LDGSTS.E [R195+0xe800], [R176.64], !P2 ;  /* 0x0e800000b0c37fae */ /* 0x0003e2000d121844 */
[----:B------:R-:W-:Y:S02]  /*6ee0*/  ISETP.GE.U32.AND P3, PT, R179, 0x7fffff48, PT ;  /* 0x7fffff48b300780c */ /* 0x000fe40003f66070 */
[----:B------:R-:W-:Y:S02]  /*6ef0*/  ISETP.GE.U32.AND P4, PT, R178, 0x7fffff44, PT ;  /* 0x7fffff44b200780c */ /* 0x000fe40003f86070 */
[----:B------:R-:W-:Y:S02]  /*6f00*/  IADD3 R179, R196, -0x46, RZ ;  /* 0xffffffbac4b37810 */ /* 0x000fe40007ffe0ff */
[----:B------:R-:W-:-:S02]  /*6f10*/  ISETP.GE.U32.AND P5, PT, R0, 0x7fffff7f, PT ;  /* 0x7fffff7f0000780c */ /* 0x000fc40003fa6070 */
[C---:B------:R-:W-:Y:S02]  /*6f20*/  IADD3 R178, R196.reuse, -0x4a, RZ ;  /* 0xffffffb6c4b27810 */ /* 0x040fe40007ffe0ff */
[----:B------:R-:W-:Y:S02]  /*6f30*/  ISETP.GE.U32.AND P6, PT, R179, 0x7fffff7b, PT ;  /* 0x7fffff7bb300780c */ /* 0x000fe40003fc6070 */
[----:B------:R-:W-:Y:S01]  /*6f40*/  IADD3 R0, R196, -0x4e, RZ ;  /* 0xffffffb2c4007810 */ /* 0x000fe20007ffe0ff */
[----:B------:R-:W-:Y:S01]  /*6f50*/  IMAD.SHL.U32 R198, R198, 0x4, RZ ;  /* 0x00000004c6c67824 */ /* 0x000fe200078e00ff */
[----:B------:R-:W-:Y:S01]  /*6f60*/  ISETP.GE.U32.AND P1, PT, R178, 0x7fffff77, PT ;  /* 0x7fffff77b200780c */ /* 0x000fe20003f26070 */
[----:B------:R-:W-:Y:S01]  /*6f70*/  IMAD.WIDE R174, R197, 0x4, R174 ;  /* 0x00000004c5ae7825 */ /* 0x000fe200078e02ae */
[----:B------:R-:W-:Y:S01]  /*6f80*/  ISETP.GE.U32.AND P2, PT, R0, 0x7fffff73, PT ;  /* 0x7fffff730000780c */ /* 0x000fe20003f46070 */
[----:B------:R1:W-:Y:S02]  /*6f90*/  LDGSTS.E [R195+0xf000], [R136.64], !P3 ;  /* 0x0f00000088c37fae */ /* 0x0003e4000d921844 */
[----:B-1----:R-:W-:-:S02]  /*6fa0*/  IADD3 R176, R196, -0x52, RZ ;  /* 0xffffffaec4b07810 */ /* 0x002fc40007ffe0ff */
[----:B------:R-:W-:Y:S01]  /*6fb0*/  IADD3 R0, R196, -0x56, RZ ;  /* 0xffffffaac4007810 */ /* 0x000fe20007ffe0ff */
[C---:B------:R-:W-:Y:S01]  /*6fc0*/  IMAD.WIDE R208, R197.reuse, 0x4, R208 ;  /* 0x00000004c5d07825 */ /* 0x040fe200078e02d0 */
[----:B------:R-:W-:Y:S01]  /*6fd0*/  LOP3.LUT R201, R198, 0x20, RZ, 0x3c, !PT ;  /* 0x00000020c6c97812 */ /* 0x000fe200078e3cff */
[----:B------:R1:W-:Y:S01]  /*6fe0*/  LDGSTS.E [R195+0xf800], [R174.64], !P4 ;  /* 0x0f800000aec37fae */ /* 0x0003e2000e121844 */
[----:B------:R-:W-:Y:S01]  /*6ff0*/  ISETP.GE.U32.AND P3, PT, R176, 0x7fffff6f, PT ;  /* 0x7fffff6fb000780c */ /* 0x000fe20003f66070 */
[C---:B------:R-:W-:Y:S01]  /*7000*/  IMAD.WIDE R210, R197.reuse, 0x4, R210 ;  /* 0x00000004c5d27825 */ /* 0x040fe200078e02d2 */
[----:B------:R-:W-:Y:S01]  /*7010*/  ISETP.GE.U32.AND P4, PT, R0, 0x7fffff6b, PT ;  /* 0x7fffff6b0000780c */ /* 0x000fe20003f86070 */
[----:B------:R1:W-:Y:S01]  /*7020*/  LDGSTS.E [R201+0x8200], [R208.64], !P5 ;  /* 0x08200000d0c97fae */ /* 0x0003e2000e921844 */
[C---:B------:R-:W-:Y:S02]  /*7030*/  IADD3 R0, R196.reuse, -0x5e, RZ ;  /* 0xffffffa2c4007810 */ /* 0x040fe40007ffe0ff */
[----:B------:R-:W-:Y:S01]  /*7040*/  IADD3 R136, R196, -0x5a, RZ ;  /* 0xffffffa6c4887810 */ /* 0x000fe20007ffe0ff */
[----:B------:R-:W-:Y:S01]  /*7050*/  IMAD.WIDE R172, R197, 0x4, R172 ;  /* 0x00000004c5ac7825 */ /* 0x000fe200078e02ac */
[----:B------:R1:W-:Y:S01]  /*7060*/  LDGSTS.E [R201+0x8a00], [R210.64], !P6 ;  /* 0x08a00000d2c97fae */ /* 0x0003e2000f121844 */
[----:B------:R-:W-:-:S02]  /*7070*/  ISETP.GE.U32.AND P6, PT, R0, 0x7fffff63, PT ;  /* 0x7fffff630000780c */ /* 0x000fc40003fc6070 */
[----:B------:R-:W-:Y:S01]  /*7080*/  ISETP.GE.U32.AND P5, PT, R136, 0x7fffff67, PT ;  /* 0x7fffff678800780c */ /* 0x000fe20003fa6070 */
[C---:B------:R-:W-:Y:S01]  /*7090*/  IMAD.WIDE R212, R197.reuse, 0x4, R212 ;  /* 0x00000004c5d47825 */ /* 0x040fe200078e02d4 */
[C---:B------:R-:W-:Y:S01]  /*70a0*/  IADD3 R136, R196.reuse, -0x62, RZ ;  /* 0xffffff9ec4887810 */ /* 0x040fe20007ffe0ff */
[----:B------:R1:W-:Y:S01]  /*70b0*/  LDGSTS.E [R201+0x9200], [R172.64], !P1 ;  /* 0x09200000acc97fae */ /* 0x0003e2000c921844 */
[----:B------:R-:W-:Y:S01]  /*70c0*/  IADD3 R0, R196, -0x66, RZ ;  /* 0xffffff9ac4007810 */ /* 0x000fe20007ffe0ff */
[C---:B------:R-:W-:Y:S01]  /*70d0*/  IMAD.WIDE R170, R197.reuse, 0x4, R170 ;  /* 0x00000004c5aa7825 */ /* 0x040fe200078e02aa */
[----:B------:R-:W-:Y:S01]  /*70e0*/  ISETP.GE.U32.AND P1, PT, R136, 0x7fffff5f, PT ;  /* 0x7fffff5f8800780c */ /* 0x000fe20003f26070 */
[----:B------:R1:W-:Y:S01]  /*70f0*/  LDGSTS.E [R201+0x9a00], [R212.64], !P2 ;  /* 0x09a00000d4c97fae */ /* 0x0003e2000d121844 */
        /* <DEDUP_REMOVED lines=17> */
[----:B------:R-:W-:Y:S01]  /*7210*/  IMAD.WIDE R218, R197, 0x4, R218 ;  /* 0x00000004c5da7825 */ /* 0x000fe200078e02da */
[C---:B------:R-:W-:Y:S01]  /*7220*/  IADD3 R136, R196.reuse, -0x7a, RZ ;  /* 0xffffff86c4887810 */ /* 0x040fe20007ffe0ff */
[----:B------:R1:W-:Y:S01]  /*7230*/  LDGSTS.E [R201+0xc200], [R166.64], !P1 ;  /* 0x0c200000a6c97fae */ /* 0x0003e2000c921844 */
[----:B------:R-:W-:-:S02]  /*7240*/  IADD3 R0, R196, -0x7e, RZ ;  /* 0xffffff82c4007810 */ /* 0x000fc40007ffe0ff */
[----:B------:R-:W-:Y:S01]  /*7250*/  ISETP.GE.U32.AND P1, PT, R136, 0x7fffff47, PT ;  /* 0x7fffff478800780c */ /* 0x000fe20003f26070 */
[----:B------:R1:W-:Y:S01]  /*7260*/  LDGSTS.E [R201+0xca00], [R218.64], !P2 ;  /* 0x0ca00000dac97fae */ /* 0x0003e2000d121844 */
[----:B------:R-:W-:Y:S01]  /*7270*/  ISETP.GE.U32.AND P2, PT, R0, 0x7fffff43, PT ;  /* 0x7fffff430000780c */ /* 0x000fe20003f46070 */
[----:B------:R-:W-:-:S04]  /*7280*/  IMAD.WIDE R164, R197, 0x4, R164 ;  /* 0x00000004c5a47825 */ /* 0x000fc800078e02a4 */
[C---:B------:R-:W-:Y:S01]  /*7290*/  IMAD.WIDE R220, R197.reuse, 0x4, R220 ;  /* 0x00000004c5dc7825 */ /* 0x040fe200078e02dc */
[----:B------:R1:W-:Y:S03]  /*72a0*/  LDGSTS.E [R201+0xd200], [R164.64], !P3 ;  /* 0x0d200000a4c97fae */ /* 0x0003e6000d921844 */
[C---:B------:R-:W-:Y:S01]  /*72b0*/  IMAD.WIDE R162, R197.reuse, 0x4, R162 ;  /* 0x00000004c5a27825 */ /* 0x040fe200078e02a2 */
[----:B------:R1:W-:Y:S03]  /*72c0*/  LDGSTS.E [R201+0xda00], [R220.64], !P4 ;  /* 0x0da00000dcc97fae */ /* 0x0003e6000e121844 */
[C---:B------:R-:W-:Y:S01]  /*72d0*/  IMAD.WIDE R222, R197.reuse, 0x4, R222 ;  /* 0x00000004c5de7825 */ /* 0x040fe200078e02de */
[----:B------:R1:W-:Y:S03]  /*72e0*/  LDGSTS.E [R201+0xe200], [R162.64], !P5 ;  /* 0x0e200000a2c97fae */ /* 0x0003e6000e921844 */
[C---:B------:R-:W-:Y:S01]  /*72f0*/  IMAD.WIDE R160, R197.reuse, 0x4, R160 ;  /* 0x00000004c5a07825 */ /* 0x040fe200078e02a0 */
[----:B------:R1:W-:Y:S03]  /*7300*/  LDGSTS.E [R201+0xea00], [R222.64], !P6 ;  /* 0x0ea00000dec97fae */ /* 0x0003e6000f121844 */
[----:B------:R-:W-:Y:S01]  /*7310*/  IMAD.WIDE R224, R197, 0x4, R224 ;  /* 0x00000004c5e07825 */ /* 0x000fe200078e02e0 */
[----:B------:R1:W-:Y:S04]  /*7320*/  LDGSTS.E [R201+0xf200], [R160.64], !P1 ;  /* 0x0f200000a0c97fae */ /* 0x0003e8000c921844 */
[----:B------:R1:W-:Y:S04]  /*7330*/  LDGSTS.E [R201+0xfa00], [R224.64], !P2 ;  /* 0x0fa00000e0c97fae */ /* 0x0003e8000d121844 */
[----:B-1----:R-:W2:Y:S04]  /*7340*/  LDL.LU.64 R200, [R1+0x10] ;  /* 0x0000100001c87983 */ /* 0x002ea80000300a00 */
[----:B------:R-:W1:Y:S01]  /*7350*/  S2R R198, SR_TID.X ;  /* 0x0000000000c67919 */ /* 0x000e620000002100 */
[----:B------:R-:W-:-:S02]  /*7360*/  IADD3 R136, R196, -0x43, RZ ;  /* 0xffffffbdc4887810 */ /* 0x000fc40007ffe0ff */
[----:B------:R-:W-:Y:S02]  /*7370*/  IADD3 R0, R196, -0x47, RZ ;  /* 0xffffffb9c4007810 */ /* 0x000fe40007ffe0ff */
[----:B------:R-:W-:Y:S02]  /*7380*/  ISETP.GE.U32.AND P3, PT, R136, 0x7fffff7e, PT ;  /* 0x7fffff7e8800780c */ /* 0x000fe40003f66070 */
[----:B------:R-:W-:Y:S02]  /*7390*/  ISETP.GE.U32.AND P4, PT, R0, 0x7fffff7a, PT ;  /* 0x7fffff7a0000780c */ /* 0x000fe40003f86070 */
[C---:B------:R-:W-:Y:S02]  /*73a0*/  IADD3 R136, R196.reuse, -0x4b, RZ ;  /* 0xffffffb5c4887810 */ /* 0x040fe40007ffe0ff */
[----:B------:R-:W-:Y:S02]  /*73b0*/  IADD3 R0, R196, -0x4f, RZ ;  /* 0xffffffb1c4007810 */ /* 0x000fe40007ffe0ff */
[----:B------:R-:W-:-:S02]  /*73c0*/  ISETP.GE.U32.AND P5, PT, R136, 0x7fffff76, PT ;  /* 0x7fffff768800780c */ /* 0x000fc40003fa6070 */
[----:B------:R-:W-:Y:S02]  /*73d0*/  ISETP.GE.U32.AND P6, PT, R0, 0x7fffff72, PT ;  /* 0x7fffff720000780c */ /* 0x000fe40003fc6070 */
[----:B------:R-:W-:Y:S02]  /*73e0*/  IADD3 R136, R196, -0x53, RZ ;  /* 0xffffffadc4887810 */ /* 0x000fe40007ffe0ff */
[----:B-1----:R-:W-:Y:S02]  /*73f0*/  LOP3.LUT R198, R198, 0x7f, RZ, 0xc0, !PT ;  /* 0x0000007fc6c67812 */ /* 0x002fe400078ec0ff */
[----:B------:R-:W-:-:S03]  /*7400*/  IADD3 R0, R196, -0x57, RZ ;  /* 0xffffffa9c4007810 */ /* 0x000fc60007ffe0ff */
[----:B------:R-:W-:Y:S01]  /*7410*/  IMAD.SHL.U32 R198, R198, 0x4, RZ ;  /* 0x00000004c6c67824 */ /* 0x000fe200078e00ff */
[----:B------:R-:W-:Y:S01]  /*7420*/  ISETP.GE.U32.AND P1, PT, R136, 0x7fffff6e, PT ;  /* 0x7fffff6e8800780c */ /* 0x000fe20003f26070 */
[C---:B------:R-:W-:Y:S01]  /*7430*/  IMAD.WIDE R158, R197.reuse, 0x4, R158 ;  /* 0x00000004c59e7825 */ /* 0x040fe200078e029e */
[----:B------:R-:W-:Y:S02]  /*7440*/  ISETP.GE.U32.AND P2, PT, R0, 0x7fffff6a, PT ;  /* 0x7fffff6a0000780c */ /* 0x000fe40003f46070 */
[----:B------:R-:W-:Y:S01]  /*7450*/  LOP3.LUT R198, R198, 0x40, RZ, 0x3c, !PT ;  /* 0x00000040c6c67812 */ /* 0x000fe200078e3cff */
[C---:B------:R-:W-:Y:S01]  /*7460*/  IMAD.WIDE R226, R197.reuse, 0x4, R226 ;  /* 0x00000004c5e27825 */ /* 0x040fe200078e02e2 */
[C---:B------:R-:W-:Y:S02]  /*7470*/  IADD3 R136, R196.reuse, -0x5b, RZ ;  /* 0xffffffa5c4887810 */ /* 0x040fe40007ffe0ff */
[----:B------:R-:W-:Y:S01]  /*7480*/  IADD3 R0, R196, -0x5f, RZ ;  /* 0xffffffa1c4007810 */ /* 0x000fe20007ffe0ff */
[----:B------:R1:W-:Y:S01]  /*7490*/  LDGSTS.E [R198+0x8400], [R158.64], !P3 ;  /* 0x084000009ec67fae */ /* 0x0003e2000d921844 */
[----:B------:R-:W-:Y:S01]  /*74a0*/  IMAD.WIDE R156, R197, 0x4, R156 ;  /* 0x00000004c59c7825 */ /* 0x000fe200078e029c */
[----:B------:R-:W-:-:S02]  /*74b0*/  ISETP.GE.U32.AND P3, PT, R136, 0x7fffff66, PT ;  /* 0x7fffff668800780c */ /* 0x000fc40003f66070 */
[----:B------:R1:W-:Y:S01]  /*74c0*/  LDGSTS.E [R198+0x8c00], [R226.64], !P4 ;  /* 0x08c00000e2c67fae */ /* 0x0003e2000e121844 */
[C---:B------:R-:W-:Y:S01]  /*74d0*/  IMAD.WIDE R228, R197.reuse, 0x4, R228 ;  /* 0x00000004c5e47825 */ /* 0x040fe200078e02e4 */
[----:B------:R-:W-:Y:S02]  /*74e0*/  ISETP.GE.U32.AND P4, PT, R0, 0x7fffff62, PT ;  /* 0x7fffff620000780c */ /* 0x000fe40003f86070 */
        /* <DEDUP_REMOVED lines=34> */
[C---:B------:R-:W-:Y:S01]  /*7710*/  IADD3 R136, R196.reuse, -0x44, RZ ;  /* 0xffffffbcc4887810 */ /* 0x040fe20007ffe0ff */
[----:B------:R1:W-:Y:S02]  /*7720*/  LDGSTS.E [R198+0xdc00], [R236.64], !P2 ;  /* 0x0dc00000ecc67fae */ /* 0x0003e4000d121844 */
[C---:B------:R-:W-:Y:S01]  /*7730*/  IMAD.WIDE R238, R197.reuse, 0x4, R238 ;  /* 0x00000004c5ee7825 */ /* 0x040fe200078e02ee */
[----:B------:R-:W-:Y:S01]  /*7740*/  IADD3 R0, R196, -0x48, RZ ;  /* 0xffffffb8c4007810 */ /* 0x000fe20007ffe0ff */
[----:B------:R1:W-:Y:S02]  /*7750*/  LDGSTS.E [R198+0xe400], [R146.64], !P3 ;  /* 0x0e40000092c67fae */ /* 0x0003e4000d921844 */
[----:B------:R-:W-:-:S02]  /*7760*/  IMAD.WIDE R144, R197, 0x4, R144 ;  /* 0x00000004c5907825 */ /* 0x000fc400078e0290 */
[----:B------:R1:W-:Y:S02]  /*7770*/  LDGSTS.E [R198+0xec00], [R238.64], !P4 ;  /* 0x0ec00000eec67fae */ /* 0x0003e4000e121844 */
[----:B------:R-:W-:Y:S01]  /*7780*/  IMAD.WIDE R240, R197, 0x4, R240 ;  /* 0x00000004c5f07825 */ /* 0x000fe200078e02f0 */
[----:B------:R-:W-:Y:S01]  /*7790*/  ISETP.GE.U32.AND P1, PT, R136, 0x7fffff7d, PT ;  /* 0x7fffff7d8800780c */ /* 0x000fe20003f26070 */
[----:B------:R1:W-:Y:S01]  /*77a0*/  LDGSTS.E [R198+0xf400], [R144.64], !P5 ;  /* 0x0f40000090c67fae */ /* 0x0003e2000e921844 */
[----:B------:R-:W-:Y:S02]  /*77b0*/  ISETP.GE.U32.AND P2, PT, R0, 0x7fffff79, PT ;  /* 0x7fffff790000780c */ /* 0x000fe40003f46070 */
[C---:B------:R-:W-:Y:S01]  /*77c0*/  IADD3 R136, R196.reuse, -0x4c, RZ ;  /* 0xffffffb4c4887810 */ /* 0x040fe20007ffe0ff */
[----:B------:R1:W-:Y:S01]  /*77d0*/  LDGSTS.E [R198+0xfc00], [R240.64], !P6 ;  /* 0x0fc00000f0c67fae */ /* 0x0003e2000f121844 */
[----:B------:R-:W-:Y:S02]  /*77e0*/  IADD3 R0, R196, -0x50, RZ ;  /* 0xffffffb0c4007810 */ /* 0x000fe40007ffe0ff */
[----:B------:R-:W-:-:S02]  /*77f0*/  ISETP.GE.U32.AND P3, PT, R136, 0x7fffff75, PT ;  /* 0x7fffff758800780c */ /* 0x000fc40003f66070 */
[----:B------:R-:W-:Y:S02]  /*7800*/  ISETP.GE.U32.AND P4, PT, R0, 0x7fffff71, PT ;  /* 0x7fffff710000780c */ /* 0x000fe40003f86070 */
[C---:B------:R-:W-:Y:S02]  /*7810*/  IADD3 R136, R196.reuse, -0x54, RZ ;  /* 0xffffffacc4887810 */ /* 0x040fe40007ffe0ff */
[----:B-1----:R-:W-:Y:S02]  /*7820*/  LOP3.LUT R198, R195, 0x60, RZ, 0x3c, !PT ;  /* 0x00000060c3c67812 */ /* 0x002fe400078e3cff */
[----:B------:R-:W1:Y:S01]  /*7830*/  S2R R195, SR_TID.X ;  /* 0x0000000000c37919 */ /* 0x000e620000002100 */
[----:B------:R-:W-:Y:S01]  /*7840*/  IADD3 R0, R196, -0x58, RZ ;  /* 0xffffffa8c4007810 */ /* 0x000fe20007ffe0ff */
[C---:B------:R-:W-:Y:S01]  /*7850*/  IMAD.WIDE R142, R197.reuse, 0x4, R142 ;  /* 0x00000004c58e7825 */ /* 0x040fe200078e028e */
[----:B------:R-:W-:Y:S02]  /*7860*/  ISETP.GE.U32.AND P5, PT, R136, 0x7fffff6d, PT ;  /* 0x7fffff6d8800780c */ /* 0x000fe40003fa6070 */
        /* <DEDUP_REMOVED lines=8> */
[----:B------:R-:W-:Y:S01]  /*78f0*/  IMAD.WIDE R140, R197, 0x4, R140 ;  /* 0x00000004c58c7825 */ /* 0x000fe200078e028c */
[----:B------:R-:W-:-:S03]  /*7900*/  IADD3 R136, R196, -0x64, RZ ;  /* 0xffffff9cc4887810 */ /* 0x000fc60007ffe0ff */
[C---:B------:R-:W-:Y:S01]  /*7910*/  IMAD.WIDE R244, R197.reuse, 0x4, R244 ;  /* 0x00000004c5f47825 */ /* 0x040fe200078e02f4 */
[----:B------:R-:W-:Y:S01]  /*7920*/  IADD3 R0, R196, -0x68, RZ ;  /* 0xffffff98c4007810 */ /* 0x000fe20007ffe0ff */
[----:B------:R2:W-:Y:S02]  /*7930*/  LDGSTS.E [R198+0x9600], [R140.64], !P3 ;  /* 0x096000008cc67fae */ /* 0x0005e4000d921844 */
[C---:B------:R-:W-:Y:S01]  /*7940*/  IMAD.WIDE R138, R197.reuse, 0x4, R138 ;  /* 0x00000004c58a7825 */ /* 0x040fe200078e028a */
[----:B------:R-:W-:Y:S01]  /*7950*/  ISETP.GE.U32.AND P3, PT, R136, 0x7fffff5d, PT ;  /* 0x7fffff5d8800780c */ /* 0x000fe20003f66070 */
[----:B------:R2:W-:Y:S02]  /*7960*/  LDGSTS.E [R198+0x9e00], [R244.64], !P4 ;  /* 0x09e00000f4c67fae */ /* 0x0005e4000e121844 */
[C---:B------:R-:W-:Y:S01]  /*7970*/  IMAD.WIDE R246, R197.reuse, 0x4, R246 ;  /* 0x00000004c5f67825 */ /* 0x040fe200078e02f6 */
[----:B------:R-:W-:Y:S01]  /*7980*/  ISETP.GE.U32.AND P4, PT, R0, 0x7fffff59, PT ;  /* 0x7fffff590000780c */ /* 0x000fe20003f86070 */
[----:B------:R3:W-:Y:S02]  /*7990*/  LDGSTS.E [R198+0xa600], [R138.64], !P5 ;  /* 0x0a6000008ac67fae */ /* 0x0007e4000e921844 */
[----:B------:R-:W-:Y:S01]  /*79a0*/  IMAD.WIDE R132, R197, 0x4, R132 ;  /* 0x00000004c5847825 */ /* 0x000fe200078e0284 */
[----:B-1----:R-:W-:Y:S01]  /*79b0*/  LOP3.LUT R195, R195, 0x3f, RZ, 0xc0, !PT ;  /* 0x0000003fc3c37812 */ /* 0x002fe200078ec0ff */
[----:B------:R1:W-:Y:S02]  /*79c0*/  LDGSTS.E [R198+0xae00], [R246.64], !P6 ;  /* 0x0ae00000f6c67fae */ /* 0x0003e4000f121844 */
[----:B------:R-:W-:Y:S01]  /*79d0*/  IMAD.WIDE R134, R197, 0x4, R134 ;  /* 0x00000004c5867825 */ /* 0x000fe200078e0286 */
[----:B------:R-:W-:Y:S01]  /*79e0*/  IADD3 R194, R194, -0x40, RZ ;  /* 0xffffffc0c2c27810 */ /* 0x000fe20007ffe0ff */
[----:B------:R1:W-:Y:S01]  /*79f0*/  LDGSTS.E [R198+0xb600], [R132.64], !P1 ;  /* 0x0b60000084c67fae */ /* 0x0003e2000c921844 */
[----:B------:R-:W-:-:S03]  /*7a00*/  IADD3 R0, R196, -0x6c, RZ ;  /* 0xffffff94c4007810 */ /* 0x000fc60007ffe0ff */
[----:B------:R1:W-:Y:S01]  /*7a10*/  LDGSTS.E [R198+0xbe00], [R134.64], !P2 ;  /* 0x0be0000086c67fae */ /* 0x0003e2000d121844 */
[----:B------:R-:W-:Y:S01]  /*7a20*/  ISETP.GE.AND P2, PT, R195, R194, PT ;  /* 0x000000c2c300720c */ /* 0x000fe20003f46270 */
[----:B------:R-:W-:Y:S01]  /*7a30*/  IMAD.MOV.U32 R194, RZ, RZ, 0x3f ;  /* 0x0000003fffc27424 */ /* 0x000fe200078e00ff */
[----:B------:R-:W-:Y:S01]  /*7a40*/  ISETP.GE.U32.AND P5, PT, R0, 0x7fffff55, PT ;  /* 0x7fffff550000780c */ /* 0x000fe20003fa6070 */
[C---:B------:R-:W-:Y:S01]  /*7a50*/  IMAD.WIDE R248, R197.reuse, 0x4, R248 ;  /* 0x00000004c5f87825 */ /* 0x040fe200078e02f8 */
[C---:B------:R-:W-:Y:S02]  /*7a60*/  IADD3 R0, R196.reuse, -0x74, RZ ;  /* 0xffffff8cc4007810 */ /* 0x040fe40007ffe0ff */
[----:B------:R-:W-:Y:S01]  /*7a70*/  IADD3 R136, R196, -0x70, RZ ;  /* 0xffffff90c4887810 */ /* 0x000fe20007ffe0ff */
[----:B------:R-:W-:Y:S01]  /*7a80*/  IMAD.WIDE R250, R197, 0x4, R250 ;  /* 0x00000004c5fa7825 */ /* 0x000fe200078e02fa */
[----:B------:R-:W-:Y:S01]  /*7a90*/  ISETP.GE.U32.AND P1, PT, R0, 0x7fffff4d, PT ;  /* 0x7fffff4d0000780c */ /* 0x000fe20003f26070 */
[----:B------:R2:W-:Y:S01]  /*7aa0*/  LDGSTS.E [R198+0xc600], [R248.64], !P3 ;  /* 0x0c600000f8c67fae */ /* 0x0005e2000d921844 */
[----:B------:R-:W-:-:S02]  /*7ab0*/  IADD3 R194, R194, c[0x0][0x180], RZ ;  /* 0x00006000c2c27a10 */ /* 0x000fc40007ffe0ff */
[C---:B------:R-:W-:Y:S01]  /*7ac0*/  IADD3 R0, R196.reuse, -0x78, RZ ;  /* 0xffffff88c4007810 */ /* 0x040fe20007ffe0ff */
[----:B------:R2:W-:Y:S01]  /*7ad0*/  LDGSTS.E [R198+0xce00], [R250.64], !P4 ;  /* 0x0ce00000fac67fae */ /* 0x0005e2000e121844 */
[----:B-1----:R-:W-:Y:S02]  /*7ae0*/  IADD3 R135, R196, -0x7c, RZ ;  /* 0xffffff84c4877810 */ /* 0x002fe40007ffe0ff */
[----:B------:R-:W-:Y:S02]  /*7af0*/  ISETP.GE.U32.AND P6, PT, R136, 0x7fffff51, PT ;  /* 0x7fffff518800780c */ /* 0x000fe40003fc6070 */
[----:B------:R-:W-:Y:S02]  /*7b00*/  ISETP.GT.AND P4, PT, R194, 0x7f, PT ;  /* 0x0000007fc200780c */ /* 0x000fe40003f84270 */
[----:B------:R-:W-:Y:S01]  /*7b10*/  SEL R134, RZ, 0x4, P2 ;  /* 0x00000004ff867807 */ /* 0x000fe20001000000 */
[----:B------:R-:W-:Y:S01]  /*7b20*/  IMAD.WIDE R132, R197, 0x4, R130 ;  /* 0x00000004c5847825 */ /* 0x000fe200078e0282 */
[----:B------:R-:W-:-:S02]  /*7b30*/  ISETP.GE.U32.AND P3, PT, R0, 0x7fffff49, PT ;  /* 0x7fffff490000780c */ /* 0x000fc40003f66070 */
[----:B------:R-:W-:Y:S02]  /*7b40*/  ISETP.GE.U32.AND P2, PT, R135, 0x7fffff45, PT ;  /* 0x7fffff458700780c */ /* 0x000fe40003f46070 */
[----:B------:R-:W-:Y:S01]  /*7b50*/  SEL R134, R134, RZ, P4 ;  /* 0x000000ff86867207 */ /* 0x000fe20002000000 */
[C---:B----4-:R-:W-:Y:S01]  /*7b60*/  IMAD.WIDE R130, R197.reuse, 0x4, R190 ;  /* 0x00000004c5827825 */ /* 0x050fe200078e02be */
[----:B------:R1:W-:Y:S02]  /*7b70*/  LDGSTS.E [R198+0xd600], [R132.64], !P5 ;  /* 0x0d60000084c67fae */ /* 0x0003e4000e921844 */
[----:B------:R-:W-:Y:S01]  /*7b80*/  ISETP.NE.U32.AND P5, PT, R134, RZ, PT ;  /* 0x000000ff8600720c */ /* 0x000fe20003fa5070 */
[----:B---3--:R-:W-:Y:S01]  /*7b90*/  IMAD.MOV.U32 R139, RZ, RZ, c[0x0][0x18c] ;  /* 0x00006300ff8b7624 */ /* 0x008fe200078e00ff */
[----:B------:R3:W-:Y:S01]  /*7ba0*/  LDGSTS.E [R198+0xde00], [R130.64], !P6 ;  /* 0x0de0000082c67fae */ /* 0x0007e2000f121844 */
[----:B------:R-:W-:-:S04]  /*7bb0*/  IMAD.WIDE R136, R197, 0x4, R192 ;  /* 0x00000004c5887825 */ /* 0x000fc800078e02c0 */
[----:B--2---:R-:W-:Y:S01]  /*7bc0*/  IMAD.WIDE R134, R197, 0x4, R202 ;  /* 0x00000004c5867825 */ /* 0x004fe200078e02ca */
[----:B------:R2:W-:Y:S03]  /*7bd0*/  LDGSTS.E [R198+0xe600], [R136.64], !P1 ;  /* 0x0e60000088c67fae */ /* 0x0005e6000c921844 */
[----:B------:R-:W-:Y:S01]  /*7be0*/  IMAD.SHL.U32 R139, R139, 0x40, RZ ;  /* 0x000000408b8b7824 */ /* 0x000fe200078e00ff */
[----:B------:R2:W-:Y:S01]  /*7bf0*/  LDGSTS.E [R198+0xee00], [R134.64], !P3 ;  /* 0x0ee0000086c67fae */ /* 0x0005e2000d921844 */
[----:B---3--:R-:W-:-:S03]  /*7c00*/  IMAD.WIDE R130, R197, 0x4, R204 ;  /* 0x00000004c5827825 */ /* 0x008fc600078e02cc */
[----:B------:R3:W5:Y:S01]  /*7c10*/  LDL.LU.64 R204, [R1+0x170] ;  /* 0x0001700001cc7983 */ /* 0x0007620000300a00 */
[----:B-1----:R-:W-:-:S05]  /*7c20*/  IMAD.WIDE R132, R197, 0x4, R200 ;  /* 0x00000004c5847825 */ /* 0x002fca00078e02c8 */
[----:B------:R1:W-:Y:S02]  /*7c30*/  LDGSTS.E [R198+0xf600], [R132.64], !P2 ;  /* 0x0f60000084c67fae */ /* 0x0003e4000d121844 */
[----:B-1----:R-:W-:Y:S02]  /*7c40*/  IMAD.WIDE R132, R139, 0x4, R2 ;  /* 0x000000048b847825 */ /* 0x002fe400078e0202 */
[----:B------:R3:W5:Y:S01]  /*7c50*/  LDL.LU.64 R2, [R1+0x168] ;  /* 0x0001680001027983 */ /* 0x0007620000300a00 */
[----:B------:R-:W-:-:S04]  /*7c60*/  IADD3 R0, R196, -0x80, RZ ;  /* 0xffffff80c4007810 */ /* 0x000fc80007ffe0ff */
[----:B------:R-:W-:Y:S01]  /*7c70*/  ISETP.GE.U32.AND P4, PT, R0, 0x7fffff41, PT ;  /* 0x7fffff410000780c */ /* 0x000fe20003f86070 */
[----:B------:R-:W-:-:S04]  /*7c80*/  IMAD.WIDE R4, R139, 0x4, R4 ;  /* 0x000000048b047825 */ /* 0x000fc800078e0204 */
[----:B------:R-:W-:-:S04]  /*7c90*/  IMAD.WIDE R6, R139, 0x4, R6 ;  /* 0x000000048b067825 */ /* 0x000fc800078e0206 */
[----:B------:R-:W-:-:S04]  /*7ca0*/  IMAD.WIDE R8, R139, 0x4, R8 ;  /* 0x000000048b087825 */ /* 0x000fc800078e0208 */
[----:B------:R2:W-:Y:S01]  /*7cb0*/  LDGSTS.E [R198+0xfe00], [R130.64], !P4 ;  /* 0x0fe0000082c67fae */ /* 0x0005e2000e121844 */
[----:B------:R-:W-:-:S03]  /*7cc0*/  IMAD.WIDE R10, R139, 0x4, R10 ;  /* 0x000000048b0a7825 */ /* 0x000fc600078e020a */
[----:B------:R-:W0:Y:S01]  /*7cd0*/  LDGDEPBAR ;  /* 0x00000000000079af */ /* 0x000e220000000000 */
[----:B------:R-:W-:-:S03]  /*7ce0*/  IMAD.WIDE R12, R139, 0x4, R12 ;  /* 0x000000048b0c7825 */ /* 0x000fc600078e020c */
[----:B------:R3:W-:Y:S01]  /*7cf0*/  LDGSTS.E [R207+0x18000], [R132.64], P5 ;  /* 0x1800000084cf7fae */ /* 0x0007e2000a921844 */
        /* <DEDUP_REMOVED lines=16> */
[----:B------:R-:W-:Y:S01]  /*7e00*/  IMAD.WIDE R30, R139, 0x4, R30 ;  /* 0x000000048b1e7825 */ /* 0x000fe200078e021e */
[----:B--2---:R-:W-:Y:S02]  /*7e10*/  LOP3.LUT R198, R207, 0x20, RZ, 0x3c, !PT ;  /* 0x00000020cfc67812 */ /* 0x004fe400078e3cff */
        /* <DEDUP_REMOVED lines=32> */
[----:B------:R-:W-:Y:S02]  /*8020*/  LOP3.LUT R196, R207, 0x40, RZ, 0x3c, !PT ;  /* 0x00000040cfc47812 */ /* 0x000fe400078e3cff */
        /* <DEDUP_REMOVED lines=32> */
[----:B-1----:R-:W-:Y:S02]  /*8230*/  LOP3.LUT R198, R207, 0x60, RZ, 0x3c, !PT ;  /* 0x00000060cfc67812 */ /* 0x002fe400078e3cff */
        /* <DEDUP_REMOVED lines=14> */
[----:B------:R-:W1:Y:S01]  /*8320*/  S2R R201, SR_TID.X ;  /* 0x0000000000c97919 */ /* 0x000e620000002100 */
        /* <DEDUP_REMOVED lines=26> */
[----:B------:R-:W0:Y:S01]  /*84d0*/  LDGDEPBAR ;  /* 0x00000000000079af */ /* 0x000e220000000000 */
[----:B------:R-:W-:Y:S05]  /*84e0*/  @P0 BRA `(.L_x_0) ;  /* 0x0000044000000947 */ /* 0x000fea0003800000 */
[----:B-1----:R-:W-:Y:S01]  /*84f0*/  IMAD.SHL.U32 R0, R201, 0x40, RZ ;  /* 0x00000040c9007824 */ /* 0x002fe200078e00ff */
[----:B---3--:R-:W-:Y:S01]  /*8500*/  CS2R R84, SRZ ;  /* 0x0000000000547805 */ /* 0x008fe2000001ff00 */
[----:B------:R-:W-:Y:S01]  /*8510*/  CS2R R86, SRZ ;  /* 0x0000000000567805 */ /* 0x000fe2000001ff00 */
[----:B------:R-:W-:Y:S01]  /*8520*/  CS2R R164, SRZ ;  /* 0x0000000000a47805 */ /* 0x000fe2000001ff00 */
[----:B------:R-:W-:Y:S01]  /*8530*/  CS2R R166, SRZ ;  /* 0x0000000000a67805 */ /* 0x000fe2000001ff00 */
[----:B------:R-:W-:Y:S01]  /*8540*/  LOP3.LUT R0, R0, 0x800, RZ, 0xc0, !PT ;  /* 0x0000080000007812 */ /* 0x000fe200078ec0ff */
[----:B------:R-:W-:Y:S01]  /*8550*/  CS2R R160, SRZ ;  /* 0x0000000000a07805 */ /* 0x000fe2000001ff00 */
[----:B------:R-:W-:Y:S01]  /*8560*/  CS2R R162, SRZ ;  /* 0x0000000000a27805 */ /* 0x000fe2000001ff00 */
[----:B------:R-:W-:Y:S01]  /*8570*/  CS2R R132, SRZ ;  /* 0x0000000000847805 */ /* 0x000fe2000001ff00 */
[----:B------:R-:W-:Y:S01]  /*8580*/  CS2R R134, SRZ ;  /* 0x0000000000867805 */ /* 0x000fe2000001ff00 */
[----:B------:R1:W-:Y:S01]  /*8590*/  STL [R1+0x15c], R0 ;  /* 0x00015c0001007387 */ /* 0x0003e20000100800 */
[----:B------:R-:W-:Y:S01]  /*85a0*/  CS2R R148, SRZ ;  /* 0x0000000000947805 */ /* 0x000fe2000001ff00 */
        /* <DEDUP_REMOVED lines=55> */
[----:B------:R-:W-:Y:S05]  /*8920*/  BRA `(.L_x_1) ;  /* 0x0000a59000007947 */ /* 0x000fea0003800000 */
.L_x_0:
[----:B-1----:R-:W2:Y:S04]  /*8930*/  LDL.LU R50, [R1+0x30] ;  /* 0x0000300001327983 */ /* 0x002ea80000300800 */
[----:B------:R-:W4:Y:S01]  /*8940*/  LDL.LU R48, [R1+0x34] ;  /* 0x0000340001307983 */ /* 0x000f220000300800 */
[----:B---3-5:R-:W-:Y:S01]  /*8950*/  SHF.R.S32.HI R6, RZ, 0x1f, R3 ;  /* 0x0000001fff067819 */ /* 0x028fe20000011403 */
[----:B------:R-:W-:Y:S01]  /*8960*/  IMAD R49, R195, c[0x0][0x18c], RZ ;  /* 0x00006300c3317a24 */ /* 0x000fe200078e02ff */
[----:B------:R-:W-:Y:S01]  /*8970*/  SHF.R.S32.HI R4, RZ, 0x1f, R139 ;  /* 0x0000001fff047819 */ /* 0x000fe2000001148b */
[----:B------:R-:W-:Y:S01]  /*8980*/  IMAD.SHL.U32 R188, R139, 0x8, RZ ;  /* 0x000000088bbc7824 */ /* 0x000fe200078e00ff */
[----:B------:R-:W-:Y:S01]  /*8990*/  SHF.L.U64.HI R5, R3, 0x2, R6 ;  /* 0x0000000203057819 */ /* 0x000fe20000010206 */
[----:B------:R-:W-:Y:S01]  /*89a0*/  STL [R1+0x170], R207 ;  /* 0x000170cf01007387 */ /* 0x000fe20000100800 */
[----:B------:R-:W-:-:S02]  /*89b0*/  SHF.R.S32.HI R3, RZ, 0x1f, R199 ;  /* 0x0000001fff037819 */ /* 0x000fc400000114c7 */
[----:B------:R-:W-:Y:S01]  /*89c0*/  SHF.R.S32.HI R7, RZ, 0x1f, R49 ;  /* 0x0000001fff077819 */ /* 0x000fe20000011431 */
[----:B------:R-:W-:Y:S01]  /*89d0*/  STL [R1+0x16c], R204 ;  /* 0x00016ccc01007387 */ /* 0x000fe20000100800 */
[----:B------:R-:W-:Y:S02]  /*89e0*/  LEA R210, P0, R205, R188, 0x2 ;  /* 0x000000bccdd27211 */ /* 0x000fe400078010ff */
[----:B------:R-:W-:Y:S01]  /*89f0*/  SHF.R.S32.HI R6, RZ, 0x1f, R194 ;  /* 0x0000001fff067819 */ /* 0x000fe200000114c2 */
[----:B------:R-:W-:Y:S01]  /*8a00*/  STL [R1+0x168], R2 ;  /* 0x0001680201007387 */ /* 0x000fe20000100800 */
[----:B------:R-:W-:Y:S02]  /*8a10*/  SHF.R.S32.HI R8, RZ, 0x1f, R205 ;  /* 0x0000001fff087819 */ /* 0x000fe400000114cd */
[----:B------:R-:W-:Y:S01]  /*8a20*/  SHF.L.U64.HI R195, R139, 0x3, R4 ;  /* 0x000000038bc37819 */ /* 0x000fe20000010204 */
[----:B------:R1:W-:Y:S01]  /*8a30*/  STL [R1+0x160], R0 ;  /* 0x0001600001007387 */ /* 0x0003e20000100800 */
[----:B------:R-:W-:-:S03]  /*8a40*/  LEA.HI R6, R6, R194, RZ, 0x6 ;  /* 0x000000c206067211 */ /* 0x000fc600078f30ff */
[----:B------:R-:W-:Y:S01]  /*8a50*/  STL [R1+0x174], R210 ;  /* 0x000174d201007387 */ /* 0x000fe20000100800 */
[----:B-1----:R-:W-:Y:S02]  /*8a60*/  SHF.L.U64.HI R0, R199, 0x2, R3 ;  /* 0x00000002c7007819 */ /* 0x002fe40000010203 */
[----:B------:R-:W-:Y:S02]  /*8a70*/  SHF.L.U64.HI R3, R49, 0x2, R7 ;  /* 0x0000000231037819 */ /* 0x000fe40000010207 */
[----:B------:R-:W-:-:S03]  /*8a80*/  LEA.HI.X R209, R205, R195, R8, 0x2, P0 ;  /* 0x000000c3cdd17211 */ /* 0x000fc600000f1408 */
[----:B------:R-:W-:Y:S01]  /*8a90*/  STL [R1+0x178], R3 ;  /* 0x0001780301007387 */ /* 0x000fe20000100800 */
[----:B------:R-:W-:Y:S02]  /*8aa0*/  SHF.R.S32.HI R7, RZ, 0x1f, R206 ;  /* 0x0000001fff077819 */ /* 0x000fe400000114ce */
[-C--:B------:R-:W-:Y:S01]  /*8ab0*/  LEA R212, P0, R206, R188.reuse, 0x2 ;  /* 0x000000bcced47211 */ /* 0x080fe200078010ff */
[----:B------:R-:W3:Y:S01]  /*8ac0*/  LDL.LU R56, [R1+0x38] ;  /* 0x0000380001387983 */ /* 0x000ee20000300800 */
[----:B------:R-:W-:Y:S02]  /*8ad0*/  SHF.R.S32.HI R213, RZ, 0x1f, R252 ;  /* 0x0000001fffd57819 */ /* 0x000fe400000114fc */
[----:B------:R-:W-:Y:S01]  /*8ae0*/  LEA R214, P1, R252, R188, 0x2 ;  /* 0x000000bcfcd67211 */ /* 0x000fe200078210ff */
[----:B------:R-:W3:Y:S01]  /*8af0*/  LDL.LU R55, [R1+0x3c] ;  /* 0x00003c0001377983 */ /* 0x000ee20000300800 */
[----:B------:R-:W-:-:S03]  /*8b00*/  LEA.HI.X R206, R206, R195, R7, 0x2, P0 ;  /* 0x000000c3cece7211 */ /* 0x000fc600000f1407 */
[----:B------:R-:W3:Y:S01]  /*8b10*/  LDL.LU R53, [R1+0x40] ;  /* 0x0000400001357983 */ /* 0x000ee20000300800 */
[----:B------:R-:W-:-:S03]  /*8b20*/  LEA.HI.X R213, R252, R195, R213, 0x2, P1 ;  /* 0x000000c3fcd57211 */ /* 0x000fc600008f14d5 */
[----:B------:R-:W3:Y:S04]  /*8b30*/  LDL.LU R49, [R1+0x44] ;  /* 0x0000440001317983 */ /* 0x000ee80000300800 */
[----:B------:R-:W-:Y:S04]  /*8b40*/  STL [R1+0x17c], R6 ;  /* 0x00017c0601007387 */ /* 0x000fe80000100800 */
[----:B------:R-:W-:Y:S04]  /*8b50*/  STL [R1+0x180], R209 ;  /* 0x000180d101007387 */ /* 0x000fe80000100800 */
[----:B------:R-:W-:Y:S04]  /*8b60*/  STL [R1+0x184], R212 ;  /* 0x000184d401007387 */ /* 0x000fe80000100800 */
[----:B------:R-:W-:Y:S01]  /*8b70*/  STL [R1+0x188], R214 ;  /* 0x000188d601007387 */ /* 0x000fe20000100800 */
[----:B--2---:R-:W-:-:S02]  /*8b80*/  LEA R216, P2, R50, R188, 0x2 ;  /* 0x000000bc32d87211 */ /* 0x004fc400078410ff */
[----:B------:R-:W-:Y:S02]  /*8b90*/  SHF.R.S32.HI R10, RZ, 0x1f, R50 ;  /* 0x0000001fff0a7819 */ /* 0x000fe40000011432 */
[----:B----4-:R-:W-:Y:S01]  /*8ba0*/  LEA R218, P3, R48, R188, 0x2 ;  /* 0x000000bc30da7211 */ /* 0x010fe200078610ff */
[----:B------:R-:W-:Y:S01]  /*8bb0*/  STL [R1+0x18c], R216 ;  /* 0x00018cd801007387 */ /* 0x000fe20000100800 */
[-C--:B------:R-:W-:Y:S02]  /*8bc0*/  LEA.HI.X R215, R50, R195.reuse, R10, 0x2, P2 ;  /* 0x000000c332d77211 */ /* 0x080fe400010f140a */
[----:B------:R-:W-:Y:S01]  /*8bd0*/  SHF.R.S32.HI R8, RZ, 0x1f, R48 ;  /* 0x0000001fff087819 */ /* 0x000fe20000011430 */
[----:B------:R-:W-:Y:S04]  /*8be0*/  STL [R1+0x190], R218 ;  /* 0x000190da01007387 */ /* 0x000fe80000100800 */
[----:B------:R-:W-:Y:S04]  /*8bf0*/  STL [R1+0x194], R206 ;  /* 0x000194ce01007387 */ /* 0x000fe80000100800 */
[----:B------:R-:W-:Y:S04]  /*8c00*/  STL [R1+0x198], R213 ;  /* 0x000198d501007387 */ /* 0x000fe80000100800 */
[----:B------:R-:W2:Y:S04]  /*8c10*/  LDL.LU R59, [R1+0x48] ;  /* 0x00004800013b7983 */ /* 0x000ea80000300800 */
[----:B------:R-:W4:Y:S01]  /*8c20*/  LDL.LU R57, [R1+0x4c] ;  /* 0x00004c0001397983 */ /* 0x000f220000300800 */
[----:B------:R-:W-:-:S03]  /*8c30*/  LEA.HI.X R217, R48, R195, R8, 0x2, P3 ;  /* 0x000000c330d97211 */ /* 0x000fc600018f1408 */
[----:B------:R-:W4:Y:S04]  /*8c40*/  LDL.LU R54, [R1+0x50] ;  /* 0x0000500001367983 */ /* 0x000f280000300800 */
[----:B------:R-:W4:Y:S04]  /*8c50*/  LDL.LU R50, [R1+0x54] ;  /* 0x0000540001327983 */ /* 0x000f280000300800 */
[----:B------:R-:W-:Y:S04]  /*8c60*/  STL [R1+0x19c], R215 ;  /* 0x00019cd701007387 */ /* 0x000fe80000100800 */
[----:B------:R-:W4:Y:S01]  /*8c70*/  LDL.LU R58, [R1+0x58] ;  /* 0x00005800013a7983 */ /* 0x000f220000300800 */
[----:B---3--:R-:W-:-:S03]  /*8c80*/  LEA R220, P0, R56, R188, 0x2 ;  /* 0x000000bc38dc7211 */ /* 0x008fc600078010ff */
[----:B------:R-:W3:Y:S01]  /*8c90*/  LDL.LU R52, [R1+0x5c] ;  /* 0x00005c0001347983 */ /* 0x000ee20000300800 */
[----:B------:R-:W-:-:S03]  /*8ca0*/  LEA R222, P1, R55, R188, 0x2 ;  /* 0x000000bc37de7211 */ /* 0x000fc600078210ff */
[----:B------:R-:W3:Y:S01]  /*8cb0*/  LDL.LU R51, [R1+0x60] ;  /* 0x0000600001337983 */ /* 0x000ee20000300800 */
[----:B------:R-:W-:-:S03]  /*8cc0*/  LEA R224, P2, R53, R188, 0x2 ;  /* 0x000000bc35e07211 */ /* 0x000fc600078410ff */
[----:B------:R-:W3:Y:S01]  /*8cd0*/  LDL.LU R48, [R1+0x64] ;  /* 0x0000640001307983 */ /* 0x000ee20000300800 */
[----:B------:R-:W-:Y:S02]  /*8ce0*/  SHF.R.S32.HI R14, RZ, 0x1f, R56 ;  /* 0x0000001fff0e7819 */ /* 0x000fe40000011438 */
[----:B------:R-:W-:Y:S01]  /*8cf0*/  LEA R226, P3, R49, R188, 0x2 ;  /* 0x000000bc31e27211 */ /* 0x000fe200078610ff */
[----:B------:R-:W-:Y:S01]  /*8d00*/  STL [R1+0x1a0], R217 ;  /* 0x0001a0d901007387 */ /* 0x000fe20000100800 */
[----:B------:R-:W-:Y:S02]  /*8d10*/  SHF.R.S32.HI R12, RZ, 0x1f, R55 ;  /* 0x0000001fff0c7819 */ /* 0x000fe40000011437 */
[----:B------:R-:W-:Y:S01]  /*8d20*/  SHF.R.S32.HI R10, RZ, 0x1f, R53 ;  /* 0x0000001fff0a7819 */ /* 0x000fe20000011435 */
[----:B------:R-:W-:Y:S01]  /*8d30*/  STL [R1+0x1a4], R220 ;  /* 0x0001a4dc01007387 */ /* 0x000fe20000100800 */
[----:B------:R-:W-:Y:S02]  /*8d40*/  SHF.R.S32.HI R8, RZ, 0x1f, R49 ;  /* 0x0000001fff087819 */ /* 0x000fe40000011431 */
[-C--:B------:R-:W-:Y:S01]  /*8d50*/  LEA.HI.X R219, R56, R195.reuse, R14, 0x2, P0 ;  /* 0x000000c338db7211 */ /* 0x080fe200000f140e */
[----:B------:R-:W-:Y:S01]  /*8d60*/  STL [R1+0x1a8], R222 ;  /* 0x0001a8de01007387 */ /* 0x000fe20000100800 */
[----:B------:R-:W-:-:S02]  /*8d70*/  LEA.HI.X R221, R55, R195, R12, 0x2, P1 ;  /* 0x000000c337dd7211 */ /* 0x000fc400008f140c */
[-C--:B------:R-:W-:Y:S01]  /*8d80*/  LEA.HI.X R223, R53, R195.reuse, R10, 0x2, P2 ;  /* 0x000000c335df7211 */ /* 0x080fe200010f140a */
[----:B------:R-:W-:Y:S01]  /*8d90*/  STL [R1+0x1ac], R224 ;  /* 0x0001ace001007387 */ /* 0x000fe20000100800 */
[----:B------:R-:W-:-:S03]  /*8da0*/  LEA.HI.X R225, R49, R195, R8, 0x2, P3 ;  /* 0x000000c331e17211 */ /* 0x000fc600018f1408 */
[----:B------:R1:W-:Y:S04]  /*8db0*/  STL [R1+0x1b0], R226 ;  /* 0x0001b0e201007387 */ /* 0x0003e80000100800 */
[----:B------:R-:W3:Y:S04]  /*8dc0*/  LDL.LU R56, [R1+0x68] ;  /* 0x0000680001387983 */ /* 0x000ee80000300800 */
[----:B------:R-:W3:Y:S04]  /*8dd0*/  LDL.LU R55, [R1+0x6c] ;  /* 0x00006c0001377983 */ /* 0x000ee80000300800 */
[----:B------:R-:W3:Y:S04]  /*8de0*/  LDL.LU R53, [R1+0x70] ;  /* 0x0000700001357983 */ /* 0x000ee80000300800 */
[----:B------:R-:W3:Y:S01]  /*8df0*/  LDL.LU R49, [R1+0x74] ;  /* 0x0000740001317983 */ /* 0x000ee20000300800 */
[----:B--2---:R-:W-:-:S02]  /*8e00*/  SHF.R.S32.HI R14, RZ, 0x1f, R59 ;  /* 0x0000001fff0e7819 */ /* 0x004fc4000001143b */
[-C--:B------:R-:W-:Y:S02]  /*8e10*/  LEA R228, P0, R59, R188.reuse, 0x2 ;  /* 0x000000bc3be47211 */ /* 0x080fe400078010ff */
[----:B----4-:R-:W-:Y:S02]  /*8e20*/  SHF.R.S32.HI R12, RZ, 0x1f, R57 ;  /* 0x0000001fff0c7819 */ /* 0x010fe40000011439 */
[----:B------:R-:W-:Y:S02]  /*8e30*/  LEA R230, P1, R57, R188, 0x2 ;  /* 0x000000bc39e67211 */ /* 0x000fe400078210ff */
[-C--:B------:R-:W-:Y:S02]  /*8e40*/  LEA.HI.X R227, R59, R195.reuse, R14, 0x2, P0 ;  /* 0x000000c33be37211 */ /* 0x080fe400000f140e */
[----:B------:R-:W-:Y:S01]  /*8e50*/  LEA.HI.X R229, R57, R195, R12, 0x2, P1 ;  /* 0x000000c339e57211 */ /* 0x000fe200008f140c */
[----:B------:R-:W2:Y:S01]  /*8e60*/  LDL.LU R59, [R1+0x78] ;  /* 0x00007800013b7983 */ /* 0x000ea20000300800 */
[----:B------:R-:W-:-:S02]  /*8e70*/  SHF.R.S32.HI R10, RZ, 0x1f, R54 ;  /* 0x0000001fff0a7819 */ /* 0x000fc40000011436 */
[-C--:B------:R-:W-:Y:S01]  /*8e80*/  LEA R232, P2, R54, R188.reuse, 0x2 ;  /* 0x000000bc36e87211 */ /* 0x080fe200078410ff */
[----:B------:R-:W4:Y:S01]  /*8e90*/  LDL.LU R57, [R1+0x7c] ;  /* 0x00007c0001397983 */ /* 0x000f220000300800 */
[----:B------:R-:W-:Y:S02]  /*8ea0*/  SHF.R.S32.HI R8, RZ, 0x1f, R50 ;  /* 0x0000001fff087819 */ /* 0x000fe40000011432 */
[-C--:B------:R-:W-:Y:S02]  /*8eb0*/  LEA R234, P3, R50, R188.reuse, 0x2 ;  /* 0x000000bc32ea7211 */ /* 0x080fe400078610ff */
[----:B------:R-:W-:Y:S02]  /*8ec0*/  SHF.R.S32.HI R14, RZ, 0x1f, R58 ;  /* 0x0000001fff0e7819 */ /* 0x000fe4000001143a */
[----:B------:R-:W-:Y:S02]  /*8ed0*/  LEA R236, P0, R58, R188, 0x2 ;  /* 0x000000bc3aec7211 */ /* 0x000fe400078010ff */
[----:B---3--:R-:W-:-:S02]  /*8ee0*/  SHF.R.S32.HI R12, RZ, 0x1f, R52 ;  /* 0x0000001fff0c7819 */ /* 0x008fc40000011434 */
[-C--:B------:R-:W-:Y:S02]  /*8ef0*/  LEA R238, P1, R52, R188.reuse, 0x2 ;  /* 0x000000bc34ee7211 */ /* 0x080fe400078210ff */
[-C--:B------:R-:W-:Y:S02]  /*8f00*/  LEA.HI.X R231, R54, R195.reuse, R10, 0x2, P2 ;  /* 0x000000c336e77211 */ /* 0x080fe400010f140a */
[----:B------:R-:W-:Y:S01]  /*8f10*/  LEA.HI.X R233, R50, R195, R8, 0x2, P3 ;  /* 0x000000c332e97211 */ /* 0x000fe200018f1408 */
[----:B------:R-:W3:Y:S01]  /*8f20*/  LDL.LU R54, [R1+0x80] ;  /* 0x0000800001367983 */ /* 0x000ee20000300800 */
[----:B------:R-:W-:Y:S02]  /*8f30*/  SHF.R.S32.HI R10, RZ, 0x1f, R51 ;  /* 0x0000001fff0a7819 */ /* 0x000fe40000011433 */
[----:B------:R-:W-:Y:S01]  /*8f40*/  LEA R240, P2, R51, R188, 0x2 ;  /* 0x000000bc33f07211 */ /* 0x000fe200078410ff */
[----:B------:R-:W2:Y:S01]  /*8f50*/  LDL.LU R50, [R1+0x84] ;  /* 0x0000840001327983 */ /* 0x000ea20000300800 */
[----:B------:R-:W-:-:S02]  /*8f60*/  SHF.R.S32.HI R8, RZ, 0x1f, R48 ;  /* 0x0000001fff087819 */ /* 0x000fc40000011430 */
[----:B------:R-:W-:Y:S02]  /*8f70*/  LEA R242, P3, R48, R188, 0x2 ;  /* 0x000000bc30f27211 */ /* 0x000fe400078610ff */
[-C--:B------:R-:W-:Y:S02]  /*8f80*/  LEA.HI.X R235, R58, R195.reuse, R14, 0x2, P0 ;  /* 0x000000c33aeb7211 */ /* 0x080fe400000f140e */
[-C--:B------:R-:W-:Y:S01]  /*8f90*/  LEA.HI.X R237, R52, R195.reuse, R12, 0x2, P1 ;  /* 0x000000c334ed7211 */ /* 0x080fe200008f140c */
[----:B------:R-:W2:Y:S01]  /*8fa0*/  LDL.LU R58, [R1+0x88] ;  /* 0x00008800013a7983 */ /* 0x000ea20000300800 */
[-C--:B------:R-:W-:Y:S02]  /*8fb0*/  LEA.HI.X R239, R51, R195.reuse, R10, 0x2, P2 ;  /* 0x000000c333ef7211 */ /* 0x080fe400010f140a */
[----:B------:R-:W-:Y:S01]  /*8fc0*/  LEA.HI.X R241, R48, R195, R8, 0x2, P3 ;  /* 0x000000c330f17211 */ /* 0x000fe200018f1408 */
[----:B------:R-:W2:Y:S04]  /*8fd0*/  LDL.LU R52, [R1+0x8c] ;  /* 0x00008c0001347983 */ /* 0x000ea80000300800 */
[----:B------:R-:W2:Y:S04]  /*8fe0*/  LDL.LU R51, [R1+0x90] ;  /* 0x0000900001337983 */ /* 0x000ea80000300800 */
[----:B------:R-:W2:Y:S01]  /*8ff0*/  LDL.LU R48, [R1+0x94] ;  /* 0x0000940001307983 */ /* 0x000ea20000300800 */
[----:B------:R-:W-:-:S02]  /*9000*/  SHF.R.S32.HI R14, RZ, 0x1f, R56 ;  /* 0x0000001fff0e7819 */ /* 0x000fc40000011438 */
[-C--:B------:R-:W-:Y:S02]  /*9010*/  LEA R244, P0, R56, R188.reuse, 0x2 ;  /* 0x000000bc38f47211 */ /* 0x080fe400078010ff */
[----:B------:R-:W-:Y:S02]  /*9020*/  SHF.R.S32.HI R12, RZ, 0x1f, R55 ;  /* 0x0000001fff0c7819 */ /* 0x000fe40000011437 */
[-C--:B------:R-:W-:Y:S02]  /*9030*/  LEA R246, P1, R55, R188.reuse, 0x2 ;  /* 0x000000bc37f67211 */ /* 0x080fe400078210ff */
[----:B------:R-:W-:Y:S02]  /*9040*/  SHF.R.S32.HI R10, RZ, 0x1f, R53 ;  /* 0x0000001fff0a7819 */ /* 0x000fe40000011435 */
[----:B------:R-:W-:Y:S02]  /*9050*/  LEA R248, P2, R53, R188, 0x2 ;  /* 0x000000bc35f87211 */ /* 0x000fe400078410ff */
[----:B------:R-:W-:-:S02]  /*9060*/  SHF.R.S32.HI R8, RZ, 0x1f, R49 ;  /* 0x0000001fff087819 */ /* 0x000fc40000011431 */
[----:B------:R-:W-:Y:S02]  /*9070*/  LEA R250, P3, R49, R188, 0x2 ;  /* 0x000000bc31fa7211 */ /* 0x000fe400078610ff */
[-C--:B------:R-:W-:Y:S02]  /*9080*/  LEA.HI.X R245, R55, R195.reuse, R12, 0x2, P1 ;  /* 0x000000c337f57211 */ /* 0x080fe400008f140c */
[-C--:B------:R-:W-:Y:S01]  /*9090*/  LEA.HI.X R243, R56, R195.reuse, R14, 0x2, P0 ;  /* 0x000000c338f37211 */ /* 0x080fe200000f140e */
[----:B------:R-:W3:Y:S01]  /*90a0*/  LDL.LU R55, [R1+0x98] ;  /* 0x0000980001377983 */ /* 0x000ee20000300800 */
[-C--:B------:R-:W-:Y:S02]  /*90b0*/  LEA.HI.X R247, R53, R195.reuse, R10, 0x2, P2 ;  /* 0x000000c335f77211 */ /* 0x080fe400010f140a */
[----:B------:R-:W-:Y:S01]  /*90c0*/  LEA.HI.X R249, R49, R195, R8, 0x2, P3 ;  /* 0x000000c331f97211 */ /* 0x000fe200018f1408 */
[----:B------:R-:W3:Y:S04]  /*90d0*/  LDL.LU R56, [R1+0x9c] ;  /* 0x00009c0001387983 */ /* 0x000ee80000300800 */
[----:B------:R-:W3:Y:S04]  /*90e0*/  LDL.LU R53, [R1+0xa0] ;  /* 0x0000a00001357983 */ /* 0x000ee80000300800 */
[----:B------:R-:W3:Y:S04]  /*90f0*/  LDL.LU R49, [R1+0xa4] ;  /* 0x0000a40001317983 */ /* 0x000ee80000300800 */
[----:B------:R-:W3:Y:S04]  /*9100*/  LDL.LU R63, [R1+0xa8] ;  /* 0x0000a800013f7983 */ /* 0x000ee80000300800 */
[----:B------:R-:W3:Y:S04]  /*9110*/  LDL.LU R64, [R1+0xac] ;  /* 0x0000ac0001407983 */ /* 0x000ee80000300800 */
[----:B------:R-:W3:Y:S01]  /*9120*/  LDL.LU R61, [R1+0xb0] ;  /* 0x0000b000013d7983 */ /* 0x000ee20000300800 */
[----:B----4-:R-:W-:-:S02]  /*9130*/  SHF.R.S32.HI R42, RZ, 0x1f, R57 ;  /* 0x0000001fff2a7819 */ /* 0x010fc40000011439 */
[----:B------:R-:W-:-:S04]  /*9140*/  LEA R7, P1, R57, R188, 0x2 ;  /* 0x000000bc39077211 */ /* 0x000fc800078210ff */
[----:B------:R-:W-:Y:S02]  /*9150*/  LEA.HI.X R42, R57, R195, R42, 0x2, P1 ;  /* 0x000000c3392a7211 */ /* 0x000fe400008f142a */
[----:B------:R-:W4:Y:S04]  /*9160*/  LDL.LU R57, [R1+0xb4] ;  /* 0x0000b40001397983 */ /* 0x000f280000300800 */
        /* <DEDUP_REMOVED lines=8> */
[----:B------:R-:W4:Y:S01]  /*91f0*/  LDL.LU R181, [R1+0xd8] ;  /* 0x0000d80001b57983 */ /* 0x000f220000300800 */
[----:B--2---:R-:W-:-:S02]  /*9200*/  SHF.R.S32.HI R10, RZ, 0x1f, R59 ;  /* 0x0000001fff0a7819 */ /* 0x004fc4000001143b */
[----:B---3--:R-:W-:Y:S01]  /*9210*/  SHF.R.S32.HI R8, RZ, 0x1f, R54 ;  /* 0x0000001fff087819 */ /* 0x008fe20000011436 */
[----:B------:R-:W2:Y:S01]  /*9220*/  LDL.LU R178, [R1+0xdc] ;  /* 0x0000dc0001b27983 */ /* 0x000ea20000300800 */
[----:B------:R-:W-:Y:S02]  /*9230*/  SHF.R.S32.HI R46, RZ, 0x1f, R50 ;  /* 0x0000001fff2e7819 */ /* 0x000fe40000011432 */
[CC--:B------:R-:W-:Y:S01]  /*9240*/  LEA R252, P0, R59.reuse, R188.reuse, 0x2 ;  /* 0x000000bc3bfc7211 */ /* 0x0c0fe200078010ff */
[----:B------:R-:W3:Y:S01]  /*9250*/  LDL.LU R168, [R1+0xe0] ;  /* 0x0000e00001a87983 */ /* 0x000ee20000300800 */
[-C--:B------:R-:W-:Y:S02]  /*9260*/  LEA R36, P2, R54, R188.reuse, 0x2 ;  /* 0x000000bc36247211 */ /* 0x080fe400078410ff */
[----:B------:R-:W-:Y:S01]  /*9270*/  LEA R38, P3, R50, R188, 0x2 ;  /* 0x000000bc32267211 */ /* 0x000fe200078610ff */
[----:B------:R-:W2:Y:S01]  /*9280*/  LDL.LU R81, [R1+0xe4] ;  /* 0x0000e40001517983 */ /* 0x000ea20000300800 */
[----:B------:R-:W-:-:S02]  /*9290*/  LEA.HI.X R251, R59, R195, R10, 0x2, P0 ;  /* 0x000000c33bfb7211 */ /* 0x000fc400000f140a */
[-C--:B------:R-:W-:Y:S01]  /*92a0*/  LEA.HI.X R43, R54, R195.reuse, R8, 0x2, P2 ;  /* 0x000000c3362b7211 */ /* 0x080fe200010f1408 */
[----:B------:R-:W2:Y:S01]  /*92b0*/  LDL.LU R171, [R1+0xe8] ;  /* 0x0000e80001ab7983 */ /* 0x000ea20000300800 */
[----:B------:R-:W-:Y:S02]  /*92c0*/  LEA.HI.X R46, R50, R195, R46, 0x2, P3 ;  /* 0x000000c3322e7211 */ /* 0x000fe400018f142e */
[----:B------:R-:W-:Y:S01]  /*92d0*/  SHF.R.S32.HI R10, RZ, 0x1f, R58 ;  /* 0x0000001fff0a7819 */ /* 0x000fe2000001143a */
[----:B------:R-:W2:Y:S01]  /*92e0*/  LDL.LU R182, [R1+0xec] ;  /* 0x0000ec0001b67983 */ /* 0x000ea20000300800 */
[----:B------:R-:W-:Y:S02]  /*92f0*/  SHF.R.S32.HI R50, RZ, 0x1f, R52 ;  /* 0x0000001fff327819 */ /* 0x000fe40000011434 */
[----:B------:R-:W-:Y:S01]  /*9300*/  SHF.R.S32.HI R54, RZ, 0x1f, R48 ;  /* 0x0000001fff367819 */ /* 0x000fe20000011430 */
[----:B------:R-:W2:Y:S01]  /*9310*/  LDL.LU R176, [R1+0xf0] ;  /* 0x0000f00001b07983 */ /* 0x000ea20000300800 */
[----:B------:R-:W-:-:S02]  /*9320*/  LEA R37, P0, R58, R188, 0x2 ;  /* 0x000000bc3a257211 */ /* 0x000fc400078010ff */
[-C--:B------:R-:W-:Y:S01]  /*9330*/  LEA R39, P1, R52, R188.reuse, 0x2 ;  /* 0x000000bc34277211 */ /* 0x080fe200078210ff */
[----:B------:R-:W2:Y:S01]  /*9340*/  LDL.LU R169, [R1+0xf4] ;  /* 0x0000f40001a97983 */ /* 0x000ea20000300800 */
[----:B------:R-:W-:Y:S02]  /*9350*/  LEA R44, P3, R48, R188, 0x2 ;  /* 0x000000bc302c7211 */ /* 0x000fe400078610ff */
[-C--:B------:R-:W-:Y:S01]  /*9360*/  LEA.HI.X R47, R58, R195.reuse, R10, 0x2, P0 ;  /* 0x000000c33a2f7211 */ /* 0x080fe200000f140a */
[----:B------:R-:W2:Y:S01]  /*9370*/  LDL.LU R179, [R1+0xf8] ;  /* 0x0000f80001b37983 */ /* 0x000ea20000300800 */
[-C--:B------:R-:W-:Y:S02]  /*9380*/  LEA.HI.X R50, R52, R195.reuse, R50, 0x2, P1 ;  /* 0x000000c334327211 */ /* 0x080fe400008f1432 */
[----:B------:R-:W-:Y:S01]  /*9390*/  LEA.HI.X R54, R48, R195, R54, 0x2, P3 ;  /* 0x000000c330367211 */ /* 0x000fe200018f1436 */
[----:B------:R-:W2:Y:S01]  /*93a0*/  LDL.LU R183, [R1+0xfc] ;  /* 0x0000fc0001b77983 */ /* 0x000ea20000300800 */
[----:B------:R-:W-:-:S02]  /*93b0*/  SHF.R.S32.HI R10, RZ, 0x1f, R55 ;  /* 0x0000001fff0a7819 */ /* 0x000fc40000011437 */
[----:B------:R-:W-:Y:S01]  /*93c0*/  SHF.R.S32.HI R62, RZ, 0x1f, R49 ;  /* 0x0000001fff3e7819 */ /* 0x000fe20000011431 */
[----:B------:R-:W2:Y:S01]  /*93d0*/  LDL.LU R180, [R1+0x100] ;  /* 0x0001000001b47983 */ /* 0x000ea20000300800 */
[-C--:B------:R-:W-:Y:S02]  /*93e0*/  LEA R41, P0, R55, R188.reuse, 0x2 ;  /* 0x000000bc37297211 */ /* 0x080fe400078010ff */
[----:B------:R-:W-:Y:S01]  /*93f0*/  LEA R52, P3, R49, R188, 0x2 ;  /* 0x000000bc31347211 */ /* 0x000fe200078610ff */
[----:B------:R-:W2:Y:S01]  /*9400*/  LDL.LU R177, [R1+0x104] ;  /* 0x0001040001b17983 */ /* 0x000ea20000300800 */
[-C--:B------:R-:W-:Y:S02]  /*9410*/  LEA.HI.X R55, R55, R195.reuse, R10, 0x2, P0 ;  /* 0x000000c337377211 */ /* 0x080fe400000f140a */
[----:B------:R-:W-:Y:S01]  /*9420*/  LEA.HI.X R62, R49, R195, R62, 0x2, P3 ;  /* 0x000000c3313e7211 */ /* 0x000fe200018f143e */
[----:B------:R-:W2:Y:S01]  /*9430*/  LDL.LU R187, [R1+0x108] ;  /* 0x0001080001bb7983 */ /* 0x000ea20000300800 */
[----:B------:R-:W-:-:S02]  /*9440*/  SHF.R.S32.HI R10, RZ, 0x1f, R63 ;  /* 0x0000001fff0a7819 */ /* 0x000fc4000001143f */
[CC--:B------:R-:W-:Y:S01]  /*9450*/  LEA R49, P0, R63.reuse, R188.reuse, 0x2 ;  /* 0x000000bc3f317211 */ /* 0x0c0fe200078010ff */
[----:B------:R-:W2:Y:S03]  /*9460*/  LDL.LU R189, [R1+0x10c] ;  /* 0x00010c0001bd7983 */ /* 0x000ea60000300800 */
[----:B------:R-:W-:Y:S01]  /*9470*/  LEA.HI.X R63, R63, R195, R10, 0x2, P0 ;  /* 0x000000c33f3f7211 */ /* 0x000fe200000f140a */
[----:B------:R-:W2:Y:S01]  /*9480*/  LDL.LU R185, [R1+0x110] ;  /* 0x0001100001b97983 */ /* 0x000ea20000300800 */
[----:B----4-:R-:W-:Y:S02]  /*9490*/  SHF.R.S32.HI R70, RZ, 0x1f, R57 ;  /* 0x0000001fff467819 */ /* 0x010fe40000011439 */
[----:B------:R-:W-:Y:S02]  /*94a0*/  LEA R60, P3, R57, R188, 0x2 ;  /* 0x000000bc393c7211 */ /* 0x000fe400078610ff */
[----:B------:R-:W-:-:S02]  /*94b0*/  SHF.R.S32.HI R10, RZ, 0x1f, R71 ;  /* 0x0000001fff0a7819 */ /* 0x000fc40000011447 */
[----:B------:R-:W-:Y:S02]  /*94c0*/  LEA.HI.X R70, R57, R195, R70, 0x2, P3 ;  /* 0x000000c339467211 */ /* 0x000fe400018f1446 */
[----:B------:R-:W-:-:S04]  /*94d0*/  LEA R57, P0, R71, R188, 0x2 ;  /* 0x000000bc47397211 */ /* 0x000fc800078010ff */
[-C--:B------:R-:W-:Y:S02]  /*94e0*/  LEA.HI.X R71, R71, R195.reuse, R10, 0x2, P0 ;  /* 0x000000c347477211 */ /* 0x080fe400000f140a */
[----:B------:R-:W-:Y:S02]  /*94f0*/  SHF.R.S32.HI R78, RZ, 0x1f, R65 ;  /* 0x0000001fff4e7819 */ /* 0x000fe40000011441 */
[CC--:B------:R-:W-:Y:S02]  /*9500*/  LEA R68, P3, R65.reuse, R188.reuse, 0x2 ;  /* 0x000000bc41447211 */ /* 0x0c0fe400078610ff */
[----:B------:R-:W-:Y:S02]  /*9510*/  SHF.R.S32.HI R10, RZ, 0x1f, R79 ;  /* 0x0000001fff0a7819 */ /* 0x000fe4000001144f */
        /* <DEDUP_REMOVED lines=8> */
[----:B------:R-:W-:Y:S02]  /*95a0*/  LEA.HI.X R131, R181, R195, R10, 0x2, P0 ;  /* 0x000000c3b5837211 */ /* 0x000fe400000f140a */
[----:B------:R-:W4:Y:S04]  /*95b0*/  LDL.LU R181, [R1+0x114] ;  /* 0x0001140001b57983 */ /* 0x000f280000300800 */
[----:B------:R-:W4:Y:S04]  /*95c0*/  LDL.LU R202, [R1+0x118] ;  /* 0x0001180001ca7983 */ /* 0x000f280000300800 */
[----:B------:R-:W4:Y:S04]  /*95d0*/  LDL.LU R200, [R1+0x11c] ;  /* 0x00011c0001c87983 */ /* 0x000f280000300800 */
[----:B------:R-:W4:Y:S04]  /*95e0*/  LDL.LU R198, [R1+0x120] ;  /* 0x0001200001c67983 */ /* 0x000f280000300800 */
[----:B------:R-:W4:Y:S01]  /*95f0*/  LDL.LU R193, [R1+0x12c] ;  /* 0x00012c0001c17983 */ /* 0x000f220000300800 */
[----:B------:R-:W-:-:S02]  /*9600*/  SHF.R.S32.HI R8, RZ, 0x1f, R51 ;  /* 0x0000001fff087819 */ /* 0x000fc40000011433 */
[CC--:B------:R-:W-:Y:S02]  /*9610*/  LEA R40, P2, R51.reuse, R188.reuse, 0x2 ;  /* 0x000000bc33287211 */ /* 0x0c0fe400078410ff */
[----:B------:R-:W-:Y:S02]  /*9620*/  SHF.R.S32.HI R58, RZ, 0x1f, R56 ;  /* 0x0000001fff3a7819 */ /* 0x000fe40000011438 */
[----:B------:R-:W-:Y:S02]  /*9630*/  LEA.HI.X R51, R51, R195, R8, 0x2, P2 ;  /* 0x000000c333337211 */ /* 0x000fe400010f1408 */
[----:B------:R-:W-:Y:S02]  /*9640*/  SHF.R.S32.HI R8, RZ, 0x1f, R53 ;  /* 0x0000001fff087819 */ /* 0x000fe40000011435 */
[-C--:B------:R-:W-:Y:S02]  /*9650*/  LEA R45, P1, R56, R188.reuse, 0x2 ;  /* 0x000000bc382d7211 */ /* 0x080fe400078210ff */
[----:B------:R-:W-:-:S02]  /*9660*/  LEA R48, P2, R53, R188, 0x2 ;  /* 0x000000bc35307211 */ /* 0x000fc400078410ff */
[-C--:B------:R-:W-:Y:S02]  /*9670*/  LEA.HI.X R58, R56, R195.reuse, R58, 0x2, P1 ;  /* 0x000000c3383a7211 */ /* 0x080fe400008f143a */
[----:B------:R-:W-:Y:S02]  /*9680*/  LEA.HI.X R59, R53, R195, R8, 0x2, P2 ;  /* 0x000000c3353b7211 */ /* 0x000fe400010f1408 */
[----:B------:R-:W-:Y:S02]  /*9690*/  SHF.R.S32.HI R66, RZ, 0x1f, R64 ;  /* 0x0000001fff427819 */ /* 0x000fe40000011440 */
        /* <DEDUP_REMOVED lines=17> */
[----:B--2---:R-:W-:Y:S02]  /*97b0*/  SHF.R.S32.HI R146, RZ, 0x1f, R178 ;  /* 0x0000001fff927819 */ /* 0x004fe400000114b2 */
[----:B---3--:R-:W-:Y:S02]  /*97c0*/  SHF.R.S32.HI R8, RZ, 0x1f, R168 ;  /* 0x0000001fff087819 */ /* 0x008fe400000114a8 */
[----:B------:R-:W-:Y:S02]  /*97d0*/  SHF.R.S32.HI R170, RZ, 0x1f, R81 ;  /* 0x0000001fffaa7819 */ /* 0x000fe40000011451 */
[----:B------:R-:W-:-:S02]  /*97e0*/  LEA R77, P1, R178, R188, 0x2 ;  /* 0x000000bcb24d7211 */ /* 0x000fc400078210ff */
[-C--:B------:R-:W-:Y:S02]  /*97f0*/  LEA R80, P2, R168, R188.reuse, 0x2 ;  /* 0x000000bca8507211 */ /* 0x080fe400078410ff */
[C---:B------:R-:W-:Y:S02]  /*9800*/  LEA R128, P3, R81.reuse, R188, 0x2 ;  /* 0x000000bc51807211 */ /* 0x040fe400078610ff */
[-C--:B------:R-:W-:Y:S02]  /*9810*/  LEA.HI.X R146, R178, R195.reuse, R146, 0x2, P1 ;  /* 0x000000c3b2927211 */ /* 0x080fe400008f1492 */
[-C--:B------:R-:W-:Y:S02]  /*9820*/  LEA.HI.X R147, R168, R195.reuse, R8, 0x2, P2 ;  /* 0x000000c3a8937211 */ /* 0x080fe400010f1408 */
[----:B------:R-:W-:Y:S02]  /*9830*/  LEA.HI.X R170, R81, R195, R170, 0x2, P3 ;  /* 0x000000c351aa7211 */ /* 0x000fe400018f14aa */
[----:B------:R-:W-:-:S02]  /*9840*/  SHF.R.S32.HI R174, RZ, 0x1f, R182 ;  /* 0x0000001fffae7819 */ /* 0x000fc400000114b6 */
[----:B------:R-:W-:Y:S02]  /*9850*/  SHF.R.S32.HI R178, RZ, 0x1f, R169 ;  /* 0x0000001fffb27819 */ /* 0x000fe400000114a9 */
[-C--:B------:R-:W-:Y:S02]  /*9860*/  LEA R129, P1, R182, R188.reuse, 0x2 ;  /* 0x000000bcb6817211 */ /* 0x080fe400078210ff */
[-C--:B------:R-:W-:Y:S02]  /*9870*/  LEA R168, P3, R169, R188.reuse, 0x2 ;  /* 0x000000bca9a87211 */ /* 0x080fe400078610ff */
[----:B------:R-:W-:Y:S02]  /*9880*/  SHF.R.S32.HI R10, RZ, 0x1f, R171 ;  /* 0x0000001fff0a7819 */ /* 0x000fe400000114ab */
[----:B------:R-:W-:Y:S02]  /*9890*/  SHF.R.S32.HI R8, RZ, 0x1f, R176 ;  /* 0x0000001fff087819 */ /* 0x000fe400000114b0 */
[----:B------:R-:W-:-:S02]  /*98a0*/  LEA R81, P0, R171, R188, 0x2 ;  /* 0x000000bcab517211 */ /* 0x000fc400078010ff */
[----:B------:R-:W-:Y:S02]  /*98b0*/  LEA R144, P2, R176, R188, 0x2 ;  /* 0x000000bcb0907211 */ /* 0x000fe400078410ff */
[-C--:B------:R-:W-:Y:S02]  /*98c0*/  LEA.HI.X R174, R182, R195.reuse, R174, 0x2, P1 ;  /* 0x000000c3b6ae7211 */ /* 0x080fe400008f14ae */
[-C--:B------:R-:W-:Y:S02]  /*98d0*/  LEA.HI.X R178, R169, R195.reuse, R178, 0x2, P3 ;  /* 0x000000c3a9b27211 */ /* 0x080fe400018f14b2 */
[-C--:B------:R-:W-:Y:S02]  /*98e0*/  LEA.HI.X R171, R171, R195.reuse, R10, 0x2, P0 ;  /* 0x000000c3abab7211 */ /* 0x080fe400000f140a */
[----:B------:R-:W-:Y:S02]  /*98f0*/  LEA.HI.X R175, R176, R195, R8, 0x2, P2 ;  /* 0x000000c3b0af7211 */ /* 0x000fe400010f1408 */
[----:B------:R-:W-:-:S02]  /*9900*/  SHF.R.S32.HI R182, RZ, 0x1f, R183 ;  /* 0x0000001fffb67819 */ /* 0x000fc400000114b7 */
[-C--:B------:R-:W-:Y:S02]  /*9910*/  LEA R169, P1, R183, R188.reuse, 0x2 ;  /* 0x000000bcb7a97211 */ /* 0x080fe400078210ff */
[----:B------:R-:W-:Y:S02]  /*9920*/  SHF.R.S32.HI R10, RZ, 0x1f, R179 ;  /* 0x0000001fff0a7819 */ /* 0x000fe400000114b3 */
[----:B------:R-:W-:Y:S02]  /*9930*/  SHF.R.S32.HI R8, RZ, 0x1f, R180 ;  /* 0x0000001fff087819 */ /* 0x000fe400000114b4 */
[----:B------:R-:W-:Y:S02]  /*9940*/  SHF.R.S32.HI R186, RZ, 0x1f, R177 ;  /* 0x0000001fffba7819 */ /* 0x000fe400000114b1 */
[-C--:B------:R-:W-:Y:S02]  /*9950*/  LEA R145, P0, R179, R188.reuse, 0x2 ;  /* 0x000000bcb3917211 */ /* 0x080fe400078010ff */
[----:B------:R-:W-:-:S02]  /*9960*/  LEA R172, P2, R180, R188, 0x2 ;  /* 0x000000bcb4ac7211 */ /* 0x000fc400078410ff */
[----:B------:R-:W-:Y:S02]  /*9970*/  LEA R176, P3, R177, R188, 0x2 ;  /* 0x000000bcb1b07211 */ /* 0x000fe400078610ff */
[-C--:B------:R-:W-:Y:S02]  /*9980*/  LEA.HI.X R182, R183, R195.reuse, R182, 0x2, P1 ;  /* 0x000000c3b7b67211 */ /* 0x080fe400008f14b6 */
[-C--:B------:R-:W-:Y:S02]  /*9990*/  LEA.HI.X R179, R179, R195.reuse, R10, 0x2, P0 ;  /* 0x000000c3b3b37211 */ /* 0x080fe400000f140a */
[-C--:B------:R-:W-:Y:S02]  /*99a0*/  LEA.HI.X R183, R180, R195.reuse, R8, 0x2, P2 ;  /* 0x000000c3b4b77211 */ /* 0x080fe400010f1408 */
[----:B------:R-:W-:Y:S02]  /*99b0*/  LEA.HI.X R186, R177, R195, R186, 0x2, P3 ;  /* 0x000000c3b1ba7211 */ /* 0x000fe400018f14ba */
[----:B------:R-:W-:-:S02]  /*99c0*/  SHF.R.S32.HI R12, RZ, 0x1f, R187 ;  /* 0x0000001fff0c7819 */ /* 0x000fc400000114bb */
[----:B------:R-:W-:Y:S02]  /*99d0*/  SHF.R.S32.HI R10, RZ, 0x1f, R189 ;  /* 0x0000001fff0a7819 */ /* 0x000fe400000114bd */
[----:B------:R-:W-:Y:S02]  /*99e0*/  SHF.R.S32.HI R190, RZ, 0x1f, R185 ;  /* 0x0000001fffbe7819 */ /* 0x000fe400000114b9 */
[-C--:B------:R-:W-:Y:S02]  /*99f0*/  LEA R173, P0, R187, R188.reuse, 0x2 ;  /* 0x000000bcbbad7211 */ /* 0x080fe400078010ff */
[-C--:B------:R-:W-:Y:S02]  /*9a00*/  LEA R177, P1, R189, R188.reuse, 0x2 ;  /* 0x000000bcbdb17211 */ /* 0x080fe400078210ff */
[----:B------:R-:W-:Y:S02]  /*9a10*/  LEA R180, P2, R185, R188, 0x2 ;  /* 0x000000bcb9b47211 */ /* 0x000fe400078410ff */
[----:B------:R-:W-:-:S02]  /*9a20*/  LEA.HI.X R187, R187, R195, R12, 0x2, P0 ;  /* 0x000000c3bbbb7211 */ /* 0x000fc400000f140c */
[-C--:B------:R-:W-:Y:S02]  /*9a30*/  LEA.HI.X R189, R189, R195.reuse, R10, 0x2, P1 ;  /* 0x000000c3bdbd7211 */ /* 0x080fe400008f140a */
[----:B------:R-:W-:Y:S01]  /*9a40*/  LEA.HI.X R190, R185, R195, R190, 0x2, P2 ;  /* 0x000000c3b9be7211 */ /* 0x000fe200010f14be */
[----:B------:R-:W-:-:S05]  /*9a50*/  IMAD.SHL.U32 R205, R201, 0x40, RZ ;  /* 0x00000040c9cd7824 */ /* 0x000fca00078e00ff */
[----:B------:R-:W-:-:S05]  /*9a60*/  LOP3.LUT R205, R205, 0x800, RZ, 0xc0, !PT ;  /* 0x00000800cdcd7812 */ /* 0x000fca00078ec0ff */
[----:B------:R-:W-:Y:S01]  /*9a70*/  STL [R1+0x15c], R205 ;  /* 0x00015ccd01007387 */ /* 0x000fe20000100800 */
[----:B----4-:R-:W-:Y:S02]  /*9a80*/  SHF.R.S32.HI R8, RZ, 0x1f, R181 ;  /* 0x0000001fff087819 */ /* 0x010fe400000114b5 */
[CC--:B------:R-:W-:Y:S02]  /*9a90*/  LEA R184, P3, R181.reuse, R188.reuse, 0x2 ;  /* 0x000000bcb5b87211 */ /* 0x0c0fe400078610ff */
[----:B------:R-:W-:Y:S02]  /*9aa0*/  SHF.R.S32.HI R192, RZ, 0x1f, R202 ;  /* 0x0000001fffc07819 */ /* 0x000fe400000114ca */
[----:B------:R-:W-:Y:S02]  /*9ab0*/  LEA.HI.X R191, R181, R195, R8, 0x2, P3 ;  /* 0x000000c3b5bf7211 */ /* 0x000fe400018f1408 */
[----:B------:R-:W-:Y:S02]  /*9ac0*/  SHF.R.S32.HI R194, RZ, 0x1f, R200 ;  /* 0x0000001fffc27819 */ /* 0x000fe400000114c8 */
[----:B------:R-:W-:-:S02]  /*9ad0*/  LEA R181, P0, R202, R188, 0x2 ;  /* 0x000000bccab57211 */ /* 0x000fc400078010ff */
[----:B------:R-:W-:Y:S02]  /*9ae0*/  LEA R185, P1, R200, R188, 0x2 ;  /* 0x000000bcc8b97211 */ /* 0x000fe400078210ff */
[-C--:B------:R-:W-:Y:S02]  /*9af0*/  LEA.HI.X R192, R202, R195.reuse, R192, 0x2, P0 ;  /* 0x000000c3cac07211 */ /* 0x080fe400000f14c0 */
[----:B------:R-:W-:Y:S02]  /*9b00*/  LEA.HI.X R194, R200, R195, R194, 0x2, P1 ;  /* 0x000000c3c8c27211 */ /* 0x000fe400008f14c2 */
[----:B------:R-:W-:Y:S02]  /*9b10*/  LEA R193, P0, R197, R193, 0x3 ;  /* 0x000000c1c5c17211 */ /* 0x000fe400078018ff */
[----:B------:R-:W-:Y:S02]  /*9b20*/  SHF.R.S32.HI R200, RZ, 0x1f, R197 ;  /* 0x0000001fffc87819 */ /* 0x000fe400000114c5 */
[----:B------:R-:W-:-:S02]  /*9b30*/  SHF.R.S32.HI R10, RZ, 0x1f, R198 ;  /* 0x0000001fff0a7819 */ /* 0x000fc400000114c6 */
[----:B------:R-:W-:Y:S01]  /*9b40*/  LEA.HI.X R197, R197, R5, R200, 0x3, P0 ;  /* 0x00000005c5c57211 */ /* 0x000fe200000f1cc8 */
[----:B------:R-:W-:Y:S01]  /*9b50*/  IMAD.MOV.U32 R5, RZ, RZ, c[0x0][0x188] ;  /* 0x00006200ff057624 */ /* 0x000fe200078e00ff */
[----:B------:R-:W-:-:S03]  /*9b60*/  LEA R188, P2, R198, R188, 0x2 ;  /* 0x000000bcc6bc7211 */ /* 0x000fc600078410ff */
[----:B------:R-:W-:Y:S01]  /*9b70*/  IMAD.SHL.U32 R5, R5, 0x40, RZ ;  /* 0x0000004005057824 */ /* 0x000fe200078e00ff */
[----:B------:R-:W-:Y:S01]  /*9b80*/  LEA.HI.X R195, R198, R195, R10, 0x2, P2 ;  /* 0x000000c3c6c37211 */ /* 0x000fe200010f140a */
[----:B------:R-:W-:-:S03]  /*9b90*/  IMAD.MOV.U32 R198, RZ, RZ, c[0x0][0x188] ;  /* 0x00006200ffc67624 */ /* 0x000fc600078e00ff */
[----:B------:R-:W-:Y:S01]  /*9ba0*/  SHF.L.U64.HI R5, R5, 0x2, R200 ;  /* 0x0000000205057819 */ /* 0x000fe200000102c8 */
[C---:B------:R-:W-:Y:S02]  /*9bb0*/  IMAD R203, R198.reuse, 0x3d, RZ ;  /* 0x0000003dc6cb7824 */ /* 0x040fe400078e02ff */
[----:B------:R-:W-:Y:S01]  /*9bc0*/  IMAD.MOV.U32 R200, RZ, RZ, c[0x0][0x188] ;  /* 0x00006200ffc87624 */ /* 0x000fe200078e00ff */
[----:B------:R-:W-:Y:S01]  /*9bd0*/  IADD3 R5, P0, R193, c[0x0][0x160], RZ ;  /* 0x00005800c1057a10 */ /* 0x000fe20007f1e0ff */
[----:B------:R-:W-:Y:S01]  /*9be0*/  IMAD R211, R198, 0x3c, RZ ;  /* 0x0000003cc6d37824 */ /* 0x000fe200078e02ff */
[----:B------:R-:W-:Y:S01]  /*9bf0*/  SHF.R.S32.HI R203, RZ, 0x1f, R203 ;  /* 0x0000001fffcb7819 */ /* 0x000fe200000114cb */
[C---:B------:R-:W-:Y:S02]  /*9c00*/  IMAD R193, R200.reuse, 0x3d, RZ ;  /* 0x0000003dc8c17824 */ /* 0x040fe400078e02ff */
[----:B------:R-:W-:Y:S01]  /*9c10*/  IMAD R200, R200, 0x3c, RZ ;  /* 0x0000003cc8c87824 */ /* 0x000fe200078e02ff */
[----:B------:R-:W-:Y:S01]  /*9c20*/  SHF.R.S32.HI R211, RZ, 0x1f, R211 ;  /* 0x0000001fffd37819 */ /* 0x000fe200000114d3 */
[----:B------:R-:W-:Y:S01]  /*9c30*/  IMAD R208, R198, 0x3b, RZ ;  /* 0x0000003bc6d07824 */ /* 0x000fe200078e02ff */
[----:B------:R-:W-:Y:S01]  /*9c40*/  SHF.L.U64.HI R193, R193, 0x2, R203 ;  /* 0x00000002c1c17819 */ /* 0x000fe200000102cb */
[----:B------:R-:W-:Y:S01]  /*9c50*/  IMAD.MOV.U32 R203, RZ, RZ, c[0x0][0x188] ;  /* 0x00006200ffcb7624 */ /* 0x000fe200078e00ff */
[----:B------:R-:W-:-:S02]  /*9c60*/  SHF.L.U64.HI R193, R200, 0x2, R211 ;  /* 0x00000002c8c17819 */ /* 0x000fc400000102d3 */
[----:B-1----:R-:W-:Y:S01]  /*9c70*/  SHF.R.S32.HI R226, RZ, 0x1f, R208 ;  /* 0x0000001fffe27819 */ /* 0x002fe200000114d0 */
[----:B------:R-:W-:Y:S02]  /*9c80*/  IMAD R211, R203, 0x3b, RZ ;  /* 0x0000003bcbd37824 */ /* 0x000fe400078e02ff */
[----:B------:R-:W-:-:S03]  /*9c90*/  IMAD R208, R198, 0x38, RZ ;  /* 0x00000038c6d07824 */ /* 0x000fc600078e02ff */
[----:B------:R-:W-:Y:S01]  /*9ca0*/  SHF.L.U64.HI R211, R211, 0x2, R226 ;  /* 0x00000002d3d37819 */ /* 0x000fe200000102e2 */
[----:B------:R-:W-:Y:S01]  /*9cb0*/  IMAD R211, R203, 0x38, RZ ;  /* 0x00000038cbd37824 */ /* 0x000fe200078e02ff */
[----:B------:R-:W-:Y:S01]  /*9cc0*/  SHF.R.S32.HI R224, RZ, 0x1f, R208 ;  /* 0x0000001fffe07819 */ /* 0x000fe200000114d0 */
[C---:B------:R-:W-:Y:S01]  /*9cd0*/  IMAD R208, R198.reuse, 0x35, RZ ;  /* 0x00000035c6d07824 */ /* 0x040fe200078e02ff */
[----:B------:R-:W2:Y:S02]  /*9ce0*/  LDL.LU R226, [R1+0x1b0] ;  /* 0x0001b00001e27983 */ /* 0x000ea40000300800 */
[----:B------:R-:W-:Y:S01]  /*9cf0*/  SHF.L.U64.HI R211, R211, 0x2, R224 ;  /* 0x00000002d3d37819 */ /* 0x000fe200000102e0 */
[----:B------:R-:W-:Y:S01]  /*9d00*/  IMAD R211, R203, 0x35, RZ ;  /* 0x00000035cbd37824 */ /* 0x000fe200078e02ff */
[----:B------:R-:W-:Y:S01]  /*9d10*/  SHF.R.S32.HI R222, RZ, 0x1f, R208 ;  /* 0x0000001fffde7819 */ /* 0x000fe200000114d0 */
[C---:B------:R-:W-:Y:S01]  /*9d20*/  IMAD R208, R198.reuse, 0x32, RZ ;  /* 0x00000032c6d07824 */ /* 0x040fe200078e02ff */
[----:B------:R-:W3:Y:S02]  /*9d30*/  LDL.LU R224, [R1+0x1ac] ;  /* 0x0001ac0001e07983 */ /* 0x000ee40000300800 */
[----:B------:R-:W-:Y:S01]  /*9d40*/  SHF.L.U64.HI R211, R211, 0x2, R222 ;  /* 0x00000002d3d37819 */ /* 0x000fe200000102de */
[----:B------:R-:W-:Y:S01]  /*9d50*/  IMAD R211, R203, 0x32, RZ ;  /* 0x00000032cbd37824 */ /* 0x000fe200078e02ff */
[----:B------:R-:W-:Y:S01]  /*9d60*/  SHF.R.S32.HI R220, RZ, 0x1f, R208 ;  /* 0x0000001fffdc7819 */ /* 0x000fe200000114d0 */
[C---:B------:R-:W-:Y:S01]  /*9d70*/  IMAD R208, R198.reuse, 0x2f, RZ ;  /* 0x0000002fc6d07824 */ /* 0x040fe200078e02ff */
[----:B------:R-:W4:Y:S02]  /*9d80*/  LDL.LU R222, [R1+0x1a8] ;  /* 0x0001a80001de7983 */ /* 0x000f240000300800 */
        /* <DEDUP_REMOVED lines=23> */
[C---:B------:R-:W-:Y:S01]  /*9f00*/  IMAD.SHL.U32 R208, R198.reuse, 0x20, RZ ;  /* 0x00000020c6d07824 */ /* 0x040fe200078e00ff */
[----:B------:R-:W3:Y:S02]  /*9f10*/  LDL.LU R206, [R1+0x194] ;  /* 0x0001940001ce7983 */ /* 0x000ee40000300800 */
[----:B------:R-:W-:Y:S01]  /*9f20*/  SHF.L.U64.HI R211, R211, 0x2, R218 ;  /* 0x00000002d3d37819 */ /* 0x000fe200000102da */
[----:B------:R-:W-:Y:S01]  /*9f30*/  IMAD.SHL.U32 R211, R203, 0x20, RZ ;  /* 0x00000020cbd37824 */ /* 0x000fe200078e00ff */
        /* <DEDUP_REMOVED lines=26> */
[----:B------:R-:W-:Y:S01]  /*a0e0*/  IMAD R208, R198, 0xe, RZ ;  /* 0x0000000ec6d07824 */ /* 0x000fe200078e02ff */
[----:B------:R-:W4:Y:S02]  /*a0f0*/  LDL.LU R6, [R1+0x17c] ;  /* 0x00017c0001067983 */ /* 0x000f240000300800 */
[----:B------:R-:W-:Y:S01]  /*a100*/  SHF.L.U64.HI R211, R211, 0x2, R3 ;  /* 0x00000002d3d37819 */ /* 0x000fe20000010203 */
[----:B------:R-:W-:Y:S01]  /*a110*/  IMAD R211, R203, 0xe, RZ ;  /* 0x0000000ecbd37824 */ /* 0x000fe200078e02ff */
[----:B------:R-:W-:Y:S01]  /*a120*/  SHF.R.S32.HI R210, RZ, 0x1f, R208 ;  /* 0x0000001fffd27819 */ /* 0x000fe200000114d0 */
[----:B------:R1:W5:Y:S03]  /*a130*/  LDL.LU R3, [R1+0x178] ;  /* 0x0001780001037983 */ /* 0x0003660000300800 */
[----:B------:R-:W-:-:S02]  /*a140*/  SHF.L.U64.HI R211, R211, 0x2, R210 ;  /* 0x00000002d3d37819 */ /* 0x000fc400000102d2 */
[----:B------:R-:W4:Y:S01]  /*a150*/  LDL.LU R210, [R1+0x174] ;  /* 0x0001740001d27983 */ /* 0x000f220000300800 */
[----:B------:R-:W-:Y:S01]  /*a160*/  IMAD R202, R199, 0x3f, RZ ;  /* 0x0000003fc7ca7824 */ /* 0x000fe200078e02ff */
[C---:B------:R-:W-:Y:S01]  /*a170*/  LOP3.LUT R8, R201.reuse, 0x7, RZ, 0xc0, !PT ;  /* 0x00000007c9087812 */ /* 0x040fe200078ec0ff */
[----:B------:R-:W-:-:S03]  /*a180*/  IMAD.SHL.U32 R196, R201, 0x2, RZ ;  /* 0x00000002c9c47824 */ /* 0x000fc600078e00ff */
[----:B------:R-:W-:-:S04]  /*a190*/  SHF.R.S32.HI R201, RZ, 0x1f, R202 ;  /* 0x0000001fffc97819 */ /* 0x000fc800000114ca */
[----:B------:R-:W-:Y:S01]  /*a1a0*/  SHF.L.U64.HI R201, R202, 0x2, R201 ;  /* 0x00000002cac97819 */ /* 0x000fe200000102c9 */
[----:B------:R-:W-:Y:S02]  /*a1b0*/  IMAD.MOV.U32 R202, RZ, RZ, c[0x0][0x188] ;  /* 0x00006200ffca7624 */ /* 0x000fe400078e00ff */
[----:B------:R-:W-:Y:S02]  /*a1c0*/  IMAD.MOV.U32 R201, RZ, RZ, c[0x0][0x188] ;  /* 0x00006200ffc97624 */ /* 0x000fe400078e00ff */
[----:B------:R-:W-:Y:S02]  /*a1d0*/  IMAD R202, R202, 0x3e, RZ ;  /* 0x0000003ecaca7824 */ /* 0x000fe400078e02ff */
[----:B------:R-:W-:-:S03]  /*a1e0*/  IMAD R201, R201, 0x3e, RZ ;  /* 0x0000003ec9c97824 */ /* 0x000fc600078e02ff */
[----:B------:R-:W-:-:S04]  /*a1f0*/  SHF.R.S32.HI R202, RZ, 0x1f, R202 ;  /* 0x0000001fffca7819 */ /* 0x000fc800000114ca */
[----:B------:R-:W-:Y:S01]  /*a200*/  SHF.L.U64.HI R201, R201, 0x2, R202 ;  /* 0x00000002c9c97819 */ /* 0x000fe200000102ca */
[C---:B------:R-:W-:Y:S02]  /*a210*/  IMAD R202, R203.reuse, 0x3a, RZ ;  /* 0x0000003acbca7824 */ /* 0x040fe400078e02ff */
[C---:B------:R-:W-:Y:S02]  /*a220*/  IMAD R193, R203.reuse, 0x39, RZ ;  /* 0x00000039cbc17824 */ /* 0x040fe400078e02ff */
[C---:B------:R-:W-:Y:S01]  /*a230*/  IMAD R201, R203.reuse, 0x3a, RZ ;  /* 0x0000003acbc97824 */ /* 0x040fe200078e02ff */
[----:B------:R-:W-:Y:S01]  /*a240*/  SHF.R.S32.HI R202, RZ, 0x1f, R202 ;  /* 0x0000001fffca7819 */ /* 0x000fe200000114ca */
[----:B------:R-:W-:Y:S01]  /*a250*/  IMAD R200, R203, 0x39, RZ ;  /* 0x00000039cbc87824 */ /* 0x000fe200078e02ff */
[----:B------:R-:W-:Y:S02]  /*a260*/  SHF.R.S32.HI R193, RZ, 0x1f, R193 ;  /* 0x0000001fffc17819 */ /* 0x000fe400000114c1 */
[----:B------:R-:W-:Y:S01]  /*a270*/  SHF.L.U64.HI R201, R201, 0x2, R202 ;  /* 0x00000002c9c97819 */ /* 0x000fe200000102ca */
[C---:B------:R-:W-:Y:S01]  /*a280*/  IMAD R202, R203.reuse, 0x37, RZ ;  /* 0x00000037cbca7824 */ /* 0x040fe200078e02ff */
[----:B------:R-:W-:Y:S01]  /*a290*/  SHF.L.U64.HI R193, R200, 0x2, R193 ;  /* 0x00000002c8c17819 */ /* 0x000fe200000102c1 */
[----:B------:R-:W-:-:S02]  /*a2a0*/  IMAD R193, R203, 0x36, RZ ;  /* 0x00000036cbc17824 */ /* 0x000fc400078e02ff */
[C---:B------:R-:W-:Y:S01]  /*a2b0*/  IMAD R201, R203.reuse, 0x37, RZ ;  /* 0x00000037cbc97824 */ /* 0x040fe200078e02ff */
[----:B------:R-:W-:Y:S01]  /*a2c0*/  SHF.R.S32.HI R202, RZ, 0x1f, R202 ;  /* 0x0000001fffca7819 */ /* 0x000fe200000114ca */
[----:B------:R-:W-:Y:S01]  /*a2d0*/  IMAD R200, R203, 0x36, RZ ;  /* 0x00000036cbc87824 */ /* 0x000fe200078e02ff */
[----:B------:R-:W-:Y:S02]  /*a2e0*/  SHF.R.S32.HI R193, RZ, 0x1f, R193 ;  /* 0x0000001fffc17819 */ /* 0x000fe400000114c1 */
[----:B------:R-:W-:Y:S01]  /*a2f0*/  SHF.L.U64.HI R201, R201, 0x2, R202 ;  /* 0x00000002c9c97819 */ /* 0x000fe200000102ca */
[C---:B------:R-:W-:Y:S01]  /*a300*/  IMAD R202, R203.reuse, 0x34, RZ ;  /* 0x00000034cbca7824 */ /* 0x040fe200078e02ff */
[----:B------:R-:W-:Y:S01]  /*a310*/  SHF.L.U64.HI R193, R200, 0x2, R193 ;  /* 0x00000002c8c17819 */ /* 0x000fe200000102c1 */
[C---:B------:R-:W-:Y:S02]  /*a320*/  IMAD R193, R203.reuse, 0x33, RZ ;  /* 0x00000033cbc17824 */ /* 0x040fe400078e02ff */
[C---:B------:R-:W-:Y:S01]  /*a330*/  IMAD R201, R203.reuse, 0x34, RZ ;  /* 0x00000034cbc97824 */ /* 0x040fe200078e02ff */
[----:B------:R-:W-:Y:S01]  /*a340*/  SHF.R.S32.HI R202, RZ, 0x1f, R202 ;  /* 0x0000001fffca7819 */ /* 0x000fe200000114ca */
[----:B------:R-:W-:Y:S01]  /*a350*/  IMAD R200, R203, 0x33, RZ ;  /* 0x00000033cbc87824 */ /* 0x000fe200078e02ff */
[----:B------:R-:W-:-:S02]  /*a360*/  SHF.R.S32.HI R193, RZ, 0x1f, R193 ;  /* 0x0000001fffc17819 */ /* 0x000fc400000114c1 */
[----:B------:R-:W-:Y:S01]  /*a370*/  SHF.L.U64.HI R201, R201, 0x2, R202 ;  /* 0x00000002c9c97819 */ /* 0x000fe200000102ca */
[C---:B------:R-:W-:Y:S01]  /*a380*/  IMAD R202, R203.reuse, 0x31, RZ ;  /* 0x00000031cbca7824 */ /* 0x040fe200078e02ff */
[----:B------:R-:W-:Y:S01]  /*a390*/  SHF.L.U64.HI R193, R200, 0x2, R193 ;  /* 0x00000002c8c17819 */ /* 0x000fe200000102c1 */
        /* <DEDUP_REMOVED lines=86> */
[C---:B------:R-:W-:Y:S01]  /*a900*/  IMAD.SHL.U32 R202, R203.reuse, 0x10, RZ ;  /* 0x00000010cbca7824 */ /* 0x040fe200078e00ff */
[----:B------:R-:W-:Y:S01]  /*a910*/  SHF.L.U64.HI R193, R200, 0x2, R193 ;  /* 0x00000002c8c17819 */ /* 0x000fe200000102c1 */
[C---:B------:R-:W-:Y:S02]  /*a920*/  IMAD R193, R203.reuse, 0xf, RZ ;  /* 0x0000000fcbc17824 */ /* 0x040fe400078e02ff */
[C---:B------:R-:W-:Y:S01]  /*a930*/  IMAD.SHL.U32 R201, R203.reuse, 0x10, RZ ;  /* 0x00000010cbc97824 */ /* 0x040fe200078e00ff */
        /* <DEDUP_REMOVED lines=18> */
[----:B------:R-:W-:Y:S01]  /*aa60*/  SHF.R.S32.HI R193, RZ, 0x1f, R193 ;  /* 0x0000001fffc17819 */ /* 0x000fe200000114c1 */
[----:B------:R-:W-:Y:S01]  /*aa70*/  IMAD R200, R203, 0x9, RZ ;  /* 0x00000009cbc87824 */ /* 0x000fe200078e02ff */
[----:B------:R-:W-:Y:S01]  /*aa80*/  SHF.L.U64.HI R201, R201, 0x2, R202 ;  /* 0x00000002c9c97819 */ /* 0x000fe200000102ca */
[C---:B------:R-:W-:Y:S01]  /*aa90*/  IMAD R211, R203.reuse, 0xb, RZ ;  /* 0x0000000bcbd37824 */ /* 0x040fe200078e02ff */
[----:B------:R-:W-:Y:S01]  /*aaa0*/  SHF.R.S32.HI R207, RZ, 0x1f, R198 ;  /* 0x0000001fffcf7819 */ /* 0x000fe200000114c6 */
[C---:B------:R-:W-:Y:S01]  /*aab0*/  IMAD R202, R203.reuse, 0x7, RZ ;  /* 0x00000007cbca7824 */ /* 0x040fe200078e02ff */
[----:B------:R-:W-:Y:S01]  /*aac0*/  SHF.L.U64.HI R193, R200, 0x2, R193 ;  /* 0x00000002c8c17819 */ /* 0x000fe200000102c1 */
[----:B------:R-:W-:Y:S01]  /*aad0*/  IMAD R193, R203, 0x6, RZ ;  /* 0x00000006cbc17824 */ /* 0x000fe200078e02ff */
[----:B------:R-:W-:Y:S01]  /*aae0*/  SHF.L.U64.HI R211, R211, 0x2, R207 ;  /* 0x00000002d3d37819 */ /* 0x000fe200000102cf */
[----:B------:R-:W-:Y:S01]  /*aaf0*/  IMAD R201, R203, 0x7, RZ ;  /* 0x00000007cbc97824 */ /* 0x000fe200078e02ff */
[----:B------:R-:W-:Y:S01]  /*ab00*/  SHF.R.S32.HI R202, RZ, 0x1f, R202 ;  /* 0x0000001fffca7819 */ /* 0x000fe200000114ca */
[----:B------:R-:W-:Y:S01]  /*ab10*/  IMAD R0, R199, 0x5, RZ ;  /* 0x00000005c7007824 */ /* 0x000fe200078e02ff */
[----:B------:R-:W-:Y:S01]  /*ab20*/  SHF.R.S32.HI R193, RZ, 0x1f, R193 ;  /* 0x0000001fffc17819 */ /* 0x000fe200000114c1 */
[----:B------:R-:W-:Y:S01]  /*ab30*/  IMAD.MOV.U32 R211, RZ, RZ, c[0x0][0x188] ;  /* 0x00006200ffd37624 */ /* 0x000fe200078e00ff */
[----:B------:R-:W-:Y:S01]  /*ab40*/  SHF.L.U64.HI R201, R201, 0x2, R202 ;  /* 0x00000002c9c97819 */ /* 0x000fe200000102ca */
[----:B------:R-:W-:-:S02]  /*ab50*/  IMAD.SHL.U32 R198, R199, 0x8, RZ ;  /* 0x00000008c7c67824 */ /* 0x000fc400078e00ff */
[----:B------:R-:W-:Y:S01]  /*ab60*/  IMAD R200, R203, 0x6, RZ ;  /* 0x00000006cbc87824 */ /* 0x000fe200078e02ff */
[----:B------:R-:W-:Y:S01]  /*ab70*/  SHF.R.S32.HI R2, RZ, 0x1f, R0 ;  /* 0x0000001fff027819 */ /* 0x000fe20000011400 */
[----:B------:R-:W-:Y:S01]  /*ab80*/  IMAD.SHL.U32 R201, R211, 0x2, RZ ;  /* 0x00000002d3c97824 */ /* 0x000fe200078e00ff */
[----:B------:R-:W-:Y:S01]  /*ab90*/  SHF.R.S32.HI R204, RZ, 0x1f, R198 ;  /* 0x0000001fffcc7819 */ /* 0x000fe200000114c6 */
[----:B------:R-:W-:Y:S01]  /*aba0*/  IMAD.SHL.U32 R203, R203, 0x8, RZ ;  /* 0x00000008cbcb7824 */ /* 0x000fe200078e00ff */
[----:B------:R-:W-:Y:S01]  /*abb0*/  SHF.L.U64.HI R193, R200, 0x2, R193 ;  /* 0x00000002c8c17819 */ /* 0x000fe200000102c1 */
[----:B------:R-:W-:Y:S01]  /*abc0*/  IMAD.SHL.U32 R200, R211, 0x2, RZ ;  /* 0x00000002d3c87824 */ /* 0x000fe200078e00ff */
[----:B------:R-:W-:Y:S01]  /*abd0*/  SHF.R.S32.HI R201, RZ, 0x1f, R201 ;  /* 0x0000001fffc97819 */ /* 0x000fe200000114c9 */
[----:B------:R1:W5:Y:S01]  /*abe0*/  LDL.LU R207, [R1+0x170] ;  /* 0x0001700001cf7983 */ /* 0x0003620000300800 */
[----:B------:R-:W-:Y:S02]  /*abf0*/  SHF.L.U64.HI R0, R0, 0x2, R2 ;  /* 0x0000000200007819 */ /* 0x000fe40000010202 */
[----:B--2---:R-:W-:-:S04]  /*ac00*/  IADD3 R220, P3, R220, c[0x0][0x168], RZ ;  /* 0x00005a00dcdc7a10 */ /* 0x004fc80007f7e0ff */
[----:B------:R-:W-:Y:S02]  /*ac10*/  IADD3.X R219, R219, c[0x0][0x16c], RZ, P3, !PT ;  /* 0x00005b00dbdb7a10 */ /* 0x000fe40001ffe4ff */
[----:B------:R-:W-:Y:S02]  /*ac20*/  IADD3 R230, P3, R230, c[0x0][0x168], RZ ;  /* 0x00005a00e6e67a10 */ /* 0x000fe40007f7e0ff */
[----:B------:R-:W-:Y:S02]  /*ac30*/  SHF.L.U64.HI R203, R203, 0x2, R204 ;  /* 0x00000002cbcb7819 */ /* 0x000fe400000102cc */
[----:B------:R-:W-:Y:S01]  /*ac40*/  IADD3.X R229, R229, c[0x0][0x16c], RZ, P3, !PT ;  /* 0x00005b00e5e57a10 */ /* 0x000fe20001ffe4ff */
[----:B------:R1:W5:Y:S01]  /*ac50*/  LDL.LU R204, [R1+0x16c] ;  /* 0x00016c0001cc7983 */ /* 0x0003620000300800 */
[----:B------:R-:W-:Y:S02]  /*ac60*/  IADD3 R240, P3, R240, c[0x0][0x168], RZ ;  /* 0x00005a00f0f07a10 */ /* 0x000fe40007f7e0ff */
[----:B------:R-:W-:Y:S01]  /*ac70*/  SHF.L.U64.HI R201, R200, 0x2, R201 ;  /* 0x00000002c8c97819 */ /* 0x000fe200000102c9 */
[----:B------:R1:W5:Y:S01]  /*ac80*/  LDL.LU R2, [R1+0x168] ;  /* 0x0001680001027983 */ /* 0x0003620000300800 */
[----:B---3--:R-:W-:-:S03]  /*ac90*/  IADD3 R218, P5, R218, c[0x0][0x168], RZ ;  /* 0x00005a00dada7a10 */ /* 0x008fc60007fbe0ff */
[----:B------:R1:W5:Y:S01]  /*aca0*/  LDL.LU R0, [R1+0x160] ;  /* 0x0001600001007983 */ /* 0x0003620000300800 */
[----:B----4-:R-:W-:Y:S02]  /*acb0*/  IADD3 R216, P4, R216, c[0x0][0x168], RZ ;  /* 0x00005a00d8d87a10 */ /* 0x010fe40007f9e0ff */
[----:B------:R-:W-:-:S04]  /*acc0*/  IADD3 R214, P2, R214, c[0x0][0x168], RZ ;  /* 0x00005a00d6d67a10 */ /* 0x000fc80007f5e0ff */
[----:B------:R-:W-:Y:S02]  /*acd0*/  IADD3.X R213, R213, c[0x0][0x16c], RZ, P2, !PT ;  /* 0x00005b00d5d57a10 */ /* 0x000fe400017fe4ff */
[----:B------:R-:W-:Y:S02]  /*ace0*/  IADD3 R224, P2, R224, c[0x0][0x168], RZ ;  /* 0x00005a00e0e07a10 */ /* 0x000fe40007f5e0ff */
[----:B------:R-:W-:Y:S02]  /*acf0*/  IADD3.X R215, R215, c[0x0][0x16c], RZ, P4, !PT ;  /* 0x00005b00d7d77a10 */ /* 0x000fe400027fe4ff */
[----:B------:R-:W-:Y:S02]  /*ad00*/  IADD3 R226, P4, R226, c[0x0][0x168], RZ ;  /* 0x00005a00e2e27a10 */ /* 0x000fe40007f9e0ff */
[----:B------:R-:W-:Y:S02]  /*ad10*/  IADD3.X R223, R223, c[0x0][0x16c], RZ, P2, !PT ;  /* 0x00005b00dfdf7a10 */ /* 0x000fe400017fe4ff */
[----:B------:R-:W-:-:S02]  /*ad20*/  IADD3.X R217, R217, c[0x0][0x16c], RZ, P5, !PT ;  /* 0x00005b00d9d97a10 */ /* 0x000fc40002ffe4ff */
[----:B------:R-:W-:Y:S02]  /*ad30*/  IADD3 R234, P2, R234, c[0x0][0x168], RZ ;  /* 0x00005a00eaea7a10 */ /* 0x000fe40007f5e0ff */
[----:B------:R-:W-:Y:S02]  /*ad40*/  IADD3 R228, P5, R228, c[0x0][0x168], RZ ;  /* 0x00005a00e4e47a10 */ /* 0x000fe40007fbe0ff */
[----:B------:R-:W-:Y:S02]  /*ad50*/  IADD3.X R225, R225, c[0x0][0x16c], RZ, P4, !PT ;  /* 0x00005b00e1e17a10 */ /* 0x000fe400027fe4ff */
[----:B------:R-:W-:-:S04]  /*ad60*/  IADD3 R210, P1, R210, c[0x0][0x168], RZ ;  /* 0x00005a00d2d27a10 */ /* 0x000fc80007f3e0ff */
[----:B------:R-:W-:Y:S02]  /*ad70*/  IADD3.X R209, R209, c[0x0][0x16c], RZ, P1, !PT ;  /* 0x00005b00d1d17a10 */ /* 0x000fe40000ffe4ff */
[----:B------:R-:W-:Y:S02]  /*ad80*/  IADD3 R222, P1, R222, c[0x0][0x168], RZ ;  /* 0x00005a00dede7a10 */ /* 0x000fe40007f3e0ff */
[----:B------:R-:W-:Y:S02]  /*ad90*/  IADD3 R236, P4, R236, c[0x0][0x168], RZ ;  /* 0x00005a00ecec7a10 */ /* 0x000fe40007f9e0ff */
[----:B------:R-:W-:Y:S02]  /*ada0*/  IADD3.X R233, R233, c[0x0][0x16c], RZ, P2, !PT ;  /* 0x00005b00e9e97a10 */ /* 0x000fe400017fe4ff */
[----:B------:R-:W-:Y:S02]  /*adb0*/  IADD3.X R221, R221, c[0x0][0x16c], RZ, P1, !PT ;  /* 0x00005b00dddd7a10 */ /* 0x000fe40000ffe4ff */
[----:B------:R-:W-:-:S02]  /*adc0*/  IADD3.X R227, R227, c[0x0][0x16c], RZ, P5, !PT ;  /* 0x00005b00e3e37a10 */ /* 0x000fc40002ffe4ff */
[----:B------:R-:W-:Y:S02]  /*add0*/  IADD3 R244, P2, R244, c[0x0][0x168], RZ ;  /* 0x00005a00f4f47a10 */ /* 0x000fe40007f5e0ff */
[----:B------:R-:W-:Y:S02]  /*ade0*/  IADD3 R232, P1, R232, c[0x0][0x168], RZ ;  /* 0x00005a00e8e87a10 */ /* 0x000fe40007f3e0ff */
[----:B------:R-:W-:Y:S02]  /*adf0*/  IADD3 R238, P5, R238, c[0x0][0x168], RZ ;  /* 0x00005a00eeee7a10 */ /* 0x000fe40007fbe0ff */
[----:B------:R-:W-:Y:S02]  /*ae00*/  IADD3.X R235, R235, c[0x0][0x16c], RZ, P4, !PT ;  /* 0x00005b00ebeb7a10 */ /* 0x000fe400027fe4ff */
[----:B------:R-:W-:Y:S02]  /*ae10*/  IADD3 R246, P4, R246, c[0x0][0x168], RZ ;  /* 0x00005a00f6f67a10 */ /* 0x000fe40007f9e0ff */
[----:B------:R-:W-:-:S02]  /*ae20*/  IADD3.X R243, R243, c[0x0][0x16c], RZ, P2, !PT ;  /* 0x00005b00f3f37a10 */ /* 0x000fc400017fe4ff */
[----:B------:R-:W-:Y:S02]  /*ae30*/  IADD3.X R231, R231, c[0x0][0x16c], RZ, P1, !PT ;  /* 0x00005b00e7e77a10 */ /* 0x000fe40000ffe4ff */
[----:B------:R-:W-:Y:S02]  /*ae40*/  IADD3.X R237, R237, c[0x0][0x16c], RZ, P5, !PT ;  /* 0x00005b00eded7a10 */ /* 0x000fe40002ffe4ff */
[----:B------:R-:W-:Y:S02]  /*ae50*/  IADD3 R7, P2, R7, c[0x0][0x168], RZ ;  /* 0x00005a0007077a10 */ /* 0x000fe40007f5e0ff */
[----:B------:R-:W-:Y:S02]  /*ae60*/  IADD3 R242, P1, R242, c[0x0][0x168], RZ ;  /* 0x00005a00f2f27a10 */ /* 0x000fe40007f3e0ff */
[----:B------:R-:W-:Y:S02]  /*ae70*/  IADD3 R248, P5, R248, c[0x0][0x168], RZ ;  /* 0x00005a00f8f87a10 */ /* 0x000fe40007fbe0ff */
[----:B------:R-:W-:-:S02]  /*ae80*/  SHF.R.S32.HI R200, RZ, 0x6, R6 ;  /* 0x00000006ffc87819 */ /* 0x000fc40000011406 */
[----:B------:R-:W-:Y:S01]  /*ae90*/  IADD3.X R245, R245, c[0x0][0x16c], RZ, P4, !PT ;  /* 0x00005b00f5f57a10 */ /* 0x000fe200027fe4ff */
[----:B------:R2:W-:Y:S01]  /*aea0*/  STL [R1+0x4], R7 ;  /* 0x0000040701007387 */ /* 0x0005e20000100800 */
[----:B------:R-:W-:Y:S02]  /*aeb0*/  IADD3.X R239, R239, c[0x0][0x16c], RZ, P3, !PT ;  /* 0x00005b00efef7a10 */ /* 0x000fe40001ffe4ff */
[----:B------:R-:W-:Y:S02]  /*aec0*/  IADD3 R6, P4, R36, c[0x0][0x168], RZ ;  /* 0x00005a0024067a10 */ /* 0x000fe40007f9e0ff */
[----:B------:R-:W-:Y:S02]  /*aed0*/  IADD3 R250, P3, R250, c[0x0][0x168], RZ ;  /* 0x00005a00fafa7a10 */ /* 0x000fe40007f7e0ff */
[----:B------:R-:W-:Y:S02]  /*aee0*/  IADD3.X R241, R241, c[0x0][0x16c], RZ, P1, !PT ;  /* 0x00005b00f1f17a10 */ /* 0x000fe40000ffe4ff */
[----:B------:R-:W-:-:S02]  /*aef0*/  IADD3.X R247, R247, c[0x0][0x16c], RZ, P5, !PT ;  /* 0x00005b00f7f77a10 */ /* 0x000fc40002ffe4ff */
[----:B------:R-:W-:Y:S02]  /*af00*/  IADD3 R252, P1, R252, c[0x0][0x168], RZ ;  /* 0x00005a00fcfc7a10 */ /* 0x000fe40007f3e0ff */
[----:B--2---:R-:W-:Y:S01]  /*af10*/  IADD3 R7, P5, R38, c[0x0][0x168], RZ ;  /* 0x00005a0026077a10 */ /* 0x004fe20007fbe0ff */
[----:B------:R2:W-:Y:S01]  /*af20*/  STL [R1+0xc], R6 ;  /* 0x00000c0601007387 */ /* 0x0005e20000100800 */
[----:B------:R-:W-:Y:S02]  /*af30*/  IADD3.X R249, R249, c[0x0][0x16c], RZ, P3, !PT ;  /* 0x00005b00f9f97a10 */ /* 0x000fe40001ffe4ff */
[----:B------:R-:W-:Y:S01]  /*af40*/  IADD3.X R251, R251, c[0x0][0x16c], RZ, P1, !PT ;  /* 0x00005b00fbfb7a10 */ /* 0x000fe20000ffe4ff */
[----:B------:R3:W-:Y:S01]  /*af50*/  STL [R1+0x14], R7 ;  /* 0x0000140701007387 */ /* 0x0007e20000100800 */
[----:B------:R-:W-:Y:S02]  /*af60*/  IADD3 R36, P1, R39, c[0x0][0x168], RZ ;  /* 0x00005a0027247a10 */ /* 0x000fe40007f3e0ff */
[----:B--2---:R-:W-:-:S02]  /*af70*/  IADD3 R6, P3, R37, c[0x0][0x168], RZ ;  /* 0x00005a0025067a10 */ /* 0x004fc40007f7e0ff */
[----:B---3--:R-:W-:-:S03]  /*af80*/  IADD3.X R7, R42, c[0x0][0x16c], RZ, P2, !PT ;  /* 0x00005b002a077a10 */ /* 0x008fc600017fe4ff */
[----:B------:R2:W-:Y:S04]  /*af90*/  STL [R1+0x1c], R6 ;  /* 0x00001c0601007387 */ /* 0x0005e80000100800 */
[----:B------:R3:W-:Y:S04]  /*afa0*/  STL [R1+0x24], R36 ;  /* 0x0000242401007387 */ /* 0x0007e80000100800 */
[----:B------:R4:W-:Y:S01]  /*afb0*/  STL [R1], R7 ;  /* 0x0000000701007387 */ /* 0x0009e20000100800 */
[----:B--2---:R-:W-:Y:S02]  /*afc0*/  IADD3 R6, P2, R40, c[0x0][0x168], RZ ;  /* 0x00005a0028067a10 */ /* 0x004fe40007f5e0ff */
[----:B---3--:R-:W-:-:S03]  /*afd0*/  IADD3.X R36, R43, c[0x0][0x16c], RZ, P4, !PT ;  /* 0x00005b002b247a10 */ /* 0x008fc600027fe4ff */
[----:B------:R2:W-:Y:S01]  /*afe0*/  STL [R1+0x2c], R6 ;  /* 0x00002c0601007387 */ /* 0x0005e20000100800 */
[----:B----4-:R-:W-:-:S03]  /*aff0*/  IADD3 R7, P4, R44, c[0x0][0x168], RZ ;  /* 0x00005a002c077a10 */ /* 0x010fc60007f9e0ff */
[----:B------:R3:W-:Y:S04]  /*b000*/  STL [R1+0x8], R36 ;  /* 0x0000082401007387 */ /* 0x0007e80000100800 */
[----:B------:R4:W-:Y:S01]  /*b010*/  STL [R1+0x34], R7 ;  /* 0x0000340701007387 */ /* 0x0009e20000100800 */
[----:B--2---:R-:W-:Y:S02]  /*b020*/  IADD3.X R6, R46, c[0x0][0x16c], RZ, P5, !PT ;  /* 0x00005b002e067a10 */ /* 0x004fe40002ffe4ff */
[----:B---3--:R-:W-:-:S03]  /*b030*/  IADD3 R36, P5, R41, c[0x0][0x168], RZ ;  /* 0x00005a0029247a10 */ /* 0x008fc60007fbe0ff */
[----:B------:R2:W-:Y:S01]  /*b040*/  STL [R1+0x10], R6 ;  /* 0x0000100601007387 */ /* 0x0005e20000100800 */
[----:B----4-:R-:W-:-:S03]  /*b050*/  IADD3.X R7, R47, c[0x0][0x16c], RZ, P3, !PT ;  /* 0x00005b002f077a10 */ /* 0x010fc60001ffe4ff */
[----:B------:R3:W-:Y:S04]  /*b060*/  STL [R1+0x3c], R36 ;  /* 0x00003c2401007387 */ /* 0x0007e80000100800 */
[----:B------:R4:W-:Y:S01]  /*b070*/  STL [R1+0x18], R7 ;  /* 0x0000180701007387 */ /* 0x0009e20000100800 */
        /* <DEDUP_REMOVED lines=124> */
[----:B------:R3:W-:Y:S01]  /*b840*/  STL [R1+0x110], R36 ;  /* 0x0001102401007387 */ /* 0x0007e20000100800 */
[----:B------:R-:W-:-:S03]  /*b850*/  IMAD.SHL.U32 R193, R211, 0x4, RZ ;  /* 0x00000004d3c17824 */ /* 0x000fc600078e00ff */
[----:B------:R4:W-:Y:S01]  /*b860*/  STL [R1+0x13c], R7 ;  /* 0x00013c0701007387 */ /* 0x0009e20000100800 */
[----:B--2---:R-:W-:Y:S02]  /*b870*/  IADD3.X R6, R187, c[0x0][0x16c], RZ, P2, !PT ;  /* 0x00005b00bb067a10 */ /* 0x004fe400017fe4ff */
[----:B---3--:R-:W-:-:S03]  /*b880*/  IADD3 R36, P2, R185, c[0x0][0x168], RZ ;  /* 0x00005a00b9247a10 */ /* 0x008fc60007f5e0ff */
[----:B------:R2:W-:Y:S01]  /*b890*/  STL [R1+0x118], R6 ;  /* 0x0001180601007387 */ /* 0x0005e20000100800 */
[----:B----4-:R-:W-:Y:S01]  /*b8a0*/  IADD3.X R7, R189, c[0x0][0x16c], RZ, P4, !PT ;  /* 0x00005b00bd077a10 */ /* 0x010fe200027fe4ff */
[C---:B------:R-:W-:Y:S02]  /*b8b0*/  IMAD R202, R211.reuse, 0x3, RZ ;  /* 0x00000003d3ca7824 */ /* 0x040fe400078e02ff */
[----:B------:R3:W-:Y:S01]  /*b8c0*/  STL [R1+0x144], R36 ;  /* 0x0001442401007387 */ /* 0x0007e20000100800 */
[C---:B------:R-:W-:Y:S01]  /*b8d0*/  IMAD R203, R211.reuse, 0x3, RZ ;  /* 0x00000003d3cb7824 */ /* 0x040fe200078e02ff */
[----:B------:R-:W-:Y:S01]  /*b8e0*/  SHF.R.S32.HI R193, RZ, 0x1f, R193 ;  /* 0x0000001fffc17819 */ /* 0x000fe200000114c1 */
[----:B------:R-:W-:Y:S01]  /*b8f0*/  IMAD.SHL.U32 R211, R211, 0x4, RZ ;  /* 0x00000004d3d37824 */ /* 0x000fe200078e00ff */
[----:B------:R4:W-:Y:S01]  /*b900*/  STL [R1+0x120], R7 ;  /* 0x0001200701007387 */ /* 0x0009e20000100800 */
[----:B--2---:R-:W-:Y:S01]  /*b910*/  IADD3 R6, P4, R188, c[0x0][0x168], RZ ;  /* 0x00005a00bc067a10 */ /* 0x004fe20007f9e0ff */
[----:B------:R-:W-:Y:S01]  /*b920*/  IMAD R9, R8, 0x110, RZ ;  /* 0x0000011008097824 */ /* 0x000fe200078e02ff */
[----:B---3--:R-:W-:-:S03]  /*b930*/  IADD3.X R36, R190, c[0x0][0x16c], RZ, P5, !PT ;  /* 0x00005b00be247a10 */ /* 0x008fc60002ffe4ff */
[----:B------:R2:W-:Y:S01]  /*b940*/  STL [R1+0x14c], R6 ;  /* 0x00014c0601007387 */ /* 0x0005e20000100800 */
[----:B----4-:R-:W-:-:S03]  /*b950*/  IADD3.X R7, R191, c[0x0][0x16c], RZ, P3, !PT ;  /* 0x00005b00bf077a10 */ /* 0x010fc60001ffe4ff */
[----:B------:R3:W-:Y:S01]  /*b960*/  STL [R1+0x128], R36 ;  /* 0x0001282401007387 */ /* 0x0007e20000100800 */
[----:B------:R-:W-:-:S03]  /*b970*/  SHF.L.U64.HI R211, R211, 0x2, R193 ;  /* 0x00000002d3d37819 */ /* 0x000fc600000102c1 */
[----:B------:R-:W4:Y:S01]  /*b980*/  S2R R193, SR_TID.X ;  /* 0x0000000000c17919 */ /* 0x000f220000002100 */
[----:B--2---:R-:W-:-:S03]  /*b990*/  IADD3.X R6, R192, c[0x0][0x16c], RZ, P1, !PT ;  /* 0x00005b00c0067a10 */ /* 0x004fc60000ffe4ff */
[----:B------:R2:W-:Y:S01]  /*b9a0*/  STL [R1+0x130], R7 ;  /* 0x0001300701007387 */ /* 0x0005e20000100800 */
[----:B------:R-:W-:Y:S02]  /*b9b0*/  LOP3.LUT R196, R9, 0x30, R196, 0x78, !PT ;  /* 0x0000003009c47812 */ /* 0x000fe400078e78c4 */
[----:B---3--:R-:W-:Y:S01]  /*b9c0*/  IADD3.X R36, R195, c[0x0][0x16c], RZ, P4, !PT ;  /* 0x00005b00c3247a10 */ /* 0x008fe200027fe4ff */
[----:B------:R-:W-:Y:S01]  /*b9d0*/  STL [R1+0x138], R6 ;  /* 0x0001380601007387 */ /* 0x000fe20000100800 */
[----:B--2---:R-:W-:-:S03]  /*b9e0*/  IADD3.X R7, R194, c[0x0][0x16c], RZ, P2, !PT ;  /* 0x00005b00c2077a10 */ /* 0x004fc600017fe4ff */
[----:B------:R-:W2:Y:S04]  /*b9f0*/  S2R R201, SR_TID.X ;  /* 0x0000000000c97919 */ /* 0x000ea80000002100 */
[----:B------:R3:W-:Y:S04]  /*ba00*/  STL [R1+0x140], R7 ;  /* 0x0001400701007387 */ /* 0x0007e80000100800 */
[----:B------:R-:W-:Y:S01]  /*ba10*/  STL [R1+0x148], R36 ;  /* 0x0001482401007387 */ /* 0x000fe20000100800 */
[----:B---3--:R-:W-:-:S05]  /*ba20*/  LOP3.LUT R7, R196, R205, RZ, 0xfc, !PT ;  /* 0x000000cdc4077212 */ /* 0x008fca00078efcff */
[----:B------:R3:W-:Y:S02]  /*ba30*/  STL [R1+0x150], R7 ;  /* 0x0001500701007387 */ /* 0x0007e40000100800 */
[----:B---3--:R-:W-:-:S05]  /*ba40*/  LOP3.LUT R7, R7, 0x40, RZ, 0x3c, !PT ;  /* 0x0000004007077812 */ /* 0x008fca00078e3cff */
[----:B------:R1:W-:Y:S01]  /*ba50*/  STL [R1+0x154], R7 ;  /* 0x0001540701007387 */ /* 0x0003e20000100800 */
[----:B----4-:R-:W-:Y:S01]  /*ba60*/  LOP3.LUT R193, R193, 0x3, RZ, 0xc0, !PT ;  /* 0x00000003c1c17812 */ /* 0x010fe200078ec0ff */
[----:B------:R-:W-:-:S04]  /*ba70*/  IMAD.MOV.U32 R205, RZ, RZ, c[0x0][0x18c] ;  /* 0x00006300ffcd7624 */ /* 0x000fc800078e00ff */
[----:B------:R-:W-:Y:S01]  /*ba80*/  IMAD R193, R193, 0x220, RZ ;  /* 0x00000220c1c17824 */ /* 0x000fe200078e02ff */
[----:B------:R-:W-:Y:S01]  /*ba90*/  SHF.R.S32.HI R203, RZ, 0x1f, R203 ;  /* 0x0000001fffcb7819 */ /* 0x000fe200000114cb */
[----:B------:R-:W-:Y:S01]  /*baa0*/  IMAD.SHL.U32 R205, R205, 0x40, RZ ;  /* 0x00000040cdcd7824 */ /* 0x000fe200078e00ff */
[----:B------:R-:W-:Y:S02]  /*bab0*/  IADD3 R212, P6, R212, c[0x0][0x168], RZ ;  /* 0x00005a00d4d47a10 */ /* 0x000fe40007fde0ff */
[----:B--2---:R-:W-:Y:S01]  /*bac0*/  LOP3.LUT R48, R193, 0x5c, R201, 0x78, !PT ;  /* 0x0000005cc1307812 */ /* 0x004fe200078e78c9 */
[----:B------:R-:W-:Y:S01]  /*bad0*/  IMAD.MOV.U32 R208, RZ, RZ, RZ ;  /* 0x000000ffffd07224 */ /* 0x000fe200078e00ff */
[----:B------:R-:W-:Y:S01]  /*bae0*/  SHF.L.U64.HI R4, R139, 0x2, R4 ;  /* 0x000000028b047819 */ /* 0x000fe20000010204 */
[----:B------:R-:W-:Y:S01]  /*baf0*/  IMAD.MOV.U32 R198, RZ, RZ, 0x1 ;  /* 0x00000001ffc67424 */ /* 0x000fe200078e00ff */
[----:B------:R-:W-:Y:S01]  /*bb00*/  CS2R R84, SRZ ;  /* 0x0000000000547805 */ /* 0x000fe2000001ff00 */
[----:B------:R-:W-:Y:S01]  /*bb10*/  IMAD.MOV.U32 R199, RZ, RZ, -0x1 ;  /* 0xffffffffffc77424 */ /* 0x000fe200078e00ff */
        /* <DEDUP_REMOVED lines=51> */
[----:B------:R-:W-:Y:S01]  /*be50*/  SHF.L.U64.HI R202, R202, 0x2, R203 ;  /* 0x00000002caca7819 */ /* 0x000fe200000102cb */
[----:B------:R-:W-:Y:S01]  /*be60*/  IMAD.SHL.U32 R205, R205, 0x4, RZ ;  /* 0x00000004cdcd7824 */ /* 0x000fe200078e00ff */
[----:B------:R-:W-:Y:S01]  /*be70*/  IADD3.X R211, R206, c[0x0][0x16c], RZ, P6, !PT ;  /* 0x00005b00ced37a10 */ /* 0x000fe200037fe4ff */
[----:B------:R-:W-:Y:S01]  /*be80*/  CS2R R128, SRZ ;  /* 0x0000000000807805 */ /* 0x000fe2000001ff00 */
[----:B------:R-:W-:Y:S01]  /*be90*/  IADD3.X R6, R197, c[0x0][0x164], RZ, P0, !PT ;  /* 0x00005900c5067a10 */ /* 0x000fe200007fe4ff */
        /* <DEDUP_REMOVED lines=11> */
[----:B------:R-:W-:-:S02]  /*bf50*/  IADD3 R49, R200, -0x2, RZ ;  /* 0xfffffffec8317810 */ /* 0x000fc40007ffe0ff */
[----:B-1----:R-:W-:-:S06]  /*bf60*/  LOP3.LUT R48, R48, 0x20, RZ, 0x3c, !PT ;  /* 0x0000002030307812 */ /* 0x002fcc00078e3cff */
.L_x_2:
[----:B------:R-:W2:Y:S01]  /*bf70*/  LDL R48, [R1+0x150] ;  /* 0x0001500001307983 */ /* 0x000ea20000100800 */
[----:B------:R-:W-:-:S04]  /*bf80*/  DEPBAR.LE SB0, 0x2 ;  /* 0x000080800000791a */ /* 0x000fc80000000000 */
[----:B-----5:R-:W-:Y:S04]  /*bf90*/  STL [R1+0x160], R204 ;  /* 0x000160cc01007387 */ /* 0x020fe80000100800 */
[----:B------:R-:W3:Y:S04]  /*bfa0*/  LDL R197, [R1+0x154] ;  /* 0x0001540001c57983 */ /* 0x000ee80000100800 */
[----:B------:R-:W1:Y:S04]  /*bfb0*/  S2R R7, SR_TID.X ;  /* 0x0000000000077919 */ /* 0x000e680000002100 */
[----:B------:R-:W4:Y:S01]  /*bfc0*/  S2R R50, SR_TID.X ;  /* 0x0000000000327919 */ /* 0x000f220000002100 */
[----:B------:R-:W-:-:S03]  /*bfd0*/  IADD3 R199, R199, 0x1, RZ ;  /* 0x00000001c7c77810 */ /* 0x000fc60007ffe0ff */
[----:B------:R-:W-:Y:S01]  /*bfe0*/  BAR.SYNC.DEFER_BLOCKING 0x0 ;  /* 0x0000000000007b1d */ /* 0x000fe20000010000 */
[----:B------:R-:W-:Y:S02]  /*bff0*/  ISETP.GT.AND P0, PT, R199, 0x1, PT ;  /* 0x00000001c700780c */ /* 0x000fe40003f04270 */
[----:B-1----:R-:W-:-:S05]  /*c000*/  LOP3.LUT R49, R7, 0x3, RZ, 0xc0, !PT ;  /* 0x0000000307317812 */ /* 0x002fca00078ec0ff */
[C---:B------:R-:W-:Y:S02]  /*c010*/  IMAD R7, R49.reuse, 0x220, RZ ;  /* 0x0000022031077824 */ /* 0x040fe400078e02ff */
[----:B------:R-:W-:-:S03]  /*c020*/  IMAD R49, R49, 0x220, RZ ;  /* 0x0000022031317824 */ /* 0x000fc600078e02ff */
[--C-:B----4-:R-:W-:Y:S02]  /*c030*/  LOP3.LUT R7, R7, 0x5c, R50.reuse, 0x78, !PT ;  /* 0x0000005c07077812 */ /* 0x110fe400078e7832 */
[----:B------:R-:W-:Y:S02]  /*c040*/  LOP3.LUT R49, R49, 0x5c, R50, 0x78, !PT ;  /* 0x0000005c31317812 */ /* 0x000fe400078e7832 */
[----:B------:R-:W-:Y:S02]  /*c050*/  LOP3.LUT R7, R7, 0x20, RZ, 0x3c, !PT ;  /* 0x0000002007077812 */ /* 0x000fe400078e3cff */
[----:B------:R-:W-:-:S05]  /*c060*/  SEL R199, R199, RZ, !P0 ;  /* 0x000000ffc7c77207 */ /* 0x000fca0004000000 */
[C---:B------:R-:W-:Y:S02]  /*c070*/  IMAD R196, R199.reuse, 0x8000, R49 ;  /* 0x00008000c7c47824 */ /* 0x040fe400078e0231 */
[----:B------:R-:W-:-:S03]  /*c080*/  IMAD R7, R199, 0x8000, R7 ;  /* 0x00008000c7077824 */ /* 0x000fc600078e0207 */
[----:B------:R-:W-:Y:S04]  /*c090*/  LDS R60, [R196+0x180] ;  /* 0x00018000c43c7984 */ /* 0x000fe80000000800 */
[----:B------:R-:W-:Y:S04]  /*c0a0*/  LDS R62, [R196+0x980] ;  /* 0x00098000c43e7984 */ /* 0x000fe80000000800 */
[----:B------:R-:W-:Y:S04]  /*c0b0*/  LDS R61, [R7+0x180] ;  /* 0x00018000073d7984 */ /* 0x000fe80000000800 */
[----:B------:R-:W-:Y:S04]  /*c0c0*/  LDS R63, [R7+0x980] ;  /* 0x00098000073f7984 */ /* 0x000fe80000000800 */
[----:B------:R-:W-:Y:S04]  /*c0d0*/  LDS R50, [R196+0x800] ;  /* 0x00080000c4327984 */ /* 0x000fe80000000800 */
[----:B------:R-:W-:Y:S04]  /*c0e0*/  LDS R49, [R7] ;  /* 0x0000000007317984 */ /* 0x000fe80000000800 */
[----:B------:R-:W-:Y:S04]  /*c0f0*/  LDS R51, [R7+0x800] ;  /* 0x0008000007337984 */ /* 0x000fe80000000800 */
        /* <DEDUP_REMOVED lines=15> */
[----:B------:R-:W-:Y:S01]  /*c1f0*/  LDS R203, [R7+0x3800] ;  /* 0x0038000007cb7984 */ /* 0x000fe20000000800 */
[----:B--2---:R-:W-:-:S03]  /*c200*/  IMAD R206, R199, 0x8000, R48 ;  /* 0x00008000c7ce7824 */ /* 0x004fc600078e0230 */
[----:B------:R-:W-:Y:S04]  /*c210*/  LDS R48, [R196] ;  /* 0x00000000c4307984 */ /* 0x000fe80000000800 */
[----:B------:R-:W1:Y:S04]  /*c220*/  LDSM.16.M88.4 R64, [R206+0x10000] ;  /* 0x01000000ce40783b */ /* 0x000e680000000200 */
[----:B------:R-:W2:Y:S04]  /*c230*/  LDSM.16.M88.4 R68, [R206+0x11000] ;  /* 0x01100000ce44783b */ /* 0x000ea80000000200 */
[----:B------:R-:W4:Y:S04]  /*c240*/  LDSM.16.M88.4 R72, [R206+0x12000] ;  /* 0x01200000ce48783b */ /* 0x000f280000000200 */
[----:B------:R-:W3:Y:S04]  /*c250*/  LDSM.16.M88.4 R76, [R206+0x13000] ;  /* 0x01300000ce4c783b */ /* 0x000ee80000000200 */
[----:B------:R-:W3:Y:S04]  /*c260*/  LDSM.16.M88.4 R80, [R206+0x14000] ;  /* 0x01400000ce50783b */ /* 0x000ee80000000200 */
[----:B------:R-:W-:Y:S01]  /*c270*/  LDSM.16.M88.4 R168, [R206+0x17000] ;  /* 0x01700000cea8783b */ /* 0x000fe20000000200 */
[C---:B-1----:R-:W-:Y:S08]  /*c280*/  HMMA.1688.F32.TF32 R180, R60.reuse, R64, R96 ;  /* 0x000000403cb4723c */ /* 0x042ff00000081060 */
[-C--:B--2---:R-:W-:Y:S08]  /*c290*/  HMMA.1688.F32.TF32 R176, R60, R68.reuse, R116 ;  /* 0x000000443cb0723c */ /* 0x084ff00000081074 */
[C---:B------:R-:W-:Y:S01]  /*c2a0*/  HMMA.1688.F32.TF32 R96, R48.reuse, R68, R164 ;  /* 0x000000443060723c */ /* 0x040fe200000810a4 */
[----:B------:R-:W1:Y:S07]  /*c2b0*/  LDSM.16.M88.4 R164, [R206+0x15000] ;  /* 0x01500000cea4783b */ /* 0x000e6e0000000200 */
[----:B----4-:R-:W-:Y:S01]  /*c2c0*/  HMMA.1688.F32.TF32 R116, R48, R72, R160 ;  /* 0x000000483074723c */ /* 0x010fe200000810a0 */
[----:B------:R-:W2:Y:S07]  /*c2d0*/  LDSM.16.M88.4 R160, [R206+0x16000] ;  /* 0x01600000cea0783b */ /* 0x000eae0000000200 */
[-C--:B------:R-:W-:Y:S08]  /*c2e0*/  HMMA.1688.F32.TF32 R88, R52, R64.reuse, R88 ;  /* 0x000000403458723c */ /* 0x080ff00000081058 */
[----:B------:R-:W-:Y:S08]  /*c2f0*/  HMMA.1688.F32.TF32 R92, R56, R64, R92 ;  /* 0x00000040385c723c */ /* 0x000ff0000008105c */
[-C--:B------:R-:W-:Y:S08]  /*c300*/  HMMA.1688.F32.TF32 R100, R52, R68.reuse, R100 ;  /* 0x000000443464723c */ /* 0x080ff00000081064 */
[----:B------:R-:W-:Y:S01]  /*c310*/  HMMA.1688.F32.TF32 R104, R56, R68, R104 ;  /* 0x000000443868723c */ /* 0x000fe20000081068 */
[----:B---3--:R-:W-:Y:S01]  /*c320*/  IMAD R197, R199, 0x8000, R197 ;  /* 0x00008000c7c57824 */ /* 0x008fe200078e02c5 */
[----:B------:R-:W-:Y:S04]  /*c330*/  LDS R68, [R196+0x2180] ;  /* 0x00218000c4447984 */ /* 0x000fe80000000800 */
[----:B------:R-:W-:Y:S02]  /*c340*/  LDS R69, [R7+0x2180] ;  /* 0x0021800007457984 */ /* 0x000fe40000000800 */
[-C--:B------:R-:W-:Y:S08]  /*c350*/  HMMA.1688.F32.TF32 R120, R52, R72.reuse, R120 ;  /* 0x000000483478723c */ /* 0x080ff00000081078 */
[----:B------:R-:W-:Y:S08]  /*c360*/  HMMA.1688.F32.TF32 R124, R56, R72, R124 ;  /* 0x00000048387c723c */ /* 0x000ff0000008107c */
[-C--:B------:R-:W-:Y:S08]  /*c370*/  HMMA.1688.F32.TF32 R136, R52, R76.reuse, R136 ;  /* 0x0000004c3488723c */ /* 0x080ff00000081088 */
[----:B------:R-:W-:Y:S08]  /*c380*/  HMMA.1688.F32.TF32 R140, R56, R76, R140 ;  /* 0x0000004c388c723c */ /* 0x000ff0000008108c */
[-C--:B------:R-:W-:Y:S08]  /*c390*/  HMMA.1688.F32.TF32 R152, R52, R80.reuse, R152 ;  /* 0x000000503498723c */ /* 0x080ff00000081098 */
[----:B------:R-:W-:Y:S08]  /*c3a0*/  HMMA.1688.F32.TF32 R156, R56, R80, R156 ;  /* 0x00000050389c723c */ /* 0x000ff0000008109c */
[C---:B-1----:R-:W-:Y:S08]  /*c3b0*/  HMMA.1688.F32.TF32 R12, R52.reuse, R164, R12 ;  /* 0x000000a4340c723c */ /* 0x042ff0000008100c */
[C---:B--2---:R-:W-:Y:S08]  /*c3c0*/  HMMA.1688.F32.TF32 R16, R52.reuse, R160, R16 ;  /* 0x000000a03410723c */ /* 0x044ff00000081010 */
[----:B------:R-:W-:Y:S01]  /*c3d0*/  HMMA.1688.F32.TF32 R20, R52, R168, R20 ;  /* 0x000000a83414723c */ /* 0x000fe20000081014 */
[----:B------:R-:W-:Y:S04]  /*c3e0*/  LDS R52, [R196+0x1100] ;  /* 0x00110000c4347984 */ /* 0x000fe80000000800 */
[----:B------:R-:W-:Y:S03]  /*c3f0*/  LDS R54, [R196+0x1900] ;  /* 0x00190000c4367984 */ /* 0x000fe60000000800 */
[C---:B------:R-:W-:Y:S01]  /*c400*/  HMMA.1688.F32.TF32 R24, R56.reuse, R164, R24 ;  /* 0x000000a43818723c */ /* 0x040fe20000081018 */
[----:B------:R-:W-:Y:S04]  /*c410*/  LDS R53, [R7+0x1100] ;  /* 0x0011000007357984 */ /* 0x000fe80000000800 */
[----:B------:R-:W-:Y:S03]  /*c420*/  LDS R55, [R7+0x1900] ;  /* 0x0019000007377984 */ /* 0x000fe60000000800 */
[C---:B------:R-:W-:Y:S08]  /*c430*/  HMMA.1688.F32.TF32 R28, R56.reuse, R160, R28 ;  /* 0x000000a0381c723c */ /* 0x040ff0000008101c */
[----:B------:R-:W-:Y:S01]  /*c440*/  HMMA.1688.F32.TF32 R32, R56, R168, R32 ;  /* 0x000000a83820723c */ /* 0x000fe20000081020 */
[----:B------:R-:W-:Y:S04]  /*c450*/  LDS R56, [R196+0x1080] ;  /* 0x00108000c4387984 */ /* 0x000fe80000000800 */
[----:B------:R-:W-:Y:S03]  /*c460*/  LDS R58, [R196+0x1880] ;  /* 0x00188000c43a7984 */ /* 0x000fe60000000800 */
[C---:B------:R-:W-:Y:S01]  /*c470*/  HMMA.1688.F32.TF32 R84, R48.reuse, R64, R84 ;  /* 0x000000403054723c */ /* 0x040fe20000081054 */
[----:B------:R-:W-:Y:S04]  /*c480*/  LDS R57, [R7+0x1080] ;  /* 0x0010800007397984 */ /* 0x000fe80000000800 */
[----:B------:R-:W1:Y:S03]  /*c490*/  LDS R59, [R7+0x1880] ;  /* 0x00188000073b7984 */ /* 0x000e660000000800 */
[C---:B------:R-:W-:Y:S01]  /*c4a0*/  HMMA.1688.F32.TF32 R132, R48.reuse, R76, R132 ;  /* 0x0000004c3084723c */ /* 0x040fe20000081084 */
[----:B------:R-:W-:Y:S04]  /*c4b0*/  LDS R64, [R196+0x2100] ;  /* 0x00210000c4407984 */ /* 0x000fe80000000800 */
[----:B------:R-:W-:Y:S03]  /*c4c0*/  LDS R65, [R7+0x2100] ;  /* 0x0021000007417984 */ /* 0x000fe60000000800 */
[C---:B------:R-:W-:Y:S08]  /*c4d0*/  HMMA.1688.F32.TF32 R148, R48.reuse, R80, R148 ;  /* 0x000000503094723c */ /* 0x040ff00000081094 */
[C---:B------:R-:W-:Y:S08]  /*c4e0*/  HMMA.1688.F32.TF32 R112, R48.reuse, R164, R112 ;  /* 0x000000a43070723c */ /* 0x040ff00000081070 */
[C---:B------:R-:W-:Y:S08]  /*c4f0*/  HMMA.1688.F32.TF32 R108, R48.reuse, R160, R108 ;  /* 0x000000a0306c723c */ /* 0x040ff0000008106c */
[-C--:B------:R-:W-:Y:S01]  /*c500*/  HMMA.1688.F32.TF32 R8, R48, R168.reuse, R8 ;  /* 0x000000a83008723c */ /* 0x080fe20000081008 */
[----:B------:R-:W-:Y:S04]  /*c510*/  LDS R48, [R196+0x1180] ;  /* 0x00118000c4307984 */ /* 0x000fe80000000800 */
[----:B------:R-:W-:Y:S04]  /*c520*/  LDS R50, [R196+0x1980] ;  /* 0x00198000c4327984 */ /* 0x000fe80000000800 */
[----:B------:R-:W-:Y:S04]  /*c530*/  LDS R49, [R7+0x1180] ;  /* 0x0011800007317984 */ /* 0x000fe80000000800 */
[----:B------:R-:W2:Y:S01]  /*c540*/  LDS R51, [R7+0x1980] ;  /* 0x0019800007337984 */ /* 0x000ea20000000800 */
[----:B------:R-:W-:Y:S08]  /*c550*/  HMMA.1688.F32.TF32 R44, R60, R168, R44 ;  /* 0x000000a83c2c723c */ /* 0x000ff0000008102c */
[C---:B------:R-:W-:Y:S08]  /*c560*/  HMMA.1688.F32.TF32 R84, R188.reuse, R66, R84 ;  /* 0x00000042bc54723c */ /* 0x040ff00000081054 */
[C---:B------:R-:W-:Y:S08]  /*c570*/  HMMA.1688.F32.TF32 R96, R188.reuse, R70, R96 ;  /* 0x00000046bc60723c */ /* 0x040ff00000081060 */
[C---:B------:R-:W-:Y:S08]  /*c580*/  HMMA.1688.F32.TF32 R116, R188.reuse, R74, R116 ;  /* 0x0000004abc74723c */ /* 0x040ff00000081074 */
[C---:B------:R-:W-:Y:S08]  /*c590*/  HMMA.1688.F32.TF32 R132, R188.reuse, R78, R132 ;  /* 0x0000004ebc84723c */ /* 0x040ff00000081084 */
[C---:B------:R-:W-:Y:S08]  /*c5a0*/  HMMA.1688.F32.TF32 R148, R188.reuse, R82, R148 ;  /* 0x00000052bc94723c */ /* 0x040ff00000081094 */
[C---:B------:R-:W-:Y:S01]  /*c5b0*/  HMMA.1688.F32.TF32 R184, R188.reuse, R166, R112 ;  /* 0x000000a6bcb8723c */ /* 0x040fe20000081070 */
[----:B------:R-:W-:Y:S07]  /*c5c0*/  LDSM.16.M88.4 R112, [R197+0x13000] ;  /* 0x01300000c570783b */ /* 0x000fee0000000200 */
[C---:B------:R-:W-:Y:S08]  /*c5d0*/  HMMA.1688.F32.TF32 R192, R188.reuse, R162, R108 ;  /* 0x000000a2bcc0723c */ /* 0x040ff0000008106c */
[-C--:B------:R-:W-:Y:S01]  /*c5e0*/  HMMA.1688.F32.TF32 R188, R188, R170.reuse, R8 ;  /* 0x000000aabcbc723c */ /* 0x080fe20000081008 */
[----:B------:R-:W-:Y:S07]  /*c5f0*/  LDSM.16.M88.4 R8, [R197+0x11000] ;  /* 0x01100000c508783b */ /* 0x000fee0000000200 */
[-C--:B-1----:R-:W-:Y:S08]  /*c600*/  HMMA.1688.F32.TF32 R20, R56, R170.reuse, R20 ;  /* 0x000000aa3814723c */ /* 0x082ff00000081014 */
[----:B------:R-:W-:Y:S08]  /*c610*/  HMMA.1688.F32.TF32 R32, R52, R170, R32 ;  /* 0x000000aa3420723c */ /* 0x000ff00000081020 */
[C---:B------:R-:W-:Y:S08]  /*c620*/  HMMA.1688.F32.TF32 R88, R56.reuse, R66, R88 ;  /* 0x000000423858723c */ /* 0x040ff00000081058 */
[C---:B------:R-:W-:Y:S08]  /*c630*/  HMMA.1688.F32.TF32 R100, R56.reuse, R70, R100 ;  /* 0x000000463864723c */ /* 0x040ff00000081064 */
[C---:B------:R-:W-:Y:S08]  /*c640*/  HMMA.1688.F32.TF32 R120, R56.reuse, R74, R120 ;  /* 0x0000004a3878723c */ /* 0x040ff00000081078 */
[C---:B------:R-:W-:Y:S08]  /*c650*/  HMMA.1688.F32.TF32 R136, R56.reuse, R78, R136 ;  /* 0x0000004e3888723c */ /* 0x040ff00000081088 */
[C---:B------:R-:W-:Y:S08]  /*c660*/  HMMA.1688.F32.TF32 R152, R56.reuse, R82, R152 ;  /* 0x000000523898723c */ /* 0x040ff00000081098 */
[C---:B------:R-:W-:Y:S08]  /*c670*/  HMMA.1688.F32.TF32 R12, R56.reuse, R166, R12 ;  /* 0x000000a6380c723c */ /* 0x040ff0000008100c */
[----:B------:R-:W-:Y:S01]  /*c680*/  HMMA.1688.F32.TF32 R16, R56, R162, R16 ;  /* 0x000000a23810723c */ /* 0x000fe20000081010 */
[----:B------:R-:W-:Y:S04]  /*c690*/  LDS R56, [R196+0x2080] ;  /* 0x00208000c4387984 */ /* 0x000fe80000000800 */
[----:B------:R-:W-:Y:S03]  /*c6a0*/  LDS R58, [R196+0x2880] ;  /* 0x00288000c43a7984 */ /* 0x000fe60000000800 */
[----:B--2---:R-:W-:Y:S01]  /*c6b0*/  HMMA.1688.F32.TF32 R168, R48, R170, R44 ;  /* 0x000000aa30a8723c */ /* 0x004fe2000008102c */
[----:B------:R-:W-:Y:S04]  /*c6c0*/  LDS R57, [R7+0x2080] ;  /* 0x0020800007397984 */ /* 0x000fe80000000800 */
[----:B------:R-:W-:Y:S04]  /*c6d0*/  LDS R59, [R7+0x2880] ;  /* 0x00288000073b7984 */ /* 0x000fe80000000800 */
[----:B------:R-:W1:Y:S01]  /*c6e0*/  LDSM.16.M88.4 R44, [R197+0x15000] ;  /* 0x01500000c52c783b */ /* 0x000e620000000200 */
[C---:B------:R-:W-:Y:S08]  /*c6f0*/  HMMA.1688.F32.TF32 R172, R60.reuse, R80, R172 ;  /* 0x000000503cac723c */ /* 0x040ff000000810ac */
[C---:B------:R-:W-:Y:S08]  /*c700*/  HMMA.1688.F32.TF32 R128, R60.reuse, R72, R128 ;  /* 0x000000483c80723c */ /* 0x040ff00000081080 */
[C---:B------:R-:W-:Y:S08]  /*c710*/  HMMA.1688.F32.TF32 R144, R60.reuse, R76, R144 ;  /* 0x0000004c3c90723c */ /* 0x040ff00000081090 */
[C---:B------:R-:W-:Y:S08]  /*c720*/  HMMA.1688.F32.TF32 R36, R60.reuse, R164, R36 ;  /* 0x000000a43c24723c */ /* 0x040ff00000081024 */
[----:B------:R-:W-:Y:S01]  /*c730*/  HMMA.1688.F32.TF32 R40, R60, R160, R40 ;  /* 0x000000a03c28723c */ /* 0x000fe20000081028 */
[----:B------:R-:W-:Y:S04]  /*c740*/  LDS R60, [R196+0x2000] ;  /* 0x00200000c43c7984 */ /* 0x000fe80000000800 */
[----:B------:R-:W-:Y:S03]  /*c750*/  LDS R62, [R196+0x2800] ;  /* 0x00280000c43e7984 */ /* 0x000fe60000000800 */
[C---:B------:R-:W-:Y:S01]  /*c760*/  HMMA.1688.F32.TF32 R156, R52.reuse, R82, R156 ;  /* 0x00000052349c723c */ /* 0x040fe2000008109c */
[----:B------:R-:W-:Y:S04]  /*c770*/  LDS R61, [R7+0x2000] ;  /* 0x00200000073d7984 */ /* 0x000fe80000000800 */
[----:B------:R-:W-:Y:S03]  /*c780*/  LDS R63, [R7+0x2800] ;  /* 0x00280000073f7984 */ /* 0x000fe60000000800 */
[C---:B------:R-:W-:Y:S08]  /*c790*/  HMMA.1688.F32.TF32 R24, R52.reuse, R166, R24 ;  /* 0x000000a63418723c */ /* 0x040ff00000081018 */
[----:B------:R-:W-:Y:S08]  /*c7a0*/  HMMA.1688.F32.TF32 R28, R52, R162, R28 ;  /* 0x000000a2341c723c */ /* 0x000ff0000008101c */
[----:B------:R-:W-:Y:S08]  /*c7b0*/  HMMA.1688.F32.TF32 R172, R48, R82, R172 ;  /* 0x0000005230ac723c */ /* 0x000ff000000810ac */
[C---:B------:R-:W-:Y:S08]  /*c7c0*/  HMMA.1688.F32.TF32 R92, R52.reuse, R66, R92 ;  /* 0x00000042345c723c */ /* 0x040ff0000008105c */
[C---:B------:R-:W-:Y:S08]  /*c7d0*/  HMMA.1688.F32.TF32 R104, R52.reuse, R70, R104 ;  /* 0x000000463468723c */ /* 0x040ff00000081068 */
[C---:B------:R-:W-:Y:S08]  /*c7e0*/  HMMA.1688.F32.TF32 R124, R52.reuse, R74, R124 ;  /* 0x0000004a347c723c */ /* 0x040ff0000008107c */
[----:B------:R-:W-:Y:S01]  /*c7f0*/  HMMA.1688.F32.TF32 R140, R52, R78, R140 ;  /* 0x0000004e348c723c */ /* 0x000fe2000008108c */
[----:B------:R-:W2:Y:S07]  /*c800*/  LDSM.16.M88.4 R52, [R197+0x10000] ;  /* 0x01000000c534783b */ /* 0x000eae0000000200 */
[C---:B------:R-:W-:Y:S01]  /*c810*/  HMMA.1688.F32.TF32 R180, R48.reuse, R66, R180 ;  /* 0x0000004230b4723c */ /* 0x040fe200000810b4 */
[----:B------:R-:W-:Y:S04]  /*c820*/  LDS R66, [R196+0x2900] ;  /* 0x00290000c4427984 */ /* 0x000fe80000000800 */
[----:B------:R-:W-:Y:S03]  /*c830*/  LDS R67, [R7+0x2900] ;  /* 0x0029000007437984 */ /* 0x000fe60000000800 */
[C---:B------:R-:W-:Y:S01]  /*c840*/  HMMA.1688.F32.TF32 R176, R48.reuse, R70, R176 ;  /* 0x0000004630b0723c */ /* 0x040fe200000810b0 */
[----:B------:R-:W-:Y:S04]  /*c850*/  LDS R70, [R196+0x2980] ;  /* 0x00298000c4467984 */ /* 0x000fe80000000800 */
[----:B------:R-:W3:Y:S03]  /*c860*/  LDS R71, [R7+0x2980] ;  /* 0x0029800007477984 */ /* 0x000ee60000000800 */
[C---:B------:R-:W-:Y:S01]  /*c870*/  HMMA.1688.F32.TF32 R128, R48.reuse, R74, R128 ;  /* 0x0000004a3080723c */ /* 0x040fe20000081080 */
[----:B------:R-:W-:Y:S07]  /*c880*/  LDSM.16.M88.4 R72, [R197+0x16000] ;  /* 0x01600000c548783b */ /* 0x000fee0000000200 */
[C---:B------:R-:W-:Y:S08]  /*c890*/  HMMA.1688.F32.TF32 R144, R48.reuse, R78, R144 ;  /* 0x0000004e3090723c */ /* 0x040ff00000081090 */
[C---:B------:R-:W-:Y:S01]  /*c8a0*/  HMMA.1688.F32.TF32 R164, R48.reuse, R166, R36 ;  /* 0x000000a630a4723c */ /* 0x040fe20000081024 */
[----:B------:R-:W-:Y:S07]  /*c8b0*/  LDSM.16.M88.4 R36, [R197+0x14000] ;  /* 0x01400000c524783b */ /* 0x000fee0000000200 */
[----:B------:R-:W-:Y:S01]  /*c8c0*/  HMMA.1688.F32.TF32 R160, R48, R162, R40 ;  /* 0x000000a230a0723c */ /* 0x000fe20000081028 */
[----:B------:R-:W4:Y:S07]  /*c8d0*/  LDSM.16.M88.4 R48, [R197+0x12000] ;  /* 0x01200000c530783b */ /* 0x000f2e0000000200 */
[C---:B-1----:R-:W-:Y:S01]  /*c8e0*/  HMMA.1688.F32.TF32 R80, R56.reuse, R44, R12 ;  /* 0x0000002c3850723c */ /* 0x042fe2000008100c */
[----:B------:R-:W1:Y:S07]  /*c8f0*/  LDSM.16.M88.4 R12, [R197+0x17000] ;  /* 0x01700000c50c783b */ /* 0x000e6e0000000200 */
[C---:B--2---:R-:W-:Y:S08]  /*c900*/  HMMA.1688.F32.TF32 R88, R56.reuse, R52, R88 ;  /* 0x000000343858723c */ /* 0x044ff00000081058 */
[-C--:B------:R-:W-:Y:S08]  /*c910*/  HMMA.1688.F32.TF32 R100, R56, R8.reuse, R100 ;  /* 0x000000083864723c */ /* 0x080ff00000081064 */
[----:B---3--:R-:W-:Y:S08]  /*c920*/  HMMA.1688.F32.TF32 R40, R68, R8, R176 ;  /* 0x000000084428723c */ /* 0x008ff000000810b0 */
[C---:B------:R-:W-:Y:S08]  /*c930*/  HMMA.1688.F32.TF32 R136, R56.reuse, R112, R136 ;  /* 0x000000703888723c */ /* 0x040ff00000081088 */
[C---:B----4-:R-:W-:Y:S08]  /*c940*/  HMMA.1688.F32.TF32 R120, R56.reuse, R48, R120 ;  /* 0x000000303878723c */ /* 0x050ff00000081078 */
[----:B------:R-:W-:Y:S08]  /*c950*/  HMMA.1688.F32.TF32 R152, R56, R36, R152 ;  /* 0x000000243898723c */ /* 0x000ff00000081098 */
[----:B------:R-:W-:Y:S08]  /*c960*/  HMMA.1688.F32.TF32 R108, R60, R44, R184 ;  /* 0x0000002c3c6c723c */ /* 0x000ff000000810b8 */
[C---:B------:R-:W-:Y:S08]  /*c970*/  HMMA.1688.F32.TF32 R16, R56.reuse, R72, R16 ;  /* 0x000000483810723c */ /* 0x040ff00000081010 */
[----:B-1----:R-:W-:Y:S08]  /*c980*/  HMMA.1688.F32.TF32 R20, R56, R12, R20 ;  /* 0x0000000c3814723c */ /* 0x002ff00000081014 */
[-C--:B------:R-:W-:Y:S08]  /*c990*/  HMMA.1688.F32.TF32 R84, R60, R52.reuse, R84 ;  /* 0x000000343c54723c */ /* 0x080ff00000081054 */
[-C--:B------:R-:W-:Y:S08]  /*c9a0*/  HMMA.1688.F32.TF32 R92, R64, R52.reuse, R92 ;  /* 0x00000034405c723c */ /* 0x080ff0000008105c */
[----:B------:R-:W-:Y:S08]  /*c9b0*/  HMMA.1688.F32.TF32 R180, R68, R52, R180 ;  /* 0x0000003444b4723c */ /* 0x000ff000000810b4 */
[-C--:B------:R-:W-:Y:S08]  /*c9c0*/  HMMA.1688.F32.TF32 R96, R60, R8.reuse, R96 ;  /* 0x000000083c60723c */ /* 0x080ff00000081060 */
[----:B------:R-:W-:Y:S08]  /*c9d0*/  HMMA.1688.F32.TF32 R104, R64, R8, R104 ;  /* 0x000000084068723c */ /* 0x000ff00000081068 */
[-C--:B------:R-:W-:Y:S08]  /*c9e0*/  HMMA.1688.F32.TF32 R116, R60, R48.reuse, R116 ;  /* 0x000000303c74723c */ /* 0x080ff00000081074 */
[-C--:B------:R-:W-:Y:S08]  /*c9f0*/  HMMA.1688.F32.TF32 R124, R64, R48.reuse, R124 ;  /* 0x00000030407c723c */ /* 0x080ff0000008107c */
[----:B------:R-:W-:Y:S08]  /*ca00*/  HMMA.1688.F32.TF32 R128, R68, R48, R128 ;  /* 0x000000304480723c */ /* 0x000ff00000081080 */
[-C--:B------:R-:W-:Y:S08]  /*ca10*/  HMMA.1688.F32.TF32 R132, R60, R112.reuse, R132 ;  /* 0x000000703c84723c */ /* 0x080ff00000081084 */
[-C--:B------:R-:W-:Y:S08]  /*ca20*/  HMMA.1688.F32.TF32 R140, R64, R112.reuse, R140 ;  /* 0x00000070408c723c */ /* 0x080ff0000008108c */
[----:B------:R-:W-:Y:S08]  /*ca30*/  HMMA.1688.F32.TF32 R144, R68, R112, R144 ;  /* 0x000000704490723c */ /* 0x000ff00000081090 */
[-C--:B------:R-:W-:Y:S08]  /*ca40*/  HMMA.1688.F32.TF32 R148, R60, R36.reuse, R148 ;  /* 0x000000243c94723c */ /* 0x080ff00000081094 */
[-C--:B------:R-:W-:Y:S08]  /*ca50*/  HMMA.1688.F32.TF32 R156, R64, R36.reuse, R156 ;  /* 0x00000024409c723c */ /* 0x080ff0000008109c */
[----:B------:R-:W-:Y:S01]  /*ca60*/  HMMA.1688.F32.TF32 R172, R68, R36, R172 ;  /* 0x0000002444ac723c */ /* 0x000fe200000810ac */
[----:B------:R-:W-:Y:S04]  /*ca70*/  LDS R36, [R196+0x4180] ;  /* 0x00418000c4247984 */ /* 0x000fe80000000800 */
[----:B------:R-:W-:Y:S03]  /*ca80*/  LDS R37, [R7+0x4180] ;  /* 0x0041800007257984 */ /* 0x000fe60000000800 */
[-C--:B------:R-:W-:Y:S08]  /*ca90*/  HMMA.1688.F32.TF32 R24, R64, R44.reuse, R24 ;  /* 0x0000002c4018723c */ /* 0x080ff00000081018 */
[----:B------:R-:W-:Y:S08]  /*caa0*/  HMMA.1688.F32.TF32 R76, R68, R44, R164 ;  /* 0x0000002c444c723c */ /* 0x000ff000000810a4 */
[C---:B------:R-:W-:Y:S08]  /*cab0*/  HMMA.1688.F32.TF32 R176, R60.reuse, R72, R192 ;  /* 0x000000483cb0723c */ /* 0x040ff000000810c0 */
[----:B------:R-:W-:Y:S01]  /*cac0*/  HMMA.1688.F32.TF32 R184, R60, R12, R188 ;  /* 0x0000000c3cb8723c */ /* 0x000fe200000810bc */
[----:B------:R-:W-:Y:S04]  /*cad0*/  LDS R60, [R196+0x3180] ;  /* 0x00318000c43c7984 */ /* 0x000fe80000000800 */
[----:B------:R-:W-:Y:S03]  /*cae0*/  LDS R62, [R196+0x3980] ;  /* 0x00398000c43e7984 */ /* 0x000fe60000000800 */
[C---:B------:R-:W-:Y:S01]  /*caf0*/  HMMA.1688.F32.TF32 R28, R64.reuse, R72, R28 ;  /* 0x00000048401c723c */ /* 0x040fe2000008101c */
[----:B------:R-:W-:Y:S04]  /*cb00*/  LDS R61, [R7+0x3180] ;  /* 0x00318000073d7984 */ /* 0x000fe80000000800 */
[----:B------:R-:W-:Y:S03]  /*cb10*/  LDS R63, [R7+0x3980] ;  /* 0x00398000073f7984 */ /* 0x000fe60000000800 */
[----:B------:R-:W-:Y:S01]  /*cb20*/  HMMA.1688.F32.TF32 R32, R64, R12, R32 ;  /* 0x0000000c4020723c */ /* 0x000fe20000081020 */
[----:B------:R-:W-:Y:S04]  /*cb30*/  LDS R64, [R196+0x3100] ;  /* 0x00310000c4407984 */ /* 0x000fe80000000800 */
[----:B------:R-:W-:Y:S03]  /*cb40*/  LDS R66, [R196+0x3900] ;  /* 0x00390000c4427984 */ /* 0x000fe60000000800 */
[C---:B------:R-:W-:Y:S01]  /*cb50*/  HMMA.1688.F32.TF32 R56, R68.reuse, R72, R160 ;  /* 0x000000484438723c */ /* 0x040fe200000810a0 */
[----:B------:R-:W-:Y:S04]  /*cb60*/  LDS R65, [R7+0x3100] ;  /* 0x0031000007417984 */ /* 0x000fe80000000800 */
[----:B------:R-:W1:Y:S03]  /*cb70*/  LDS R67, [R7+0x3900] ;  /* 0x0039000007437984 */ /* 0x000e660000000800 */
[----:B------:R-:W-:Y:S01]  /*cb80*/  HMMA.1688.F32.TF32 R168, R68, R12, R168 ;  /* 0x0000000c44a8723c */ /* 0x000fe200000810a8 */
[----:B------:R-:W-:Y:S04]  /*cb90*/  LDS R68, [R196+0x3080] ;  /* 0x00308000c4447984 */ /* 0x000fe80000000800 */
[----:B------:R-:W-:Y:S04]  /*cba0*/  LDS R70, [R196+0x3880] ;  /* 0x00388000c4467984 */ /* 0x000fe80000000800 */
[----:B------:R-:W-:Y:S04]  /*cbb0*/  LDS R69, [R7+0x3080] ;  /* 0x0030800007457984 */ /* 0x000fe80000000800 */
[----:B------:R-:W2:Y:S01]  /*cbc0*/  LDS R71, [R7+0x3880] ;  /* 0x0038800007477984 */ /* 0x000ea20000000800 */
[C---:B------:R-:W-:Y:S08]  /*cbd0*/  HMMA.1688.F32.TF32 R164, R200.reuse, R10, R96 ;  /* 0x0000000ac8a4723c */ /* 0x040ff00000081060 */
[C---:B------:R-:W-:Y:S08]  /*cbe0*/  HMMA.1688.F32.TF32 R188, R200.reuse, R74, R176 ;  /* 0x0000004ac8bc723c */ /* 0x040ff000000810b0 */
[C---:B------:R-:W-:Y:S08]  /*cbf0*/  HMMA.1688.F32.TF32 R132, R200.reuse, R114, R132 ;  /* 0x00000072c884723c */ /* 0x040ff00000081084 */
[----:B------:R-:W-:Y:S08]  /*cc00*/  HMMA.1688.F32.TF32 R192, R200, R46, R108 ;  /* 0x0000002ec8c0723c */ /* 0x000ff0000008106c */
[----:B-1----:R-:W-:Y:S08]  /*cc10*/  HMMA.1688.F32.TF32 R104, R64, R10, R104 ;  /* 0x0000000a4068723c */ /* 0x002ff00000081068 */
[C---:B--2---:R-:W-:Y:S08]  /*cc20*/  HMMA.1688.F32.TF32 R88, R68.reuse, R54, R88 ;  /* 0x000000364458723c */ /* 0x044ff00000081058 */
[C---:B------:R-:W-:Y:S08]  /*cc30*/  HMMA.1688.F32.TF32 R100, R68.reuse, R10, R100 ;  /* 0x0000000a4464723c */ /* 0x040ff00000081064 */
[C---:B------:R-:W-:Y:S08]  /*cc40*/  HMMA.1688.F32.TF32 R120, R68.reuse, R50, R120 ;  /* 0x000000324478723c */ /* 0x040ff00000081078 */
[C---:B------:R-:W-:Y:S08]  /*cc50*/  HMMA.1688.F32.TF32 R136, R68.reuse, R114, R136 ;  /* 0x000000724488723c */ /* 0x040ff00000081088 */
[C---:B------:R-:W-:Y:S08]  /*cc60*/  HMMA.1688.F32.TF32 R152, R68.reuse, R38, R152 ;  /* 0x000000264498723c */ /* 0x040ff00000081098 */
[C---:B------:R-:W-:Y:S01]  /*cc70*/  HMMA.1688.F32.TF32 R176, R68.reuse, R46, R80 ;  /* 0x0000002e44b0723c */ /* 0x040fe20000081050 */
[----:B------:R-:W-:Y:S07]  /*cc80*/  LDSM.16.M88.4 R80, [R206+0x12080] ;  /* 0x01208000ce50783b */ /* 0x000fee0000000200 */
[C---:B------:R-:W-:Y:S08]  /*cc90*/  HMMA.1688.F32.TF32 R16, R68.reuse, R74, R16 ;  /* 0x0000004a4410723c */ /* 0x040ff00000081010 */
[----:B------:R-:W-:Y:S08]  /*cca0*/  HMMA.1688.F32.TF32 R20, R68, R14, R20 ;  /* 0x0000000e4414723c */ /* 0x000ff00000081014 */
[C---:B------:R-:W-:Y:S08]  /*ccb0*/  HMMA.1688.F32.TF32 R140, R64.reuse, R114, R140 ;  /* 0x00000072408c723c */ /* 0x040ff0000008108c */
[----:B------:R-:W-:Y:S08]  /*ccc0*/  HMMA.1688.F32.TF32 R24, R64, R46, R24 ;  /* 0x0000002e4018723c */ /* 0x000ff00000081018 */
[----:B------:R-:W-:Y:S08]  /*ccd0*/  HMMA.1688.F32.TF32 R96, R60, R10, R40 ;  /* 0x0000000a3c60723c */ /* 0x000ff00000081028 */
[-C--:B------:R-:W-:Y:S08]  /*cce0*/  HMMA.1688.F32.TF32 R84, R200, R54.reuse, R84 ;  /* 0x00000036c854723c */ /* 0x080ff00000081054 */
[C---:B------:R-:W-:Y:S08]  /*ccf0*/  HMMA.1688.F32.TF32 R92, R64.reuse, R54, R92 ;  /* 0x00000036405c723c */ /* 0x040ff0000008105c */
[C---:B------:R-:W-:Y:S08]  /*cd00*/  HMMA.1688.F32.TF32 R124, R64.reuse, R50, R124 ;  /* 0x00000032407c723c */ /* 0x040ff0000008107c */
[C---:B------:R-:W-:Y:S08]  /*cd10*/  HMMA.1688.F32.TF32 R156, R64.reuse, R38, R156 ;  /* 0x00000026409c723c */ /* 0x040ff0000008109c */
[C---:B------:R-:W-:Y:S08]  /*cd20*/  HMMA.1688.F32.TF32 R28, R64.reuse, R74, R28 ;  /* 0x0000004a401c723c */ /* 0x040ff0000008101c */
[----:B------:R-:W-:Y:S01]  /*cd30*/  HMMA.1688.F32.TF32 R32, R64, R14, R32 ;  /* 0x0000000e4020723c */ /* 0x000fe20000081020 */
[----:B------:R-:W-:Y:S07]  /*cd40*/  LDSM.16.M88.4 R64, [R206+0x10080] ;  /* 0x01008000ce40783b */ /* 0x000fee0000000200 */
[C---:B------:R-:W-:Y:S01]  /*cd50*/  HMMA.1688.F32.TF32 R180, R60.reuse, R54, R180 ;  /* 0x000000363cb4723c */ /* 0x040fe200000810b4 */
[----:B------:R-:W-:Y:S07]  /*cd60*/  LDSM.16.M88.4 R52, [R206+0x16080] ;  /* 0x01608000ce34783b */ /* 0x000fee0000000200 */
[C---:B------:R-:W-:Y:S08]  /*cd70*/  HMMA.1688.F32.TF32 R108, R60.reuse, R50, R128 ;  /* 0x000000323c6c723c */ /* 0x040ff00000081080 */
[C---:B------:R-:W-:Y:S08]  /*cd80*/  HMMA.1688.F32.TF32 R112, R60.reuse, R114, R144 ;  /* 0x000000723c70723c */ /* 0x040ff00000081090 */
[C---:B------:R-:W-:Y:S01]  /*cd90*/  HMMA.1688.F32.TF32 R68, R60.reuse, R38, R172 ;  /* 0x000000263c44723c */ /* 0x040fe200000810ac */
[----:B------:R-:W-:Y:S04]  /*cda0*/  LDS R172, [R196+0x4080] ;  /* 0x00408000c4ac7984 */ /* 0x000fe80000000800 */
[----:B------:R-:W-:Y:S03]  /*cdb0*/  LDS R174, [R196+0x4880] ;  /* 0x00488000c4ae7984 */ /* 0x000fe60000000800 */
[C---:B------:R-:W-:Y:S01]  /*cdc0*/  HMMA.1688.F32.TF32 R44, R60.reuse, R46, R76 ;  /* 0x0000002e3c2c723c */ /* 0x040fe2000008104c */
[----:B------:R-:W-:Y:S04]  /*cdd0*/  LDSM.16.M88.4 R76, [R206+0x13080] ;  /* 0x01308000ce4c783b */ /* 0x000fe80000000200 */
[----:B------:R-:W-:Y:S03]  /*cde0*/  LDS R173, [R7+0x4080] ;  /* 0x0040800007ad7984 */ /* 0x000fe60000000800 */
[C---:B------:R-:W-:Y:S01]  /*cdf0*/  HMMA.1688.F32.TF32 R40, R60.reuse, R74, R56 ;  /* 0x0000004a3c28723c */ /* 0x040fe20000081038 */
[----:B------:R-:W-:Y:S04]  /*ce00*/  LDSM.16.M88.4 R72, [R206+0x11080] ;  /* 0x01108000ce48783b */ /* 0x000fe80000000200 */
[----:B------:R-:W-:Y:S03]  /*ce10*/  LDSM.16.M88.4 R56, [R206+0x15080] ;  /* 0x01508000ce38783b */ /* 0x000fe60000000200 */
[----:B------:R-:W-:Y:S01]  /*ce20*/  HMMA.1688.F32.TF32 R8, R60, R14, R168 ;  /* 0x0000000e3c08723c */ /* 0x000fe200000810a8 */
[----:B------:R-:W-:Y:S04]  /*ce30*/  LDS R168, [R196+0x4000] ;  /* 0x00400000c4a87984 */ /* 0x000fe80000000800 */
[----:B------:R-:W-:Y:S03]  /*ce40*/  LDS R170, [R196+0x4800] ;  /* 0x00480000c4aa7984 */ /* 0x000fe60000000800 */
[C---:B------:R-:W-:Y:S01]  /*ce50*/  HMMA.1688.F32.TF32 R160, R200.reuse, R50, R116 ;  /* 0x00000032c8a0723c */ /* 0x040fe20000081074 */
[----:B------:R-:W-:Y:S04]  /*ce60*/  LDS R169, [R7+0x4000] ;  /* 0x0040000007a97984 */ /* 0x000fe80000000800 */
[----:B------:R-:W1:Y:S03]  /*ce70*/  LDS R171, [R7+0x4800] ;  /* 0x0048000007ab7984 */ /* 0x000e660000000800 */
[C---:B------:R-:W-:Y:S01]  /*ce80*/  HMMA.1688.F32.TF32 R148, R200.reuse, R38, R148 ;  /* 0x00000026c894723c */ /* 0x040fe20000081094 */
[----:B------:R-:W2:Y:S04]  /*ce90*/  LDSM.16.M88.4 R60, [R206+0x14080] ;  /* 0x01408000ce3c783b */ /* 0x000ea80000000200 */
[----:B------:R-:W3:Y:S04]  /*cea0*/  LDSM.16.M88.4 R48, [R206+0x17080] ;  /* 0x01708000ce30783b */ /* 0x000ee80000000200 */
[----:B------:R-:W4:Y:S04]  /*ceb0*/  LDS R175, [R7+0x4880] ;  /* 0x0048800007af7984 */ /* 0x000f280000000800 */
[----:B------:R-:W-:Y:S04]  /*cec0*/  LDS R116, [R196+0x4100] ;  /* 0x00410000c4747984 */ /* 0x000fe80000000800 */
[----:B------:R-:W-:Y:S04]  /*ced0*/  LDS R118, [R196+0x4900] ;  /* 0x00490000c4767984 */ /* 0x000fe80000000800 */
[----:B------:R-:W-:Y:S04]  /*cee0*/  LDS R117, [R7+0x4100] ;  /* 0x0041000007757984 */ /* 0x000fe80000000800 */
[----:B------:R-:W2:Y:S04]  /*cef0*/  LDS R119, [R7+0x4900] ;  /* 0x0049000007777984 */ /* 0x000ea80000000800 */
[----:B------:R-:W-:Y:S04]  /*cf00*/  LDS R38, [R196+0x4980] ;  /* 0x00498000c4267984 */ /* 0x000fe80000000800 */
[----:B------:R-:W2:Y:S01]  /*cf10*/  LDS R39, [R7+0x4980] ;  /* 0x0049800007277984 */ /* 0x000ea20000000800 */
[----:B------:R-:W-:Y:S08]  /*cf20*/  HMMA.1688.F32.TF32 R184, R200, R14, R184 ;  /* 0x0000000ec8b8723c */ /* 0x000ff000000810b8 */
[C---:B-1----:R-:W-:Y:S08]  /*cf30*/  HMMA.1688.F32.TF32 R84, R168.reuse, R64, R84 ;  /* 0x00000040a854723c */ /* 0x042ff00000081054 */
[C---:B------:R-:W-:Y:S08]  /*cf40*/  HMMA.1688.F32.TF32 R164, R168.reuse, R72, R164 ;  /* 0x00000048a8a4723c */ /* 0x040ff000000810a4 */
[C---:B------:R-:W-:Y:S08]  /*cf50*/  HMMA.1688.F32.TF32 R160, R168.reuse, R80, R160 ;  /* 0x00000050a8a0723c */ /* 0x040ff000000810a0 */
[C---:B------:R-:W-:Y:S08]  /*cf60*/  HMMA.1688.F32.TF32 R132, R168.reuse, R76, R132 ;  /* 0x0000004ca884723c */ /* 0x040ff00000081084 */
[C---:B--2---:R-:W-:Y:S08]  /*cf70*/  HMMA.1688.F32.TF32 R148, R168.reuse, R60, R148 ;  /* 0x0000003ca894723c */ /* 0x044ff00000081094 */
[C---:B------:R-:W-:Y:S08]  /*cf80*/  HMMA.1688.F32.TF32 R128, R168.reuse, R56, R192 ;  /* 0x00000038a880723c */ /* 0x040ff000000810c0 */
[C---:B------:R-:W-:Y:S08]  /*cf90*/  HMMA.1688.F32.TF32 R144, R168.reuse, R52, R188 ;  /* 0x00000034a890723c */ /* 0x040ff000000810bc */
[----:B---3--:R-:W-:Y:S01]  /*cfa0*/  HMMA.1688.F32.TF32 R168, R168, R48, R184 ;  /* 0x00000030a8a8723c */ /* 0x008fe200000810b8 */
[----:B------:R-:W-:Y:S04]  /*cfb0*/  LDS R184, [R196+0x5000] ;  /* 0x00500000c4b87984 */ /* 0x000fe80000000800 */
[----:B------:R-:W-:Y:S03]  /*cfc0*/  LDS R186, [R196+0x5800] ;  /* 0x00580000c4ba7984 */ /* 0x000fe60000000800 */
[-C--:B----4-:R-:W-:Y:S01]  /*cfd0*/  HMMA.1688.F32.TF32 R88, R172, R64.reuse, R88 ;  /* 0x00000040ac58723c */ /* 0x090fe20000081058 */
[----:B------:R-:W-:Y:S04]  /*cfe0*/  LDS R185, [R7+0x5000] ;  /* 0x0050000007b97984 */ /* 0x000fe80000000800 */
[----:B------:R-:W1:Y:S03]  /*cff0*/  LDS R187, [R7+0x5800] ;  /* 0x0058000007bb7984 */ /* 0x000e660000000800 */
        /* <DEDUP_REMOVED lines=19> */
[----:B------:R-:W-:Y:S08]  /*d130*/  HMMA.1688.F32.TF32 R68, R36, R60, R68 ;  /* 0x0000003c2444723c */ /* 0x000ff00000081044 */
[C---:B------:R-:W-:Y:S08]  /*d140*/  HMMA.1688.F32.TF32 R12, R172.reuse, R56, R176 ;  /* 0x00000038ac0c723c */ /* 0x040ff000000810b0 */
[C---:B------:R-:W-:Y:S08]  /*d150*/  HMMA.1688.F32.TF32 R16, R172.reuse, R52, R16 ;  /* 0x00000034ac10723c */ /* 0x040ff00000081010 */
[----:B------:R-:W-:Y:S01]  /*d160*/  HMMA.1688.F32.TF32 R20, R172, R48, R20 ;  /* 0x00000030ac14723c */ /* 0x000fe20000081014 */
[----:B------:R-:W-:Y:S04]  /*d170*/  LDS R172, [R196+0x5080] ;  /* 0x00508000c4ac7984 */ /* 0x000fe80000000800 */
[----:B------:R-:W-:Y:S03]  /*d180*/  LDS R174, [R196+0x5880] ;  /* 0x00588000c4ae7984 */ /* 0x000fe60000000800 */
[C---:B------:R-:W-:Y:S01]  /*d190*/  HMMA.1688.F32.TF32 R24, R116.reuse, R56, R24 ;  /* 0x000000387418723c */ /* 0x040fe20000081018 */
[----:B------:R-:W-:Y:S04]  /*d1a0*/  LDS R173, [R7+0x5080] ;  /* 0x0050800007ad7984 */ /* 0x000fe80000000800 */
[----:B------:R-:W2:Y:S03]  /*d1b0*/  LDS R175, [R7+0x5880] ;  /* 0x0058800007af7984 */ /* 0x000ea60000000800 */
[C---:B------:R-:W-:Y:S08]  /*d1c0*/  HMMA.1688.F32.TF32 R28, R116.reuse, R52, R28 ;  /* 0x00000034741c723c */ /* 0x040ff0000008101c */
[----:B------:R-:W-:Y:S01]  /*d1d0*/  HMMA.1688.F32.TF32 R32, R116, R48, R32 ;  /* 0x000000307420723c */ /* 0x000fe20000081020 */
[----:B------:R-:W-:Y:S04]  /*d1e0*/  LDS R116, [R196+0x5100] ;  /* 0x00510000c4747984 */ /* 0x000fe80000000800 */
[----:B------:R-:W-:Y:S03]  /*d1f0*/  LDS R118, [R196+0x5900] ;  /* 0x00590000c4767984 */ /* 0x000fe60000000800 */
[C---:B------:R-:W-:Y:S01]  /*d200*/  HMMA.1688.F32.TF32 R44, R36.reuse, R56, R44 ;  /* 0x00000038242c723c */ /* 0x040fe2000008102c */
[----:B------:R-:W-:Y:S04]  /*d210*/  LDS R117, [R7+0x5100] ;  /* 0x0051000007757984 */ /* 0x000fe80000000800 */
[----:B------:R-:W3:Y:S03]  /*d220*/  LDS R119, [R7+0x5900] ;  /* 0x0059000007777984 */ /* 0x000ee60000000800 */
[C---:B------:R-:W-:Y:S08]  /*d230*/  HMMA.1688.F32.TF32 R40, R36.reuse, R52, R40 ;  /* 0x000000342428723c */ /* 0x040ff00000081028 */
[----:B------:R-:W-:Y:S01]  /*d240*/  HMMA.1688.F32.TF32 R8, R36, R48, R8 ;  /* 0x000000302408723c */ /* 0x000fe20000081008 */
[----:B------:R-:W-:Y:S04]  /*d250*/  LDS R36, [R196+0x5180] ;  /* 0x00518000c4247984 */ /* 0x000fe80000000800 */
[----:B------:R-:W-:Y:S04]  /*d260*/  LDS R38, [R196+0x5980] ;  /* 0x00598000c4267984 */ /* 0x000fe80000000800 */
[----:B------:R-:W-:Y:S04]  /*d270*/  LDS R37, [R7+0x5180] ;  /* 0x0051800007257984 */ /* 0x000fe80000000800 */
[----:B------:R-:W4:Y:S01]  /*d280*/  LDS R39, [R7+0x5980] ;  /* 0x0059800007277984 */ /* 0x000f220000000800 */
[C---:B-1----:R-:W-:Y:S08]  /*d290*/  HMMA.1688.F32.TF32 R84, R184.reuse, R66, R84 ;  /* 0x00000042b854723c */ /* 0x042ff00000081054 */
[C---:B------:R-:W-:Y:S08]  /*d2a0*/  HMMA.1688.F32.TF32 R164, R184.reuse, R74, R164 ;  /* 0x0000004ab8a4723c */ /* 0x040ff000000810a4 */
[C---:B------:R-:W-:Y:S08]  /*d2b0*/  HMMA.1688.F32.TF32 R160, R184.reuse, R82, R160 ;  /* 0x00000052b8a0723c */ /* 0x040ff000000810a0 */
[C---:B------:R-:W-:Y:S08]  /*d2c0*/  HMMA.1688.F32.TF32 R132, R184.reuse, R78, R132 ;  /* 0x0000004eb884723c */ /* 0x040ff00000081084 */
[C---:B------:R-:W-:Y:S08]  /*d2d0*/  HMMA.1688.F32.TF32 R148, R184.reuse, R62, R148 ;  /* 0x0000003eb894723c */ /* 0x040ff00000081094 */
[C---:B------:R-:W-:Y:S01]  /*d2e0*/  HMMA.1688.F32.TF32 R192, R184.reuse, R58, R128 ;  /* 0x0000003ab8c0723c */ /* 0x040fe20000081080 */
[----:B------:R-:W-:Y:S07]  /*d2f0*/  LDSM.16.M88.4 R128, [R197+0x12080] ;  /* 0x01208000c580783b */ /* 0x000fee0000000200 */
[C---:B------:R-:W-:Y:S01]  /*d300*/  HMMA.1688.F32.TF32 R188, R184.reuse, R54, R144 ;  /* 0x00000036b8bc723c */ /* 0x040fe20000081090 */
[----:B------:R-:W-:Y:S07]  /*d310*/  LDSM.16.M88.4 R144, [R197+0x13080] ;  /* 0x01308000c590783b */ /* 0x000fee0000000200 */
[----:B------:R-:W-:Y:S08]  /*d320*/  HMMA.1688.F32.TF32 R184, R184, R50, R168 ;  /* 0x00000032b8b8723c */ /* 0x000ff000000810a8 */
[C---:B--2---:R-:W-:Y:S08]  /*d330*/  HMMA.1688.F32.TF32 R88, R172.reuse, R66, R88 ;  /* 0x00000042ac58723c */ /* 0x044ff00000081058 */
[C---:B------:R-:W-:Y:S08]  /*d340*/  HMMA.1688.F32.TF32 R152, R172.reuse, R62, R152 ;  /* 0x0000003eac98723c */ /* 0x040ff00000081098 */
[C---:B------:R-:W-:Y:S08]  /*d350*/  HMMA.1688.F32.TF32 R12, R172.reuse, R58, R12 ;  /* 0x0000003aac0c723c */ /* 0x040ff0000008100c */
[C---:B------:R-:W-:Y:S08]  /*d360*/  HMMA.1688.F32.TF32 R16, R172.reuse, R54, R16 ;  /* 0x00000036ac10723c */ /* 0x040ff00000081010 */
[----:B------:R-:W-:Y:S08]  /*d370*/  HMMA.1688.F32.TF32 R20, R172, R50, R20 ;  /* 0x00000032ac14723c */ /* 0x000ff00000081014 */
[C---:B---3--:R-:W-:Y:S08]  /*d380*/  HMMA.1688.F32.TF32 R92, R116.reuse, R66, R92 ;  /* 0x00000042745c723c */ /* 0x048ff0000008105c */
[C---:B------:R-:W-:Y:S08]  /*d390*/  HMMA.1688.F32.TF32 R156, R116.reuse, R62, R156 ;  /* 0x0000003e749c723c */ /* 0x040ff0000008109c */
[C---:B------:R-:W-:Y:S08]  /*d3a0*/  HMMA.1688.F32.TF32 R24, R116.reuse, R58, R24 ;  /* 0x0000003a7418723c */ /* 0x040ff00000081018 */
[C---:B------:R-:W-:Y:S08]  /*d3b0*/  HMMA.1688.F32.TF32 R28, R116.reuse, R54, R28 ;  /* 0x00000036741c723c */ /* 0x040ff0000008101c */
[----:B------:R-:W-:Y:S08]  /*d3c0*/  HMMA.1688.F32.TF32 R32, R116, R50, R32 ;  /* 0x000000327420723c */ /* 0x000ff00000081020 */
[----:B----4-:R-:W-:Y:S01]  /*d3d0*/  HMMA.1688.F32.TF32 R176, R36, R66, R180 ;  /* 0x0000004224b0723c */ /* 0x010fe200000810b4 */
[----:B------:R-:W-:Y:S01]  /*d3e0*/  STL [R1+0x168], R199 ;  /* 0x000168c701007387 */ /* 0x000fe20000100800 */
[----:B------:R-:W-:-:S03]  /*d3f0*/  ISETP.GT.AND P0, PT, R0, RZ, PT ;  /* 0x000000ff0000720c */ /* 0x000fc60003f04270 */
[----:B------:R-:W-:Y:S03]  /*d400*/  LDS R180, [R196+0x7000] ;  /* 0x00700000c4b47984 */ /* 0x000fe60000000800 */
[C---:B------:R-:W-:Y:S01]  /*d410*/  HMMA.1688.F32.TF32 R100, R172.reuse, R74, R100 ;  /* 0x0000004aac64723c */ /* 0x040fe20000081064 */
[----:B------:R-:W-:Y:S07]  /*d420*/  LDS R182, [R196+0x7800] ;  /* 0x00780000c4b67984 */ /* 0x000fee0000000800 */
[C---:B------:R-:W-:Y:S08]  /*d430*/  HMMA.1688.F32.TF32 R120, R172.reuse, R82, R120 ;  /* 0x00000052ac78723c */ /* 0x040ff00000081078 */
[----:B------:R-:W-:Y:S01]  /*d440*/  HMMA.1688.F32.TF32 R136, R172, R78, R136 ;  /* 0x0000004eac88723c */ /* 0x000fe20000081088 */
[----:B------:R-:W-:Y:S07]  /*d450*/  LDSM.16.M88.4 R172, [R197+0x14080] ;  /* 0x01408000c5ac783b */ /* 0x000fee0000000200 */
[C---:B------:R-:W-:Y:S08]  /*d460*/  HMMA.1688.F32.TF32 R104, R116.reuse, R74, R104 ;  /* 0x0000004a7468723c */ /* 0x040ff00000081068 */
[C---:B------:R-:W-:Y:S08]  /*d470*/  HMMA.1688.F32.TF32 R124, R116.reuse, R82, R124 ;  /* 0x00000052747c723c */ /* 0x040ff0000008107c */
[----:B------:R-:W-:Y:S01]  /*d480*/  HMMA.1688.F32.TF32 R140, R116, R78, R140 ;  /* 0x0000004e748c723c */ /* 0x000fe2000008108c */
[----:B------:R-:W-:Y:S07]  /*d490*/  LDSM.16.M88.4 R116, [R197+0x11080] ;  /* 0x01108000c574783b */ /* 0x000fee0000000200 */
[C---:B------:R-:W-:Y:S01]  /*d4a0*/  HMMA.1688.F32.TF32 R168, R36.reuse, R74, R96 ;  /* 0x0000004a24a8723c */ /* 0x040fe20000081060 */
[----:B------:R-:W-:Y:S04]  /*d4b0*/  LDS R74, [R196+0x6900] ;  /* 0x00690000c44a7984 */ /* 0x000fe80000000800 */
[----:B------:R-:W-:Y:S03]  /*d4c0*/  LDS R75, [R7+0x6900] ;  /* 0x00690000074b7984 */ /* 0x000fe60000000800 */
[C---:B------:R-:W-:Y:S01]  /*d4d0*/  HMMA.1688.F32.TF32 R108, R36.reuse, R82, R108 ;  /* 0x00000052246c723c */ /* 0x040fe2000008106c */
[----:B------:R-:W1:Y:S04]  /*d4e0*/  LDSM.16.M88.4 R96, [R197+0x10080] ;  /* 0x01008000c560783b */ /* 0x000e680000000200 */
[----:B------:R-:W-:Y:S03]  /*d4f0*/  LDS R82, [R196+0x6980] ;  /* 0x00698000c4527984 */ /* 0x000fe60000000800 */
[C---:B------:R-:W-:Y:S01]  /*d500*/  HMMA.1688.F32.TF32 R64, R36.reuse, R78, R112 ;  /* 0x0000004e2440723c */ /* 0x040fe20000081070 */
[----:B------:R-:W-:Y:S04]  /*d510*/  LDS R78, [R196+0x6880] ;  /* 0x00688000c44e7984 */ /* 0x000fe80000000800 */
[----:B------:R-:W-:Y:S03]  /*d520*/  LDS R79, [R7+0x6880] ;  /* 0x00688000074f7984 */ /* 0x000fe60000000800 */
[C---:B------:R-:W-:Y:S01]  /*d530*/  HMMA.1688.F32.TF32 R60, R36.reuse, R62, R68 ;  /* 0x0000003e243c723c */ /* 0x040fe20000081044 */
[----:B------:R-:W-:Y:S07]  /*d540*/  LDS R83, [R7+0x6980] ;  /* 0x0069800007537984 */ /* 0x000fee0000000800 */
[C---:B------:R-:W-:Y:S01]  /*d550*/  HMMA.1688.F32.TF32 R56, R36.reuse, R58, R44 ;  /* 0x0000003a2438723c */ /* 0x040fe2000008102c */
[----:B------:R-:W-:Y:S04]  /*d560*/  LDSM.16.M88.4 R44, [R197+0x17080] ;  /* 0x01708000c52c783b */ /* 0x000fe80000000200 */
[----:B------:R-:W-:Y:S03]  /*d570*/  LDS R181, [R7+0x7000] ;  /* 0x0070000007b57984 */ /* 0x000fe60000000800 */
[C---:B------:R-:W-:Y:S01]  /*d580*/  HMMA.1688.F32.TF32 R52, R36.reuse, R54, R40 ;  /* 0x000000362434723c */ /* 0x040fe20000081028 */
[----:B------:R-:W-:Y:S04]  /*d590*/  LDSM.16.M88.4 R40, [R197+0x16080] ;  /* 0x01608000c528783b */ /* 0x000fe80000000200 */
[----:B------:R-:W-:Y:S03]  /*d5a0*/  LDS R183, [R7+0x7800] ;  /* 0x0078000007b77984 */ /* 0x000fe60000000800 */
[----:B------:R-:W-:Y:S01]  /*d5b0*/  HMMA.1688.F32.TF32 R48, R36, R50, R8 ;  /* 0x000000322430723c */ /* 0x000fe20000081008 */
[----:B------:R-:W2:Y:S04]  /*d5c0*/  LDSM.16.M88.4 R36, [R197+0x15080] ;  /* 0x01508000c524783b */ /* 0x000ea80000000200 */
[----:B------:R-:W-:Y:S03]  /*d5d0*/  LDS R8, [R196+0x6000] ;  /* 0x00600000c4087984 */ /* 0x000fe60000000800 */
[C---:B-1----:R-:W-:Y:S01]  /*d5e0*/  HMMA.1688.F32.TF32 R92, R72.reuse, R96, R92 ;  /* 0x00000060485c723c */ /* 0x042fe2000008105c */
[----:B------:R-:W-:Y:S04]  /*d5f0*/  LDS R10, [R196+0x6800] ;  /* 0x00680000c40a7984 */ /* 0x000fe80000000800 */
[----:B------:R-:W-:Y:S03]  /*d600*/  LDS R9, [R7+0x6000] ;  /* 0x0060000007097984 */ /* 0x000fe60000000800 */
[C---:B------:R-:W-:Y:S01]  /*d610*/  HMMA.1688.F32.TF32 R104, R72.reuse, R116, R104 ;  /* 0x000000744868723c */ /* 0x040fe20000081068 */
[----:B------:R-:W-:Y:S07]  /*d620*/  LDS R11, [R7+0x6800] ;  /* 0x00680000070b7984 */ /* 0x000fee0000000800 */
[C---:B------:R-:W-:Y:S08]  /*d630*/  HMMA.1688.F32.TF32 R124, R72.reuse, R128, R124 ;  /* 0x00000080487c723c */ /* 0x040ff0000008107c */
[C---:B------:R-:W-:Y:S08]  /*d640*/  HMMA.1688.F32.TF32 R140, R72.reuse, R144, R140 ;  /* 0x00000090488c723c */ /* 0x040ff0000008108c */
[C---:B------:R-:W-:Y:S08]  /*d650*/  HMMA.1688.F32.TF32 R156, R72.reuse, R172, R156 ;  /* 0x000000ac489c723c */ /* 0x040ff0000008109c */
[C---:B--2---:R-:W-:Y:S08]  /*d660*/  HMMA.1688.F32.TF32 R24, R72.reuse, R36, R24 ;  /* 0x000000244818723c */ /* 0x044ff00000081018 */
[C---:B------:R-:W-:Y:S08]  /*d670*/  HMMA.1688.F32.TF32 R28, R72.reuse, R40, R28 ;  /* 0x00000028481c723c */ /* 0x040ff0000008101c */
[----:B------:R-:W-:Y:S01]  /*d680*/  HMMA.1688.F32.TF32 R32, R72, R44, R32 ;  /* 0x0000002c4820723c */ /* 0x000fe20000081020 */
[----:B------:R-:W-:Y:S04]  /*d690*/  LDS R72, [R196+0x7100] ;  /* 0x00710000c4487984 */ /* 0x000fe80000000800 */
[----:B------:R-:W-:Y:S04]  /*d6a0*/  LDS R74, [R196+0x7900] ;  /* 0x00790000c44a7984 */ /* 0x000fe80000000800 */
[----:B------:R-:W-:Y:S04]  /*d6b0*/  LDS R73, [R7+0x7100] ;  /* 0x0071000007497984 */ /* 0x000fe80000000800 */
[----:B------:R-:W1:Y:S01]  /*d6c0*/  LDS R75, [R7+0x7900] ;  /* 0x00790000074b7984 */ /* 0x000e620000000800 */
[----:B------:R-:W-:-:S05]  /*d6d0*/  IMAD.MOV.U32 R199, RZ, RZ, 0x3f ;  /* 0x0000003fffc77424 */ /* 0x000fca00078e00ff */
[----:B------:R-:W-:-:S04]  /*d6e0*/  IADD3 R199, R199, c[0x0][0x180], RZ ;  /* 0x00006000c7c77a10 */ /* 0x000fc80007ffe0ff */
[----:B------:R-:W-:-:S04]  /*d6f0*/  SHF.R.S32.HI R204, RZ, 0x1f, R199 ;  /* 0x0000001fffcc7819 */ /* 0x000fc800000114c7 */
[----:B------:R-:W-:Y:S02]  /*d700*/  LEA.HI R204, R204, R199, RZ, 0x6 ;  /* 0x000000c7cccc7211 */ /* 0x000fe400078f30ff */
[----:B------:R-:W2:Y:S02]  /*d710*/  S2R R199, SR_TID.X ;  /* 0x0000000000c77919 */ /* 0x000ea40000002100 */
[----:B------:R-:W-:Y:S01]  /*d720*/  SHF.R.S32.HI R204, RZ, 0x6, R204 ;  /* 0x00000006ffcc7819 */ /* 0x000fe200000114cc */
[----:B------:R-:W-:Y:S03]  /*d730*/  HMMA.1688.F32.TF32 R88, R76, R96, R88 ;  /* 0x000000604c58723c */ /* 0x000fe60000081058 */
[----:B------:R-:W-:-:S05]  /*d740*/  IADD3 R204, R204, -0x2, RZ ;  /* 0xfffffffecccc7810 */ /* 0x000fca0007ffe0ff */
[----:B------:R-:W-:Y:S01]  /*d750*/  HMMA.1688.F32.TF32 R100, R76, R116, R100 ;  /* 0x000000744c64723c */ /* 0x000fe20000081064 */
[----:B------:R-:W-:-:S07]  /*d760*/  ISETP.GE.AND P5, PT, R208, R204, PT ;  /* 0x000000ccd000720c */ /* 0x000fce0003fa6270 */
        /* <DEDUP_REMOVED lines=8> */
[C---:B-1----:R-:W-:Y:S01]  /*d7f0*/  HMMA.1688.F32.TF32 R92, R72.reuse, R98, R92 ;  /* 0x00000062485c723c */ /* 0x042fe2000008105c */
[----:B------:R-:W-:Y:S04]  /*d800*/  LDS R77, [R7+0x7080] ;  /* 0x00708000074d7984 */ /* 0x000fe80000000800 */
[----:B------:R-:W1:Y:S03]  /*d810*/  LDS R79, [R7+0x7880] ;  /* 0x00788000074f7984 */ /* 0x000e660000000800 */
        /* <DEDUP_REMOVED lines=9> */
[-C--:B------:R-:W-:Y:S01]  /*d8b0*/  HMMA.1688.F32.TF32 R112, R8, R36.reuse, R192 ;  /* 0x000000240870723c */ /* 0x080fe200000810c0 */
[----:B------:R-:W-:Y:S04]  /*d8c0*/  LDS R73, [R7+0x7180] ;  /* 0x0071800007497984 */ /* 0x000fe80000000800 */
[----:B------:R3:W4:Y:S03]  /*d8d0*/  LDS R75, [R7+0x7980] ;  /* 0x00798000074b7984 */ /* 0x0007260000000800 */
[----:B------:R-:W-:Y:S01]  /*d8e0*/  HMMA.1688.F32.TF32 R56, R80, R36, R56 ;  /* 0x000000245038723c */ /* 0x000fe20000081038 */
[----:B------:R-:W-:-:S06]  /*d8f0*/  IADD3 R198, R198, 0x1, RZ ;  /* 0x00000001c6c67810 */ /* 0x000fcc0007ffe0ff */
[----:B------:R-:W-:Y:S02]  /*d900*/  SEL R36, RZ, 0x4, !P0 ;  /* 0x00000004ff247807 */ /* 0x000fe40004000000 */
[----:B------:R-:W-:Y:S02]  /*d910*/  ISETP.GT.AND P0, PT, R0, 0x4, PT ;  /* 0x000000040000780c */ /* 0x000fe40003f04270 */
[----:B------:R-:W-:Y:S01]  /*d920*/  SEL R36, R36, RZ, !P5 ;  /* 0x000000ff24247207 */ /* 0x000fe20006800000 */
[----:B------:R-:W-:Y:S01]  /*d930*/  IMAD.MOV.U32 R203, RZ, RZ, c[0x0][0x188] ;  /* 0x00006200ffcb7624 */ /* 0x000fe200078e00ff */
[----:B--2---:R-:W-:Y:S02]  /*d940*/  LOP3.LUT R201, R199, 0x7f, RZ, 0xc0, !PT ;  /* 0x0000007fc7c97812 */ /* 0x004fe400078ec0ff */
[----:B------:R-:W-:Y:S02]  /*d950*/  ISETP.NE.U32.AND P1, PT, R36, RZ, PT ;  /* 0x000000ff2400720c */ /* 0x000fe40003f25070 */
[----:B------:R-:W-:-:S02]  /*d960*/  SEL R36, RZ, 0x4, !P0 ;  /* 0x00000004ff247807 */ /* 0x000fc40004000000 */
[----:B------:R-:W-:Y:S01]  /*d970*/  ISETP.GT.AND P0, PT, R198, 0x1, PT ;  /* 0x00000001c600780c */ /* 0x000fe20003f04270 */
[----:B------:R-:W-:Y:S01]  /*d980*/  IMAD.SHL.U32 R202, R203, 0x4, RZ ;  /* 0x00000004cbca7824 */ /* 0x000fe200078e00ff */
[----:B------:R-:W-:Y:S01]  /*d990*/  SEL R36, R36, RZ, !P5 ;  /* 0x000000ff24247207 */ /* 0x000fe20006800000 */
[----:B------:R-:W-:Y:S01]  /*d9a0*/  IMAD.SHL.U32 R204, R201, 0x4, RZ ;  /* 0x00000004c9cc7824 */ /* 0x000fe200078e00ff */
[----:B------:R-:W-:Y:S01]  /*d9b0*/  SEL R198, R198, RZ, !P0 ;  /* 0x000000ffc6c67207 */ /* 0x000fe20004000000 */
[----:B------:R-:W-:Y:S01]  /*d9c0*/  IMAD.MOV.U32 R206, RZ, RZ, c[0x0][0x188] ;  /* 0x00006200ffce7624 */ /* 0x000fe200078e00ff */
[----:B------:R-:W-:Y:S01]  /*d9d0*/  HMMA.1688.F32.TF32 R68, R80, R128, R108 ;  /* 0x000000805044723c */ /* 0x000fe2000008106c */
[----:B------:R-:W-:Y:S01]  /*d9e0*/  ISETP.NE.U32.AND P2, PT, R36, RZ, PT ;  /* 0x000000ff2400720c */ /* 0x000fe20003f45070 */
[----:B------:R-:W-:Y:S01]  /*d9f0*/  IMAD.MOV.U32 R36, RZ, RZ, R5 ;  /* 0x000000ffff247224 */ /* 0x000fe200078e0005 */
[----:B------:R-:W-:Y:S01]  /*da00*/  SHF.R.S32.HI R200, RZ, 0x1f, R202 ;  /* 0x0000001fffc87819 */ /* 0x000fe200000114ca */
[----:B------:R-:W-:-:S02]  /*da10*/  IMAD.MOV.U32 R37, RZ, RZ, R6 ;  /* 0x000000ffff257224 */ /* 0x000fc400078e0006 */
[----:B------:R-:W-:Y:S02]  /*da20*/  IMAD.SHL.U32 R203, R203, 0x4, RZ ;  /* 0x00000004cbcb7824 */ /* 0x000fe400078e00ff */
[----:B------:R-:W-:Y:S01]  /*da30*/  HMMA.1688.F32.TF32 R108, R8, R40, R188 ;  /* 0x00000028086c723c */ /* 0x000fe200000810bc */
[----:B------:R-:W-:-:S07]  /*da40*/  IMAD.SHL.U32 R202, R206, 0x4, RZ ;  /* 0x00000004ceca7824 */ /* 0x000fce00078e00ff */
[----:B------:R-:W-:Y:S01]  /*da50*/  HMMA.1688.F32.TF32 R52, R80, R40, R52 ;  /* 0x000000285034723c */ /* 0x000fe20000081034 */
[----:B------:R-:W-:-:S06]  /*da60*/  SHF.L.U64.HI R203, R203, 0x2, R200 ;  /* 0x00000002cbcb7819 */ /* 0x000fcc00000102c8 */
[----:B------:R-:W-:Y:S01]  /*da70*/  IMAD R40, R198, 0x8000, R204 ;  /* 0x00008000c6287824 */ /* 0x000fe200078e02cc */
[----:B------:R-:W-:Y:S01]  /*da80*/  BAR.SYNC.DEFER_BLOCKING 0x0 ;  /* 0x0000000000007b1d */ /* 0x000fe20000010000 */
[----:B------:R-:W-:Y:S01]  /*da90*/  IMAD.MOV.U32 R200, RZ, RZ, c[0x0][0x188] ;  /* 0x00006200ffc87624 */ /* 0x000fe200078e00ff */
[-C--:B------:R-:W-:Y:S08]  /*daa0*/  HMMA.1688.F32.TF32 R84, R8, R96.reuse, R84 ;  /* 0x000000600854723c */ /* 0x080ff00000081054 */
[----:B------:R-:W-:Y:S01]  /*dab0*/  HMMA.1688.F32.TF32 R176, R80, R96, R176 ;  /* 0x0000006050b0723c */ /* 0x000fe200000810b0 */
[----:B------:R-:W-:Y:S01]  /*dac0*/  @!PT LDS RZ, [RZ] ;  /* 0x00000000fffff984 */ /* 0x000fe20000000800 */
[----:B------:R-:W-:Y:S01]  /*dad0*/  @!PT LDS RZ, [RZ] ;  /* 0x00000000fffff984 */ /* 0x000fe20000000800 */
[----:B------:R-:W-:Y:S01]  /*dae0*/  @!PT LDS RZ, [RZ] ;  /* 0x00000000fffff984 */ /* 0x000fe20000000800 */
[----:B------:R2:W-:Y:S02]  /*daf0*/  LDGSTS.E [R40], [R36.64], P1 ;  /* 0x0000000024287fae */ /* 0x0005e40008921844 */
[----:B--2---:R-:W-:-:S05]  /*db00*/  LEA R36, P0, R202, R5, 0x2 ;  /* 0x00000005ca247211 */ /* 0x004fca00078010ff */
[----:B------:R-:W-:Y:S01]  /*db10*/  IMAD.X R37, R6, 0x1, R203, P0 ;  /* 0x0000000106257824 */ /* 0x000fe200000e06cb */
[----:B------:R-:W-:Y:S01]  /*db20*/  ISETP.GT.AND P0, PT, R0, 0x8, PT ;  /* 0x000000080000780c */ /* 0x000fe20003f04270 */
[----:B------:R-:W-:-:S03]  /*db30*/  IMAD.MOV.U32 R203, RZ, RZ, c[0x0][0x188] ;  /* 0x00006200ffcb7624 */ /* 0x000fc600078e00ff */
[----:B---3--:R-:W-:Y:S01]  /*db40*/  SEL R7, RZ, 0x4, !P0 ;  /* 0x00000004ff077807 */ /* 0x008fe20004000000 */
[----:B------:R-:W-:Y:S01]  /*db50*/  IMAD.SHL.U32 R96, R200, 0x8, RZ ;  /* 0x00000008c8607824 */ /* 0x000fe200078e00ff */
[C---:B------:R-:W-:Y:S01]  /*db60*/  HMMA.1688.F32.TF32 R164, R8.reuse, R116, R164 ;  /* 0x0000007408a4723c */ /* 0x040fe200000810a4 */
[----:B------:R2:W-:Y:S01]  /*db70*/  LDGSTS.E [R40+0x800], [R36.64], P2 ;  /* 0x0080000024287fae */ /* 0x0005e20009121844 */
[----:B------:R-:W-:Y:S01]  /*db80*/  SEL R7, R7, RZ, !P5 ;  /* 0x000000ff07077207 */ /* 0x000fe20006800000 */
[----:B------:R-:W-:Y:S01]  /*db90*/  IMAD.SHL.U32 R97, R203, 0x8, RZ ;  /* 0x00000008cb617824 */ /* 0x000fe200078e00ff */
[----:B------:R-:W-:Y:S02]  /*dba0*/  ISETP.GT.AND P0, PT, R0, 0xc, PT ;  /* 0x0000000c0000780c */ /* 0x000fe40003f04270 */
[----:B------:R-:W-:Y:S02]  /*dbb0*/  SHF.R.S32.HI R96, RZ, 0x1f, R96 ;  /* 0x0000001fff607819 */ /* 0x000fe40000011460 */
[----:B------:R-:W-:Y:S01]  /*dbc0*/  ISETP.NE.U32.AND P1, PT, R7, RZ, PT ;  /* 0x000000ff0700720c */ /* 0x000fe20003f25070 */
[----:B------:R-:W-:Y:S01]  /*dbd0*/  HMMA.1688.F32.TF32 R160, R8, R128, R160 ;  /* 0x0000008008a0723c */ /* 0x000fe200000810a0 */
[----:B------:R-:W-:Y:S01]  /*dbe0*/  SEL R7, RZ, 0x4, !P0 ;  /* 0x00000004ff077807 */ /* 0x000fe20004000000 */
[----:B------:R-:W-:Y:S01]  /*dbf0*/  IMAD R200, R203, 0xc, RZ ;  /* 0x0000000ccbc87824 */ /* 0x000fe200078e02ff */
[----:B--2---:R-:W-:-:S05]  /*dc00*/  LEA R36, P2, R97, R5, 0x2 ;  /* 0x0000000561247211 */ /* 0x004fca00078410ff */
[----:B------:R-:W-:Y:S01]  /*dc10*/  HMMA.1688.F32.TF32 R132, R8, R144, R132 ;  /* 0x000000900884723c */ /* 0x000fe20000081084 */
[----:B------:R-:W-:-:S07]  /*dc20*/  SEL R7, R7, RZ, !P5 ;  /* 0x000000ff07077207 */ /* 0x000fce0006800000 */
[----:B------:R-:W-:Y:S01]  /*dc30*/  HMMA.1688.F32.TF32 R148, R8, R172, R148 ;  /* 0x000000ac0894723c */ /* 0x000fe20000081094 */
[----:B------:R-:W-:-:S07]  /*dc40*/  IMAD R203, R203, 0xc, RZ ;  /* 0x0000000ccbcb7824 */ /* 0x000fce00078e02ff */
[-C--:B------:R-:W-:Y:S08]  /*dc50*/  HMMA.1688.F32.TF32 R8, R8, R44.reuse, R184 ;  /* 0x0000002c0808723c */ /* 0x080ff000000810b8 */
[----:B------:R-:W-:Y:S07]  /*dc60*/  HMMA.1688.F32.TF32 R48, R80, R44, R48 ;  /* 0x0000002c5030723c */ /* 0x000fee0000081030 */
[----:B------:R-:W-:-:S02]  /*dc70*/  SHF.L.U64.HI R44, R97, 0x2, R96 ;  /* 0x00000002612c7819 */ /* 0x000fc40000010260 */
[----:B------:R-:W-:-:S03]  /*dc80*/  SHF.R.S32.HI R200, RZ, 0x1f, R200 ;  /* 0x0000001fffc87819 */ /* 0x000fc600000114c8 */
[----:B------:R-:W-:Y:S01]  /*dc90*/  IMAD.X R37, R6, 0x1, R44, P2 ;  /* 0x0000000106257824 */ /* 0x000fe200010e062c */
[----:B------:R-:W-:Y:S02]  /*dca0*/  ISETP.NE.U32.AND P0, PT, R7, RZ, PT ;  /* 0x000000ff0700720c */ /* 0x000fe40003f05070 */
[C---:B------:R-:W-:Y:S02]  /*dcb0*/  SHF.L.U64.HI R41, R203.reuse, 0x2, R200 ;  /* 0x00000002cb297819 */ /* 0x040fe400000102c8 */
[----:B------:R2:W-:Y:S02]  /*dcc0*/  LDGSTS.E [R40+0x1000], [R36.64], P1 ;  /* 0x0100000024287fae */ /* 0x0005e40008921844 */
[----:B--2---:R-:W-:-:S05]  /*dcd0*/  LEA R36, P1, R203, R5, 0x2 ;  /* 0x00000005cb247211 */ /* 0x004fca00078210ff */
[----:B------:R-:W-:Y:S02]  /*dce0*/  IMAD.X R37, R6, 0x1, R41, P1 ;  /* 0x0000000106257824 */ /* 0x000fe400008e0629 */
[----:B------:R-:W-:-:S03]  /*dcf0*/  IMAD.MOV.U32 R200, RZ, RZ, c[0x0][0x188] ;  /* 0x00006200ffc87624 */ /* 0x000fc600078e00ff */
[----:B------:R2:W-:Y:S01]  /*dd00*/  LDGSTS.E [R40+0x1800], [R36.64], P0 ;  /* 0x0180000024287fae */ /* 0x0005e20008121844 */
[----:B------:R-:W-:Y:S01]  /*dd10*/  ISETP.GT.AND P0, PT, R0, 0x10, PT ;  /* 0x000000100000780c */ /* 0x000fe20003f04270 */
[----:B------:R-:W-:-:S03]  /*dd20*/  IMAD.MOV.U32 R203, RZ, RZ, c[0x0][0x188] ;  /* 0x00006200ffcb7624 */ /* 0x000fc600078e00ff */
[----:B------:R-:W-:Y:S01]  /*dd30*/  SEL R7, RZ, 0x4, !P0 ;  /* 0x00000004ff077807 */ /* 0x000fe20004000000 */
[----:B------:R-:W-:-:S03]  /*dd40*/  IMAD.SHL.U32 R96, R200, 0x10, RZ ;  /* 0x00000010c8607824 */ /* 0x000fc600078e00ff */
[----:B------:R-:W-:Y:S01]  /*dd50*/  SEL R7, R7, RZ, !P5 ;  /* 0x000000ff07077207 */ /* 0x000fe20006800000 */
[----:B------:R-:W-:Y:S01]  /*dd60*/  IMAD.SHL.U32 R97, R203, 0x10, RZ ;  /* 0x00000010cb617824 */ /* 0x000fe200078e00ff */
[----:B------:R-:W-:Y:S02]  /*dd70*/  ISETP.GT.AND P0, PT, R0, 0x14, PT ;  /* 0x000000140000780c */ /* 0x000fe40003f04270 */
[----:B------:R-:W-:Y:S02]  /*dd80*/  SHF.R.S32.HI R96, RZ, 0x1f, R96 ;  /* 0x0000001fff607819 */ /* 0x000fe40000011460 */
[----:B------:R-:W-:Y:S02]  /*dd90*/  ISETP.NE.U32.AND P1, PT, R7, RZ, PT ;  /* 0x000000ff0700720c */ /* 0x000fe40003f25070 */
[----:B------:R-:W-:Y:S02]  /*dda0*/  SEL R7, RZ, 0x4, !P0 ;  /* 0x00000004ff077807 */ /* 0x000fe40004000000 */
[----:B------:R-:W-:-:S02]  /*ddb0*/  SHF.L.U64.HI R44, R97, 0x2, R96 ;  /* 0x00000002612c7819 */ /* 0x000fc40000010260 */
[----:B--2---:R-:W-:Y:S01]  /*ddc0*/  LEA R36, P2, R97, R5, 0x2 ;  /* 0x0000000561247211 */ /* 0x004fe200078410ff */
[----:B------:R-:W-:Y:S01]  /*ddd0*/  IMAD R200, R203, 0x14, RZ ;  /* 0x00000014cbc87824 */ /* 0x000fe200078e02ff */
[----:B------:R-:W-:Y:S01]  /*dde0*/  SEL R7, R7, RZ, !P5 ;  /* 0x000000ff07077207 */ /* 0x000fe20006800000 */
[----:B------:R-:W-:Y:S02]  /*ddf0*/  IMAD R203, R203, 0x14, RZ ;  /* 0x00000014cbcb7824 */ /* 0x000fe400078e02ff */
[----:B------:R-:W-:Y:S01]  /*de00*/  IMAD.X R37, R6, 0x1, R44, P2 ;  /* 0x0000000106257824 */ /* 0x000fe200010e062c */
[----:B------:R-:W-:Y:S02]  /*de10*/  SHF.R.S32.HI R200, RZ, 0x1f, R200 ;  /* 0x0000001fffc87819 */ /* 0x000fe400000114c8 */
[----:B------:R-:W-:Y:S02]  /*de20*/  ISETP.NE.U32.AND P0, PT, R7, RZ, PT ;  /* 0x000000ff0700720c */ /* 0x000fe40003f05070 */
[----:B------:R2:W-:Y:S01]  /*de30*/  LDGSTS.E [R40+0x2000], [R36.64], P1 ;  /* 0x0200000024287fae */ /* 0x0005e20008921844 */
[----:B------:R-:W-:-:S02]  /*de40*/  SHF.L.U64.HI R41, R203, 0x2, R200 ;  /* 0x00000002cb297819 */ /* 0x000fc400000102c8 */
[----:B--2---:R-:W-:-:S05]  /*de50*/  LEA R36, P1, R203, R5, 0x2 ;  /* 0x00000005cb247211 */ /* 0x004fca00078210ff */
[----:B------:R-:W-:Y:S02]  /*de60*/  IMAD.X R37, R6, 0x1, R41, P1 ;  /* 0x0000000106257824 */ /* 0x000fe400008e0629 */
[----:B------:R-:W-:-:S03]  /*de70*/  IMAD.MOV.U32 R200, RZ, RZ, c[0x0][0x188] ;  /* 0x00006200ffc87624 */ /* 0x000fc600078e00ff */
[----:B------:R2:W-:Y:S01]  /*de80*/  LDGSTS.E [R40+0x2800], [R36.64], P0 ;  /* 0x0280000024287fae */ /* 0x0005e20008121844 */
[----:B------:R-:W-:Y:S01]  /*de90*/  ISETP.GT.AND P0, PT, R0, 0x18, PT ;  /* 0x000000180000780c */ /* 0x000fe20003f04270 */
[----:B------:R-:W-:Y:S01]  /*dea0*/  HMMA.1688.F32.TF32 R168, R80, R116, R168 ;  /* 0x0000007450a8723c */ /* 0x000fe200000810a8 */
[----:B------:R-:W-:Y:S02]  /*deb0*/  IMAD.MOV.U32 R203, RZ, RZ, c[0x0][0x188] ;  /* 0x00006200ffcb7624 */ /* 0x000fe400078e00ff */
[----:B------:R-:W-:-:S04]  /*dec0*/  SEL R7, RZ, 0x4, !P0 ;  /* 0x00000004ff077807 */ /* 0x000fc80004000000 */
[----:B------:R-:W-:Y:S01]  /*ded0*/  IMAD R116, R200, 0x18, RZ ;  /* 0x00000018c8747824 */ /* 0x000fe200078e02ff */
[----:B------:R-:W-:Y:S01]  /*dee0*/  SEL R7, R7, RZ, !P5 ;  /* 0x000000ff07077207 */ /* 0x000fe20006800000 */
[----:B------:R-:W-:Y:S01]  /*def0*/  IMAD R117, R203, 0x18, RZ ;  /* 0x00000018cb757824 */ /* 0x000fe200078e02ff */
        /* <DEDUP_REMOVED lines=45> */
[----:B------:R-:W-:-:S03]  /*e1d0*/  IMAD R116, R200, 0x28, RZ ;  /* 0x00000028c8747824 */ /* 0x000fc600078e02ff */
        /* <DEDUP_REMOVED lines=57> */
[----:B------:R-:W-:-:S03]  /*e570*/  SEL R7, R7, RZ, !P5 ;  /* 0x000000ff07077207 */ /* 0x000fc60006800000 */
[----:B------:R-:W-:Y:S01]  /*e580*/  IMAD.X R37, R6, 0x1, R44, P2 ;  /* 0x0000000106257824 */ /* 0x000fe200010e062c */
[----:B------:R-:W-:Y:S02]  /*e590*/  SHF.R.S32.HI R41, RZ, 0x1f, R203 ;  /* 0x0000001fff297819 */ /* 0x000fe400000114cb */
[----:B------:R-:W-:Y:S02]  /*e5a0*/  ISETP.NE.U32.AND P0, PT, R7, RZ, PT ;  /* 0x000000ff0700720c */ /* 0x000fe40003f05070 */
[----:B------:R2:W-:Y:S01]  /*e5b0*/  LDGSTS.E [R40+0x7000], [R36.64], P1 ;  /* 0x0700000024287fae */ /* 0x0005e20008921844 */
[C---:B------:R-:W-:Y:S02]  /*e5c0*/  SHF.L.U64.HI R41, R203.reuse, 0x2, R41 ;  /* 0x00000002cb297819 */ /* 0x040fe40000010229 */
[----:B--2---:R-:W-:-:S05]  /*e5d0*/  LEA R36, P1, R203, R5, 0x2 ;  /* 0x00000005cb247211 */ /* 0x004fca00078210ff */
[----:B------:R-:W-:-:S05]  /*e5e0*/  IMAD.X R37, R6, 0x1, R41, P1 ;  /* 0x0000000106257824 */ /* 0x000fca00008e0629 */
[----:B------:R2:W-:Y:S01]  /*e5f0*/  LDGSTS.E [R40+0x7800], [R36.64], P0 ;  /* 0x0780000024287fae */ /* 0x0005e20008121844 */
[----:B------:R-:W-:-:S04]  /*e600*/  ISETP.GT.AND P0, PT, R0, 0x1, PT ;  /* 0x000000010000780c */ /* 0x000fc80003f04270 */
[----:B------:R-:W-:Y:S02]  /*e610*/  SEL R7, RZ, 0x4, !P0 ;  /* 0x00000004ff077807 */ /* 0x000fe40004000000 */
[----:B------:R-:W-:Y:S02]  /*e620*/  LOP3.LUT R200, R199, 0x7f, RZ, 0xc0, !PT ;  /* 0x0000007fc7c87812 */ /* 0x000fe400078ec0ff */
[----:B------:R-:W-:Y:S02]  /*e630*/  SEL R7, R7, RZ, !P5 ;  /* 0x000000ff07077207 */ /* 0x000fe40006800000 */
[----:B------:R-:W-:Y:S01]  /*e640*/  ISETP.GT.AND P0, PT, R0, 0x5, PT ;  /* 0x000000050000780c */ /* 0x000fe20003f04270 */
[----:B------:R-:W-:Y:S01]  /*e650*/  IMAD.SHL.U32 R200, R200, 0x4, RZ ;  /* 0x00000004c8c87824 */ /* 0x000fe200078e00ff */
[----:B------:R-:W-:Y:S02]  /*e660*/  ISETP.NE.U32.AND P1, PT, R7, RZ, PT ;  /* 0x000000ff0700720c */ /* 0x000fe40003f25070 */
[----:B------:R-:W-:-:S02]  /*e670*/  SEL R7, RZ, 0x4, !P0 ;  /* 0x00000004ff077807 */ /* 0x000fc40004000000 */
[----:B------:R-:W-:Y:S02]  /*e680*/  SHF.R.S32.HI R41, RZ, 0x1f, R206 ;  /* 0x0000001fff297819 */ /* 0x000fe400000114ce */
[----:B------:R-:W-:Y:S02]  /*e690*/  SEL R7, R7, RZ, !P5 ;  /* 0x000000ff07077207 */ /* 0x000fe40006800000 */
[----:B------:R-:W-:Y:S02]  /*e6a0*/  SHF.L.U64.HI R41, R206, 0x2, R41 ;  /* 0x00000002ce297819 */ /* 0x000fe40000010229 */
[----:B------:R-:W-:Y:S02]  /*e6b0*/  LOP3.LUT R44, R200, 0x20, RZ, 0x3c, !PT ;  /* 0x00000020c82c7812 */ /* 0x000fe400078e3cff */
[----:B--2---:R-:W-:Y:S01]  /*e6c0*/  IADD3 R36, P2, R202, R5, RZ ;  /* 0x00000005ca247210 */ /* 0x004fe20007f5e0ff */
[----:B------:R-:W-:Y:S01]  /*e6d0*/  IMAD R203, R206, 0x5, RZ ;  /* 0x00000005cecb7824 */ /* 0x000fe200078e02ff */
[----:B------:R-:W-:Y:S01]  /*e6e0*/  ISETP.NE.U32.AND P0, PT, R7, RZ, PT ;  /* 0x000000ff0700720c */ /* 0x000fe20003f05070 */
[----:B------:R-:W-:-:S02]  /*e6f0*/  IMAD R7, R198, 0x8000, R44 ;  /* 0x00008000c6077824 */ /* 0x000fc400078e022c */
[----:B------:R-:W-:Y:S01]  /*e700*/  IMAD.X R37, R6, 0x1, R41, P2 ;  /* 0x0000000106257824 */ /* 0x000fe200010e0629 */
[----:B------:R-:W-:Y:S01]  /*e710*/  SHF.R.S32.HI R203, RZ, 0x1f, R203 ;  /* 0x0000001fffcb7819 */ /* 0x000fe200000114cb */
[----:B------:R-:W-:-:S03]  /*e720*/  IMAD R199, R206, 0x5, RZ ;  /* 0x00000005cec77824 */ /* 0x000fc600078e02ff */
[----:B------:R2:W-:Y:S02]  /*e730*/  LDGSTS.E [R7+0x200], [R36.64], P1 ;  /* 0x0020000024077fae */ /* 0x0005e40008921844 */
[C---:B------:R-:W-:Y:S02]  /*e740*/  SHF.L.U64.HI R41, R199.reuse, 0x2, R203 ;  /* 0x00000002c7297819 */ /* 0x040fe400000102cb */
[----:B--2---:R-:W-:-:S05]  /*e750*/  LEA R36, P1, R199, R5, 0x2 ;  /* 0x00000005c7247211 */ /* 0x004fca00078210ff */
[----:B------:R-:W-:-:S05]  /*e760*/  IMAD.X R37, R6, 0x1, R41, P1 ;  /* 0x0000000106257824 */ /* 0x000fca00008e0629 */
[----:B------:R2:W-:Y:S01]  /*e770*/  LDGSTS.E [R7+0xa00], [R36.64], P0 ;  /* 0x00a0000024077fae */ /* 0x0005e20008121844 */
[----:B------:R-:W-:Y:S01]  /*e780*/  ISETP.GT.AND P0, PT, R0, 0x9, PT ;  /* 0x000000090000780c */ /* 0x000fe20003f04270 */
[----:B------:R-:W-:-:S03]  /*e790*/  IMAD.MOV.U32 R203, RZ, RZ, c[0x0][0x188] ;  /* 0x00006200ffcb7624 */ /* 0x000fc600078e00ff */
[----:B--2---:R-:W-:Y:S02]  /*e7a0*/  SEL R36, RZ, 0x4, !P0 ;  /* 0x00000004ff247807 */ /* 0x004fe40004000000 */
[----:B------:R-:W-:Y:S02]  /*e7b0*/  ISETP.GT.AND P0, PT, R0, 0xd, PT ;  /* 0x0000000d0000780c */ /* 0x000fe40003f04270 */
[----:B------:R-:W-:Y:S01]  /*e7c0*/  SEL R36, R36, RZ, !P5 ;  /* 0x000000ff24247207 */ /* 0x000fe20006800000 */
[----:B------:R-:W-:Y:S02]  /*e7d0*/  IMAD.MOV.U32 R199, RZ, RZ, c[0x0][0x188] ;  /* 0x00006200ffc77624 */ /* 0x000fe400078e00ff */
[----:B------:R-:W-:Y:S01]  /*e7e0*/  IMAD R200, R203, 0x9, RZ ;  /* 0x00000009cbc87824 */ /* 0x000fe200078e02ff */
[----:B------:R-:W-:Y:S02]  /*e7f0*/  ISETP.NE.U32.AND P1, PT, R36, RZ, PT ;  /* 0x000000ff2400720c */ /* 0x000fe40003f25070 */
[----:B------:R-:W-:Y:S01]  /*e800*/  SEL R36, RZ, 0x4, !P0 ;  /* 0x00000004ff247807 */ /* 0x000fe20004000000 */
[----:B------:R-:W-:Y:S01]  /*e810*/  IMAD R202, R199, 0x9, RZ ;  /* 0x00000009c7ca7824 */ /* 0x000fe200078e02ff */
[----:B------:R-:W-:-:S02]  /*e820*/  SHF.R.S32.HI R200, RZ, 0x1f, R200 ;  /* 0x0000001fffc87819 */ /* 0x000fc400000114c8 */
[----:B------:R-:W-:Y:S02]  /*e830*/  SEL R36, R36, RZ, !P5 ;  /* 0x000000ff24247207 */ /* 0x000fe40006800000 */
[----:B------:R-:W-:Y:S02]  /*e840*/  SHF.L.U64.HI R44, R202, 0x2, R200 ;  /* 0x00000002ca2c7819 */ /* 0x000fe400000102c8 */
[----:B------:R-:W-:Y:S02]  /*e850*/  ISETP.NE.U32.AND P0, PT, R36, RZ, PT ;  /* 0x000000ff2400720c */ /* 0x000fe40003f05070 */
[----:B------:R-:W-:Y:S01]  /*e860*/  LEA R36, P2, R202, R5, 0x2 ;  /* 0x00000005ca247211 */ /* 0x000fe200078410ff */
[C---:B------:R-:W-:Y:S02]  /*e870*/  IMAD R203, R199.reuse, 0xd, RZ ;  /* 0x0000000dc7cb7824 */ /* 0x040fe400078e02ff */
[----:B------:R-:W-:Y:S02]  /*e880*/  IMAD R199, R199, 0xd, RZ ;  /* 0x0000000dc7c77824 */ /* 0x000fe400078e02ff */
[----:B------:R-:W-:Y:S01]  /*e890*/  IMAD.X R37, R6, 0x1, R44, P2 ;  /* 0x0000000106257824 */ /* 0x000fe200010e062c */
[----:B------:R-:W-:-:S04]  /*e8a0*/  SHF.R.S32.HI R203, RZ, 0x1f, R203 ;  /* 0x0000001fffcb7819 */ /* 0x000fc800000114cb */
[----:B------:R2:W-:Y:S01]  /*e8b0*/  LDGSTS.E [R7+0x1200], [R36.64], P1 ;  /* 0x0120000024077fae */ /* 0x0005e20008921844 */
        /* <DEDUP_REMOVED lines=136> */
[C---:B------:R-:W-:Y:S02]  /*f140*/  SHF.L.U64.HI R41, R203.reuse, 0x2, R202 ;  /* 0x00000002cb297819 */ /* 0x040fe400000102ca */
[----:B------:R-:W-:Y:S02]  /*f150*/  ISETP.NE.U32.AND P0, PT, R36, RZ, PT ;  /* 0x000000ff2400720c */ /* 0x000fe40003f05070 */
[----:B------:R-:W-:Y:S01]  /*f160*/  LEA R36, P2, R203, R5, 0x2 ;  /* 0x00000005cb247211 */ /* 0x000fe200078410ff */
[----:B------:R-:W-:-:S04]  /*f170*/  IMAD R199, R199, 0x3d, RZ ;  /* 0x0000003dc7c77824 */ /* 0x000fc800078e02ff */
[----:B------:R-:W-:Y:S01]  /*f180*/  IMAD.X R37, R6, 0x1, R41, P2 ;  /* 0x0000000106257824 */ /* 0x000fe200010e0629 */
[----:B------:R-:W-:-:S04]  /*f190*/  SHF.R.S32.HI R40, RZ, 0x1f, R199 ;  /* 0x0000001fff287819 */ /* 0x000fc800000114c7 */
[----:B------:R2:W-:Y:S01]  /*f1a0*/  LDGSTS.E [R7+0x7200], [R36.64], P1 ;  /* 0x0720000024077fae */ /* 0x0005e20008921844 */
[C---:B------:R-:W-:Y:S02]  /*f1b0*/  SHF.L.U64.HI R40, R199.reuse, 0x2, R40 ;  /* 0x00000002c7287819 */ /* 0x040fe40000010228 */
[----:B--2---:R-:W-:-:S05]  /*f1c0*/  LEA R36, P1, R199, R5, 0x2 ;  /* 0x00000005c7247211 */ /* 0x004fca00078210ff */
[----:B------:R-:W-:-:S05]  /*f1d0*/  IMAD.X R37, R6, 0x1, R40, P1 ;  /* 0x0000000106257824 */ /* 0x000fca00008e0628 */
[----:B------:R2:W-:Y:S01]  /*f1e0*/  LDGSTS.E [R7+0x7a00], [R36.64], P0 ;  /* 0x07a0000024077fae */ /* 0x0005e20008121844 */
[C---:B------:R-:W-:Y:S01]  /*f1f0*/  ISETP.GT.AND P0, PT, R0.reuse, 0x2, PT ;  /* 0x000000020000780c */ /* 0x040fe20003f04270 */
[----:B------:R-:W-:Y:S02]  /*f200*/  IMAD.MOV.U32 R199, RZ, RZ, c[0x0][0x188] ;  /* 0x00006200ffc77624 */ /* 0x000fe400078e00ff */
[----:B------:R-:W-:Y:S02]  /*f210*/  IMAD.MOV.U32 R203, RZ, RZ, c[0x0][0x188] ;  /* 0x00006200ffcb7624 */ /* 0x000fe400078e00ff */
[----:B------:R-:W-:Y:S01]  /*f220*/  IMAD.SHL.U32 R200, R199, 0x2, RZ ;  /* 0x00000002c7c87824 */ /* 0x000fe200078e00ff */
[----:B--2---:R-:W-:Y:S02]  /*f230*/  SEL R7, RZ, 0x4, !P0 ;  /* 0x00000004ff077807 */ /* 0x004fe40004000000 */
[----:B------:R-:W-:Y:S02]  /*f240*/  ISETP.GT.AND P0, PT, R0, 0x6, PT ;  /* 0x000000060000780c */ /* 0x000fe40003f04270 */
[----:B------:R-:W-:Y:S01]  /*f250*/  SEL R7, R7, RZ, !P5 ;  /* 0x000000ff07077207 */ /* 0x000fe20006800000 */
[----:B------:R-:W-:Y:S01]  /*f260*/  IMAD.SHL.U32 R202, R203, 0x2, RZ ;  /* 0x00000002cbca7824 */ /* 0x000fe200078e00ff */
[----:B------:R-:W-:Y:S01]  /*f270*/  SHF.R.S32.HI R200, RZ, 0x1f, R200 ;  /* 0x0000001fffc87819 */ /* 0x000fe200000114c8 */
[----:B------:R-:W-:Y:S01]  /*f280*/  IMAD.SHL.U32 R201, R201, 0x4, RZ ;  /* 0x00000004c9c97824 */ /* 0x000fe200078e00ff */
[----:B------:R-:W-:-:S02]  /*f290*/  ISETP.NE.U32.AND P1, PT, R7, RZ, PT ;  /* 0x000000ff0700720c */ /* 0x000fc40003f25070 */
[----:B------:R-:W-:Y:S01]  /*f2a0*/  SEL R7, RZ, 0x4, !P0 ;  /* 0x00000004ff077807 */ /* 0x000fe20004000000 */
[----:B------:R-:W-:Y:S01]  /*f2b0*/  IMAD R199, R203, 0x6, RZ ;  /* 0x00000006cbc77824 */ /* 0x000fe200078e02ff */
[C---:B------:R-:W-:Y:S02]  /*f2c0*/  SHF.L.U64.HI R40, R202.reuse, 0x2, R200 ;  /* 0x00000002ca287819 */ /* 0x040fe400000102c8 */
[----:B------:R-:W-:Y:S02]  /*f2d0*/  SEL R7, R7, RZ, !P5 ;  /* 0x000000ff07077207 */ /* 0x000fe40006800000 */
[----:B------:R-:W-:Y:S02]  /*f2e0*/  LOP3.LUT R41, R201, 0x40, RZ, 0x3c, !PT ;  /* 0x00000040c9297812 */ /* 0x000fe400078e3cff */
[----:B------:R-:W-:Y:S01]  /*f2f0*/  LEA R36, P2, R202, R5, 0x2 ;  /* 0x00000005ca247211 */ /* 0x000fe200078410ff */
[----:B------:R-:W-:Y:S01]  /*f300*/  IMAD R203, R203, 0x6, RZ ;  /* 0x00000006cbcb7824 */ /* 0x000fe200078e02ff */
[----:B------:R-:W-:Y:S01]  /*f310*/  ISETP.NE.U32.AND P0, PT, R7, RZ, PT ;  /* 0x000000ff0700720c */ /* 0x000fe20003f05070 */
[----:B------:R-:W-:-:S02]  /*f320*/  IMAD R7, R198, 0x8000, R41 ;  /* 0x00008000c6077824 */ /* 0x000fc400078e0229 */
        /* <DEDUP_REMOVED lines=172> */
[----:B------:R-:W-:Y:S02]  /*fdf0*/  IMAD.X R37, R6, 0x1, R40, P1 ;  /* 0x0000000106257824 */ /* 0x000fe400008e0628 */
[----:B------:R-:W-:-:S03]  /*fe00*/  IMAD.MOV.U32 R199, RZ, RZ, c[0x0][0x188] ;  /* 0x00006200ffc77624 */ /* 0x000fc600078e00ff */
[----:B------:R2:W-:Y:S01]  /*fe10*/  LDGSTS.E [R7+0x7c00], [R36.64], P0 ;  /* 0x07c0000024077fae */ /* 0x0005e20008121844 */
[C---:B------:R-:W-:Y:S01]  /*fe20*/  ISETP.GT.AND P0, PT, R0.reuse, 0x3, PT ;  /* 0x000000030000780c */ /* 0x040fe20003f04270 */
[C---:B------:R-:W-:Y:S02]  /*fe30*/  IMAD R44, R199.reuse, 0x3, RZ ;  /* 0x00000003c72c7824 */ /* 0x040fe400078e02ff */
[----:B------:R-:W-:Y:S01]  /*fe40*/  IMAD R199, R199, 0x3, RZ ;  /* 0x00000003c7c77824 */ /* 0x000fe200078e02ff */
[----:B--2---:R-:W-:Y:S02]  /*fe50*/  SEL R7, RZ, 0x4, !P0 ;  /* 0x00000004ff077807 */ /* 0x004fe40004000000 */
[----:B------:R-:W-:Y:S02]  /*fe60*/  ISETP.GT.AND P0, PT, R0, 0x7, PT ;  /* 0x000000070000780c */ /* 0x000fe40003f04270 */
[----:B------:R-:W-:Y:S02]  /*fe70*/  SEL R7, R7, RZ, !P5 ;  /* 0x000000ff07077207 */ /* 0x000fe40006800000 */
[----:B------:R-:W-:-:S02]  /*fe80*/  SHF.R.S32.HI R199, RZ, 0x1f, R199 ;  /* 0x0000001fffc77819 */ /* 0x000fc400000114c7 */
[----:B------:R-:W-:Y:S01]  /*fe90*/  ISETP.NE.U32.AND P2, PT, R7, RZ, PT ;  /* 0x000000ff0700720c */ /* 0x000fe20003f45070 */
[----:B------:R-:W-:Y:S01]  /*fea0*/  HMMA.1688.F32.TF32 R160, R180, R130, R160 ;  /* 0x00000082b4a0723c */ /* 0x000fe200000810a0 */
[----:B------:R-:W-:Y:S02]  /*feb0*/  SEL R7, RZ, 0x4, !P0 ;  /* 0x00000004ff077807 */ /* 0x000fe40004000000 */
[----:B------:R-:W-:Y:S01]  /*fec0*/  LOP3.LUT R45, R204, 0x60, RZ, 0x3c, !PT ;  /* 0x00000060cc2d7812 */ /* 0x000fe200078e3cff */
[----:B------:R-:W-:Y:S01]  /*fed0*/  IMAD.MOV.U32 R204, RZ, RZ, c[0x0][0x188] ;  /* 0x00006200ffcc7624 */ /* 0x000fe200078e00ff */
[----:B------:R-:W-:-:S03]  /*fee0*/  LEA R40, P0, R44, R5, 0x2 ;  /* 0x000000052c287211 */ /* 0x000fc600078010ff */
[-C--:B-1----:R-:W-:Y:S08]  /*fef0*/  HMMA.1688.F32.TF32 R120, R76, R130.reuse, R120 ;  /* 0x000000824c78723c */ /* 0x082ff00000081078 */
[----:B----4-:R-:W-:Y:S07]  /*ff00*/  HMMA.1688.F32.TF32 R128, R72, R130, R68 ;  /* 0x000000824880723c */ /* 0x010fee0000081044 */
[----:B------:R-:W-:-:S02]  /*ff10*/  SHF.L.U64.HI R68, R44, 0x2, R199 ;  /* 0x000000022c447819 */ /* 0x000fc400000102c7 */
[----:B------:R-:W-:Y:S01]  /*ff20*/  SEL R44, R7, RZ, !P5 ;  /* 0x000000ff072c7207 */ /* 0x000fe20006800000 */
[----:B------:R-:W-:Y:S02]  /*ff30*/  IMAD R7, R198, 0x8000, R45 ;  /* 0x00008000c6077824 */ /* 0x000fe400078e022d */
[C---:B------:R-:W-:Y:S02]  /*ff40*/  IMAD R45, R204.reuse, 0x7, RZ ;  /* 0x00000007cc2d7824 */ /* 0x040fe400078e02ff */
[----:B------:R-:W-:Y:S01]  /*ff50*/  IMAD R204, R204, 0x7, RZ ;  /* 0x00000007cccc7824 */ /* 0x000fe200078e02ff */
[----:B------:R-:W-:Y:S01]  /*ff60*/  ISETP.GT.AND P1, PT, R0, 0xb, PT ;  /* 0x0000000b0000780c */ /* 0x000fe20003f24270 */
[----:B------:R-:W-:Y:S02]  /*ff70*/  IMAD.X R41, R6, 0x1, R68, P0 ;  /* 0x0000000106297824 */ /* 0x000fe400000e0644 */
[----:B------:R-:W-:Y:S01]  /*ff80*/  IMAD.MOV.U32 R199, RZ, RZ, c[0x0][0x188] ;  /* 0x00006200ffc77624 */ /* 0x000fe200078e00ff */
[----:B------:R-:W-:-:S02]  /*ff90*/  SHF.R.S32.HI R203, RZ, 0x1f, R204 ;  /* 0x0000001fffcb7819 */ /* 0x000fc400000114cc */
[----:B------:R-:W-:Y:S01]  /*ffa0*/  ISETP.NE.U32.AND P0, PT, R44, RZ, PT ;  /* 0x000000ff2c00720c */ /* 0x000fe20003f05070 */
[----:B------:R1:W-:Y:S01]  /*ffb0*/  LDGSTS.E [R7+0x600], [R40.64], P2 ;  /* 0x0060000028077fae */ /* 0x0003e20009121844 */
[----:B------:R-:W-:Y:S01]  /*ffc0*/  SEL R44, RZ, 0x4, !P1 ;  /* 0x00000004ff2c7807 */ /* 0x000fe20004800000 */
[C---:B------:R-:W-:Y:S01]  /*ffd0*/  IMAD R204, R199.reuse, 0xb, RZ ;  /* 0x0000000bc7cc7824 */ /* 0x040fe200078e02ff */
[----:B------:R-:W-:Y:S01]  /*ffe0*/  HMMA.1688.F32.TF32 R60, R80, R172, R60 ;  /* 0x000000ac503c723c */ /* 0x000fe2000008103c */
[----:B------:R-:W-:Y:S01]  /*fff0*/  IMAD R68, R199, 0xb, RZ ;  /* 0x0000000bc7447824 */ /* 0x000fe200078e02ff */
[----:B------:R-:W-:Y:S02]  /*10000*/  SEL R44, R44, RZ, !P5 ;  /* 0x000000ff2c2c7207 */ /* 0x000fe40006800000 */
[----:B------:R-:W-:Y:S02]  /*10010*/  SHF.R.S32.HI R204, RZ, 0x1f, R204 ;  /* 0x0000001fffcc7819 */ /* 0x000fe400000114cc */
[----:B-1----:R-:W-:-:S02]  /*10020*/  LEA R40, P2, R45, R5, 0x2 ;  /* 0x000000052d287211 */ /* 0x002fc400078410ff */
[----:B------:R-:W-:-:S05]  /*10030*/  SHF.L.U64.HI R45, R45, 0x2, R203 ;  /* 0x000000022d2d7819 */ /* 0x000fca00000102cb */
[----:B------:R-:W-:Y:S01]  /*10040*/  IMAD.X R41, R6, 0x1, R45, P2 ;  /* 0x0000000106297824 */ /* 0x000fe200010e062d */
[----:B------:R-:W-:Y:S02]  /*10050*/  ISETP.NE.U32.AND P2, PT, R44, RZ, PT ;  /* 0x000000ff2c00720c */ /* 0x000fe40003f45070 */
[C---:B------:R-:W-:Y:S02]  /*10060*/  LEA R44, P3, R68.reuse, R5, 0x2 ;  /* 0x00000005442c7211 */ /* 0x040fe400078610ff */
[----:B------:R-:W-:Y:S02]  /*10070*/  SHF.L.U64.HI R68, R68, 0x2, R204 ;  /* 0x0000000244447819 */ /* 0x000fe400000102cc */
[----:B------:R-:W-:Y:S01]  /*10080*/  ISETP.GT.AND P1, PT, R0, 0xf, PT ;  /* 0x0000000f0000780c */ /* 0x000fe20003f24270 */
[----:B------:R-:W-:Y:S01]  /*10090*/  HMMA.1688.F32.TF32 R112, R180, R38, R112 ;  /* 0x00000026b470723c */ /* 0x000fe20000081070 */
[C---:B------:R-:W-:Y:S01]  /*100a0*/  IMAD R204, R199.reuse, 0xf, RZ ;  /* 0x0000000fc7cc7824 */ /* 0x040fe200078e02ff */
[----:B------:R1:W-:Y:S01]  /*100b0*/  LDGSTS.E [R7+0xe00], [R40.64], P0 ;  /* 0x00e0000028077fae */ /* 0x0003e20008121844 */
[----:B------:R-:W-:Y:S01]  /*100c0*/  IMAD.X R45, R6, 0x1, R68, P3 ;  /* 0x00000001062d7824 */ /* 0x000fe200018e0644 */
[----:B------:R-:W-:Y:S01]  /*100d0*/  ISETP.GT.AND P0, PT, R0, 0x13, PT ;  /* 0x000000130000780c */ /* 0x000fe20003f04270 */
[----:B------:R-:W-:-:S03]  /*100e0*/  IMAD R68, R199, 0xf, RZ ;  /* 0x0000000fc7447824 */ /* 0x000fc600078e02ff */
[-C--:B------:R-:W-:Y:S01]  /*100f0*/  HMMA.1688.F32.TF32 R12, R76, R38.reuse, R12 ;  /* 0x000000264c0c723c */ /* 0x080fe2000008100c */
[----:B------:R-:W-:Y:S01]  /*10100*/  SHF.R.S32.HI R204, RZ, 0x1f, R204 ;  /* 0x0000001fffcc7819 */ /* 0x000fe200000114cc */
[----:B------:R2:W-:Y:S06]  /*10110*/  LDGSTS.E [R7+0x1600], [R44.64], P2 ;  /* 0x016000002c077fae */ /* 0x0005ec0009121844 */
[----:B------:R-:W-:Y:S01]  /*10120*/  HMMA.1688.F32.TF32 R36, R72, R38, R56 ;  /* 0x000000264824723c */ /* 0x000fe20000081038 */
[----:B-1----:R-:W-:-:S06]  /*10130*/  SEL R41, RZ, 0x4, !P0 ;  /* 0x00000004ff297807 */ /* 0x002fcc0004000000 */
[----:B------:R-:W-:Y:S02]  /*10140*/  SEL R56, RZ, 0x4, !P1 ;  /* 0x00000004ff387807 */ /* 0x000fe40004800000 */
[----:B------:R-:W-:Y:S02]  /*10150*/  LEA R40, P0, R68, R5, 0x2 ;  /* 0x0000000544287211 */ /* 0x000fe400078010ff */
[----:B------:R-:W-:Y:S02]  /*10160*/  SEL R56, R56, RZ, !P5 ;  /* 0x000000ff38387207 */ /* 0x000fe40006800000 */
[----:B------:R-:W-:Y:S01]  /*10170*/  SHF.L.U64.HI R68, R68, 0x2, R204 ;  /* 0x0000000244447819 */ /* 0x000fe200000102cc */
[----:B------:R-:W-:Y:S01]  /*10180*/  IMAD.MOV.U32 R204, RZ, RZ, c[0x0][0x188] ;  /* 0x00006200ffcc7624 */ /* 0x000fe200078e00ff */
[----:B------:R-:W-:Y:S01]  /*10190*/  ISETP.NE.U32.AND P3, PT, R56, RZ, PT ;  /* 0x000000ff3800720c */ /* 0x000fe20003f65070 */
[----:B------:R-:W-:Y:S01]  /*101a0*/  HMMA.1688.F32.TF32 R148, R180, R174, R148 ;  /* 0x000000aeb494723c */ /* 0x000fe20000081094 */
[----:B--2---:R-:W-:Y:S01]  /*101b0*/  SEL R44, R41, RZ, !P5 ;  /* 0x000000ff292c7207 */ /* 0x004fe20006800000 */
[----:B------:R-:W-:-:S06]  /*101c0*/  IMAD.X R41, R6, 0x1, R68, P0 ;  /* 0x0000000106297824 */ /* 0x000fcc00000e0644 */
[-C--:B------:R-:W-:Y:S01]  /*101d0*/  HMMA.1688.F32.TF32 R152, R76, R174.reuse, R152 ;  /* 0x000000ae4c98723c */ /* 0x080fe20000081098 */
[----:B------:R-:W-:Y:S02]  /*101e0*/  ISETP.GT.AND P1, PT, R0, 0x17, PT ;  /* 0x000000170000780c */ /* 0x000fe40003f24270 */
[----:B------:R-:W-:Y:S01]  /*101f0*/  ISETP.NE.U32.AND P0, PT, R44, RZ, PT ;  /* 0x000000ff2c00720c */ /* 0x000fe20003f05070 */
[----:B------:R1:W-:Y:S04]  /*10200*/  LDGSTS.E [R7+0x1e00], [R40.64], P3 ;  /* 0x01e0000028077fae */ /* 0x0003e80009921844 */
[----:B------:R-:W-:Y:S07]  /*10210*/  HMMA.1688.F32.TF32 R172, R72, R174, R60 ;  /* 0x000000ae48ac723c */ /* 0x000fee000008103c */
[----:B------:R-:W-:-:S02]  /*10220*/  IMAD R60, R204, 0x13, RZ ;  /* 0x00000013cc3c7824 */ /* 0x000fc400078e02ff */
[----:B------:R-:W-:Y:S01]  /*10230*/  IMAD R204, R204, 0x13, RZ ;  /* 0x00000013cccc7824 */ /* 0x000fe200078e02ff */
[----:B------:R-:W-:-:S04]  /*10240*/  SEL R44, RZ, 0x4, !P1 ;  /* 0x00000004ff2c7807 */ /* 0x000fc80004800000 */
[----:B------:R-:W-:Y:S01]  /*10250*/  SHF.R.S32.HI R203, RZ, 0x1f, R204 ;  /* 0x0000001fffcb7819 */ /* 0x000fe200000114cc */
[C---:B------:R-:W-:Y:S01]  /*10260*/  IMAD R204, R199.reuse, 0x17, RZ ;  /* 0x00000017c7cc7824 */ /* 0x040fe200078e02ff */
[C---:B-1----:R-:W-:Y:S02]  /*10270*/  LEA R40, P2, R60.reuse, R5, 0x2 ;  /* 0x000000053c287211 */ /* 0x042fe400078410ff */
[----:B------:R-:W-:Y:S01]  /*10280*/  SHF.L.U64.HI R58, R60, 0x2, R203 ;  /* 0x000000023c3a7819 */ /* 0x000fe200000102cb */
[----:B------:R-:W-:Y:S01]  /*10290*/  IMAD R57, R199, 0x17, RZ ;  /* 0x00000017c7397824 */ /* 0x000fe200078e02ff */
[----:B------:R-:W-:Y:S02]  /*102a0*/  SEL R44, R44, RZ, !P5 ;  /* 0x000000ff2c2c7207 */ /* 0x000fe40006800000 */
[----:B------:R-:W-:Y:S01]  /*102b0*/  SHF.R.S32.HI R204, RZ, 0x1f, R204 ;  /* 0x0000001fffcc7819 */ /* 0x000fe200000114cc */
[----:B------:R-:W-:Y:S01]  /*102c0*/  IMAD.X R41, R6, 0x1, R58, P2 ;  /* 0x0000000106297824 */ /* 0x000fe200010e063a */
[----:B------:R-:W-:-:S02]  /*102d0*/  ISETP.NE.U32.AND P2, PT, R44, RZ, PT ;  /* 0x000000ff2c00720c */ /* 0x000fc40003f45070 */
[C---:B------:R-:W-:Y:S02]  /*102e0*/  LEA R44, P3, R57.reuse, R5, 0x2 ;  /* 0x00000005392c7211 */ /* 0x040fe400078610ff */
[----:B------:R-:W-:Y:S01]  /*102f0*/  SHF.L.U64.HI R57, R57, 0x2, R204 ;  /* 0x0000000239397819 */ /* 0x000fe200000102cc */
[C---:B------:R-:W-:Y:S01]  /*10300*/  IMAD R204, R199.reuse, 0x1b, RZ ;  /* 0x0000001bc7cc7824 */ /* 0x040fe200078e02ff */
[C---:B------:R-:W-:Y:S01]  /*10310*/  ISETP.GT.AND P1, PT, R0.reuse, 0x1b, PT ;  /* 0x0000001b0000780c */ /* 0x040fe20003f24270 */
[----:B------:R1:W-:Y:S01]  /*10320*/  LDGSTS.E [R7+0x2600], [R40.64], P0 ;  /* 0x0260000028077fae */ /* 0x0003e20008121844 */
[----:B------:R-:W-:Y:S01]  /*10330*/  ISETP.GT.AND P0, PT, R0, 0x1f, PT ;  /* 0x0000001f0000780c */ /* 0x000fe20003f04270 */
[----:B------:R-:W-:Y:S01]  /*10340*/  IMAD.X R45, R6, 0x1, R57, P3 ;  /* 0x00000001062d7824 */ /* 0x000fe200018e0639 */
[----:B------:R-:W-:Y:S01]  /*10350*/  SEL R56, RZ, 0x4, !P1 ;  /* 0x00000004ff387807 */ /* 0x000fe20004800000 */
[----:B------:R-:W-:Y:S01]  /*10360*/  IMAD R57, R199, 0x1b, RZ ;  /* 0x0000001bc7397824 */ /* 0x000fe200078e02ff */
[----:B------:R-:W-:-:S02]  /*10370*/  SHF.R.S32.HI R204, RZ, 0x1f, R204 ;  /* 0x0000001fffcc7819 */ /* 0x000fc400000114cc */
[----:B------:R-:W-:Y:S01]  /*10380*/  SEL R56, R56, RZ, !P5 ;  /* 0x000000ff38387207 */ /* 0x000fe20006800000 */
[----:B------:R2:W-:Y:S01]  /*10390*/  LDGSTS.E [R7+0x2e00], [R44.64], P2 ;  /* 0x02e000002c077fae */ /* 0x0005e20009121844 */
[----:B-1----:R-:W-:Y:S02]  /*103a0*/  SEL R41, RZ, 0x4, !P0 ;  /* 0x00000004ff297807 */ /* 0x002fe40004000000 */
[C---:B------:R-:W-:Y:S02]  /*103b0*/  LEA R40, P0, R57.reuse, R5, 0x2 ;  /* 0x0000000539287211 */ /* 0x040fe400078010ff */
[----:B------:R-:W-:Y:S01]  /*103c0*/  SHF.L.U64.HI R57, R57, 0x2, R204 ;  /* 0x0000000239397819 */ /* 0x000fe200000102cc */
[----:B------:R-:W-:Y:S01]  /*103d0*/  IMAD.MOV.U32 R204, RZ, RZ, c[0x0][0x188] ;  /* 0x00006200ffcc7624 */ /* 0x000fe200078e00ff */
[----:B------:R-:W-:Y:S02]  /*103e0*/  ISETP.NE.U32.AND P3, PT, R56, RZ, PT ;  /* 0x000000ff3800720c */ /* 0x000fe40003f65070 */
[----:B--2---:R-:W-:Y:S01]  /*103f0*/  SEL R44, R41, RZ, !P5 ;  /* 0x000000ff292c7207 */ /* 0x004fe20006800000 */
[----:B------:R-:W-:-:S02]  /*10400*/  IMAD.X R41, R6, 0x1, R57, P0 ;  /* 0x0000000106297824 */ /* 0x000fc400000e0639 */
[C---:B------:R-:W-:Y:S02]  /*10410*/  IMAD R57, R204.reuse, 0x1f, RZ ;  /* 0x0000001fcc397824 */ /* 0x040fe400078e02ff */
[----:B------:R-:W-:Y:S01]  /*10420*/  IMAD R204, R204, 0x1f, RZ ;  /* 0x0000001fcccc7824 */ /* 0x000fe200078e02ff */
[----:B------:R-:W-:Y:S02]  /*10430*/  ISETP.GT.AND P1, PT, R0, 0x23, PT ;  /* 0x000000230000780c */ /* 0x000fe40003f24270 */
[----:B------:R-:W-:Y:S02]  /*10440*/  ISETP.NE.U32.AND P0, PT, R44, RZ, PT ;  /* 0x000000ff2c00720c */ /* 0x000fe40003f05070 */
[----:B------:R-:W-:Y:S01]  /*10450*/  SHF.R.S32.HI R203, RZ, 0x1f, R204 ;  /* 0x0000001fffcb7819 */ /* 0x000fe200000114cc */
[----:B------:R1:W-:Y:S01]  /*10460*/  LDGSTS.E [R7+0x3600], [R40.64], P3 ;  /* 0x0360000028077fae */ /* 0x0003e20009921844 */
[----:B------:R-:W-:Y:S01]  /*10470*/  SEL R44, RZ, 0x4, !P1 ;  /* 0x00000004ff2c7807 */ /* 0x000fe20004800000 */
[----:B------:R-:W-:Y:S01]  /*10480*/  IMAD R204, R199, 0x23, RZ ;  /* 0x00000023c7cc7824 */ /* 0x000fe200078e02ff */
[----:B------:R-:W-:-:S02]  /*10490*/  SHF.L.U64.HI R58, R57, 0x2, R203 ;  /* 0x00000002393a7819 */ /* 0x000fc400000102cb */
[----:B------:R-:W-:Y:S02]  /*104a0*/  SEL R44, R44, RZ, !P5 ;  /* 0x000000ff2c2c7207 */ /* 0x000fe40006800000 */
[----:B------:R-:W-:Y:S02]  /*104b0*/  SHF.R.S32.HI R204, RZ, 0x1f, R204 ;  /* 0x0000001fffcc7819 */ /* 0x000fe400000114cc */
[----:B-1----:R-:W-:Y:S01]  /*104c0*/  LEA R40, P2, R57, R5, 0x2 ;  /* 0x0000000539287211 */ /* 0x002fe200078410ff */
[----:B------:R-:W-:Y:S01]  /*104d0*/  IMAD R57, R199, 0x23, RZ ;  /* 0x00000023c7397824 */ /* 0x000fe200078e02ff */
[----:B------:R-:W-:-:S03]  /*104e0*/  ISETP.GT.AND P1, PT, R0, 0x27, PT ;  /* 0x000000270000780c */ /* 0x000fc60003f24270 */
[----:B------:R-:W-:Y:S01]  /*104f0*/  IMAD.X R41, R6, 0x1, R58, P2 ;  /* 0x0000000106297824 */ /* 0x000fe200010e063a */
[----:B------:R-:W-:Y:S02]  /*10500*/  ISETP.NE.U32.AND P2, PT, R44, RZ, PT ;  /* 0x000000ff2c00720c */ /* 0x000fe40003f45070 */
[C---:B------:R-:W-:Y:S02]  /*10510*/  LEA R44, P3, R57.reuse, R5, 0x2 ;  /* 0x00000005392c7211 */ /* 0x040fe400078610ff */
[----:B------:R-:W-:Y:S02]  /*10520*/  SHF.L.U64.HI R57, R57, 0x2, R204 ;  /* 0x0000000239397819 */ /* 0x000fe400000102cc */
[----:B------:R-:W-:Y:S01]  /*10530*/  SEL R56, RZ, 0x4, !P1 ;  /* 0x00000004ff387807 */ /* 0x000fe20004800000 */
[C---:B------:R-:W-:Y:S01]  /*10540*/  IMAD R204, R199.reuse, 0x27, RZ ;  /* 0x00000027c7cc7824 */ /* 0x040fe200078e02ff */
[----:B------:R-:W-:Y:S01]  /*10550*/  HMMA.1688.F32.TF32 R84, R180, R98, R84 ;  /* 0x00000062b454723c */ /* 0x000fe20000081054 */
[----:B------:R1:W-:Y:S01]  /*10560*/  LDGSTS.E [R7+0x3e00], [R40.64], P0 ;  /* 0x03e0000028077fae */ /* 0x0003e20008121844 */
[----:B------:R-:W-:Y:S01]  /*10570*/  IMAD.X R45, R6, 0x1, R57, P3 ;  /* 0x00000001062d7824 */ /* 0x000fe200018e0639 */
[----:B------:R-:W-:Y:S01]  /*10580*/  SEL R56, R56, RZ, !P5 ;  /* 0x000000ff38387207 */ /* 0x000fe20006800000 */
[----:B------:R-:W-:Y:S01]  /*10590*/  IMAD R57, R199, 0x27, RZ ;  /* 0x00000027c7397824 */ /* 0x000fe200078e02ff */
[----:B------:R-:W-:-:S02]  /*105a0*/  ISETP.GT.AND P0, PT, R0, 0x2b, PT ;  /* 0x0000002b0000780c */ /* 0x000fc40003f04270 */
[----:B------:R-:W-:Y:S01]  /*105b0*/  SHF.R.S32.HI R199, RZ, 0x1f, R204 ;  /* 0x0000001fffc77819 */ /* 0x000fe200000114cc */
[C---:B------:R-:W-:Y:S01]  /*105c0*/  HMMA.1688.F32.TF32 R164, R180.reuse, R118, R164 ;  /* 0x00000076b4a4723c */ /* 0x040fe200000810a4 */
[----:B------:R-:W-:Y:S01]  /*105d0*/  ISETP.NE.U32.AND P3, PT, R56, RZ, PT ;  /* 0x000000ff3800720c */ /* 0x000fe20003f65070 */
[----:B------:R-:W-:Y:S01]  /*105e0*/  IMAD.MOV.U32 R204, RZ, RZ, c[0x0][0x188] ;  /* 0x00006200ffcc7624 */ /* 0x000fe200078e00ff */
[----:B------:R2:W-:Y:S01]  /*105f0*/  LDGSTS.E [R7+0x4600], [R44.64], P2 ;  /* 0x046000002c077fae */ /* 0x0005e20009121844 */
[----:B-1----:R-:W-:Y:S02]  /*10600*/  SEL R41, RZ, 0x4, !P0 ;  /* 0x00000004ff297807 */ /* 0x002fe40004000000 */
[C---:B------:R-:W-:Y:S02]  /*10610*/  LEA R40, P0, R57.reuse, R5, 0x2 ;  /* 0x0000000539287211 */ /* 0x040fe400078010ff */
[----:B------:R-:W-:Y:S01]  /*10620*/  SHF.L.U64.HI R57, R57, 0x2, R199 ;  /* 0x0000000239397819 */ /* 0x000fe200000102c7 */
[C---:B------:R-:W-:Y:S01]  /*10630*/  IMAD R199, R204.reuse, 0x2b, RZ ;  /* 0x0000002bccc77824 */ /* 0x040fe200078e02ff */
[----:B------:R-:W-:Y:S01]  /*10640*/  HMMA.1688.F32.TF32 R132, R180, R146, R132 ;  /* 0x00000092b484723c */ /* 0x000fe20000081084 */
[----:B------:R-:W-:Y:S01]  /*10650*/  IMAD R204, R204, 0x2b, RZ ;  /* 0x0000002bcccc7824 */ /* 0x000fe200078e02ff */
[----:B--2---:R-:W-:Y:S01]  /*10660*/  SEL R44, R41, RZ, !P5 ;  /* 0x000000ff292c7207 */ /* 0x004fe20006800000 */
[----:B------:R-:W-:Y:S01]  /*10670*/  IMAD.X R41, R6, 0x1, R57, P0 ;  /* 0x0000000106297824 */ /* 0x000fe200000e0639 */
[----:B------:R-:W-:-:S02]  /*10680*/  SHF.R.S32.HI R199, RZ, 0x1f, R199 ;  /* 0x0000001fffc77819 */ /* 0x000fc400000114c7 */
[----:B------:R-:W-:Y:S02]  /*10690*/  ISETP.NE.U32.AND P0, PT, R44, RZ, PT ;  /* 0x000000ff2c00720c */ /* 0x000fe40003f05070 */
[----:B------:R-:W-:Y:S01]  /*106a0*/  ISETP.GT.AND P1, PT, R0, 0x2f, PT ;  /* 0x0000002f0000780c */ /* 0x000fe20003f24270 */
[----:B------:R1:W-:Y:S01]  /*106b0*/  LDGSTS.E [R7+0x4e00], [R40.64], P3 ;  /* 0x04e0000028077fae */ /* 0x0003e20009921844 */
[C---:B------:R-:W-:Y:S02]  /*106c0*/  SHF.L.U64.HI R57, R204.reuse, 0x2, R199 ;  /* 0x00000002cc397819 */ /* 0x040fe400000102c7 */
[----:B------:R-:W-:Y:S01]  /*106d0*/  SEL R44, RZ, 0x4, !P1 ;  /* 0x00000004ff2c7807 */ /* 0x000fe20004800000 */
[----:B------:R-:W-:Y:S01]  /*106e0*/  STL [R1+0x178], R84 ;  /* 0x0001785401007387 */ /* 0x000fe20000100800 */
[----:B------:R-:W-:Y:S01]  /*106f0*/  HMMA.1688.F32.TF32 R64, R80, R144, R64 ;  /* 0x000000905040723c */ /* 0x000fe20000081040 */
[----:B-1----:R-:W-:Y:S02]  /*10700*/  LEA R40, P2, R204, R5, 0x2 ;  /* 0x00000005cc287211 */ /* 0x002fe400078410ff */
[----:B------:R-:W-:Y:S01]  /*10710*/  STL [R1+0x174], R85 ;  /* 0x0001745501007387 */ /* 0x000fe20000100800 */
[----:B------:R-:W-:-:S02]  /*10720*/  SEL R44, R44, RZ, !P5 ;  /* 0x000000ff2c2c7207 */ /* 0x000fc40006800000 */
[----:B------:R-:W-:Y:S01]  /*10730*/  IMAD.X R41, R6, 0x1, R57, P2 ;  /* 0x0000000106297824 */ /* 0x000fe200010e0639 */
[----:B------:R-:W-:Y:S01]  /*10740*/  STL [R1+0x170], R86 ;  /* 0x0001705601007387 */ /* 0x000fe20000100800 */
[C---:B------:R-:W-:Y:S01]  /*10750*/  ISETP.GT.AND P1, PT, R0.reuse, 0x33, PT ;  /* 0x000000330000780c */ /* 0x040fe20003f24270 */
[----:B------:R-:W-:Y:S01]  /*10760*/  IMAD.MOV.U32 R204, RZ, RZ, c[0x0][0x188] ;  /* 0x00006200ffcc7624 */ /* 0x000fe200078e00ff */
[----:B------:R-:W-:Y:S01]  /*10770*/  ISETP.GT.AND P2, PT, R0, 0x37, PT ;  /* 0x000000370000780c */ /* 0x000fe20003f44270 */
[----:B------:R-:W-:Y:S01]  /*10780*/  STL [R1+0x16c], R87 ;  /* 0x00016c5701007387 */ /* 0x000fe20000100800 */
[----:B------:R-:W-:-:S03]  /*10790*/  ISETP.NE.U32.AND P6, PT, R44, RZ, PT ;  /* 0x000000ff2c00720c */ /* 0x000fc60003fc5070 */
[----:B------:R-:W-:Y:S01]  /*107a0*/  STL [R1+0x188], R164 ;  /* 0x000188a401007387 */ /* 0x000fe20000100800 */
[----:B------:R-:W-:-:S03]  /*107b0*/  SEL R44, RZ, 0x4, !P1 ;  /* 0x00000004ff2c7807 */ /* 0x000fc60004800000 */
[----:B------:R-:W-:Y:S01]  /*107c0*/  STL [R1+0x184], R165 ;  /* 0x000184a501007387 */ /* 0x000fe20000100800 */
[----:B------:R-:W-:-:S03]  /*107d0*/  IMAD R57, R204, 0x2f, RZ ;  /* 0x0000002fcc397824 */ /* 0x000fc600078e02ff */
[----:B------:R-:W-:Y:S01]  /*107e0*/  STL [R1+0x180], R166 ;  /* 0x000180a601007387 */ /* 0x000fe20000100800 */
[----:B------:R-:W-:-:S03]  /*107f0*/  IMAD R204, R204, 0x2f, RZ ;  /* 0x0000002fcccc7824 */ /* 0x000fc600078e02ff */
[----:B------:R1:W-:Y:S01]  /*10800*/  LDGSTS.E [R7+0x5600], [R40.64], P0 ;  /* 0x0560000028077fae */ /* 0x0003e20008121844 */
[----:B------:R-:W-:-:S03]  /*10810*/  ISETP.GT.AND P0, PT, R0, 0x3b, PT ;  /* 0x0000003b0000780c */ /* 0x000fc60003f04270 */
[----:B------:R-:W-:Y:S04]  /*10820*/  STL [R1+0x17c], R167 ;  /* 0x00017ca701007387 */ /* 0x000fe80000100800 */
[----:B------:R-:W-:Y:S01]  /*10830*/  STL [R1+0x198], R160 ;  /* 0x000198a001007387 */ /* 0x000fe20000100800 */
[----:B-1----:R-:W-:-:S03]  /*10840*/  SEL R40, RZ, 0x4, !P2 ;  /* 0x00000004ff287807 */ /* 0x002fc60005000000 */
[----:B------:R-:W-:Y:S01]  /*10850*/  STL [R1+0x194], R161 ;  /* 0x000194a101007387 */ /* 0x000fe20000100800 */
[----:B------:R-:W-:Y:S02]  /*10860*/  SEL R41, R44, RZ, !P5 ;  /* 0x000000ff2c297207 */ /* 0x000fe40006800000 */
[----:B------:R-:W-:Y:S01]  /*10870*/  SEL R40, R40, RZ, !P5 ;  /* 0x000000ff28287207 */ /* 0x000fe20006800000 */
[----:B------:R-:W-:Y:S01]  /*10880*/  STL [R1+0x190], R162 ;  /* 0x000190a201007387 */ /* 0x000fe20000100800 */
[----:B------:R-:W-:Y:S02]  /*10890*/  ISETP.GT.AND P1, PT, R0, 0x3f, PT ;  /* 0x0000003f0000780c */ /* 0x000fe40003f24270 */
[----:B------:R-:W-:Y:S01]  /*108a0*/  SEL R44, RZ, 0x4, !P0 ;  /* 0x00000004ff2c7807 */ /* 0x000fe20004000000 */
[----:B------:R-:W-:Y:S01]  /*108b0*/  STL [R1+0x18c], R163 ;  /* 0x00018ca301007387 */ /* 0x000fe20000100800 */
[----:B------:R-:W-:-:S03]  /*108c0*/  SHF.R.S32.HI R204, RZ, 0x1f, R204 ;  /* 0x0000001fffcc7819 */ /* 0x000fc600000114cc */
[----:B------:R-:W-:Y:S01]  /*108d0*/  STL [R1+0x1a8], R132 ;  /* 0x0001a88401007387 */ /* 0x000fe20000100800 */
[----:B------:R-:W-:-:S03]  /*108e0*/  ISETP.NE.U32.AND P0, PT, R41, RZ, PT ;  /* 0x000000ff2900720c */ /* 0x000fc60003f05070 */
[----:B------:R-:W-:Y:S01]  /*108f0*/  STL [R1+0x1a4], R133 ;  /* 0x0001a48501007387 */ /* 0x000fe20000100800 */
[----:B------:R-:W-:-:S03]  /*10900*/  ISETP.NE.U32.AND P3, PT, R40, RZ, PT ;  /* 0x000000ff2800720c */ /* 0x000fc60003f65070 */
[----:B------:R-:W-:Y:S01]  /*10910*/  STL [R1+0x1a0], R134 ;  /* 0x0001a08601007387 */ /* 0x000fe20000100800 */
[----:B------:R-:W-:Y:S02]  /*10920*/  SEL R41, RZ, 0x4, !P1 ;  /* 0x00000004ff297807 */ /* 0x000fe40004800000 */
[----:B------:R-:W-:Y:S01]  /*10930*/  SEL R40, R44, RZ, !P5 ;  /* 0x000000ff2c287207 */ /* 0x000fe20006800000 */
[----:B------:R-:W-:Y:S01]  /*10940*/  STL [R1+0x19c], R135 ;  /* 0x00019c8701007387 */ /* 0x000fe20000100800 */
[----:B------:R-:W-:-:S03]  /*10950*/  LEA R44, P1, R57, R5, 0x2 ;  /* 0x00000005392c7211 */ /* 0x000fc600078210ff */
[----:B------:R-:W-:Y:S01]  /*10960*/  STL [R1+0x1b8], R148 ;  /* 0x0001b89401007387 */ /* 0x000fe20000100800 */
[----:B------:R-:W-:-:S03]  /*10970*/  SHF.L.U64.HI R57, R57, 0x2, R204 ;  /* 0x0000000239397819 */ /* 0x000fc600000102cc */
[----:B------:R-:W-:Y:S04]  /*10980*/  STL [R1+0x1b4], R149 ;  /* 0x0001b49501007387 */ /* 0x000fe80000100800 */
[----:B------:R-:W-:Y:S04]  /*10990*/  STL [R1+0x1b0], R150 ;  /* 0x0001b09601007387 */ /* 0x000fe80000100800 */
[----:B------:R-:W-:Y:S01]  /*109a0*/  STL [R1+0x1ac], R151 ;  /* 0x0001ac9701007387 */ /* 0x000fe20000100800 */
[----:B------:R-:W-:-:S03]  /*109b0*/  IMAD.X R45, R6, 0x1, R57, P1 ;  /* 0x00000001062d7824 */ /* 0x000fc600008e0639 */
[----:B------:R-:W-:Y:S04]  /*109c0*/  STL [R1+0x1c4], R113 ;  /* 0x0001c47101007387 */ /* 0x000fe80000100800 */
[----:B------:R1:W-:Y:S04]  /*109d0*/  STL [R1+0x1c0], R114 ;  /* 0x0001c07201007387 */ /* 0x0003e80000100800 */
[----:B------:R2:W-:Y:S01]  /*109e0*/  STL [R1+0x1bc], R115 ;  /* 0x0001bc7301007387 */ /* 0x0005e20000100800 */
[C---:B------:R-:W-:Y:S03]  /*109f0*/  HMMA.1688.F32.TF32 R88, R76.reuse, R98, R88 ;  /* 0x000000624c58723c */ /* 0x040fe60000081058 */
[----:B------:R-:W3:Y:S04]  /*10a00*/  LDL.LU R63, [R1+0x14c] ;  /* 0x00014c00013f7983 */ /* 0x000ee80000300800 */
[----:B------:R-:W4:Y:S01]  /*10a10*/  LDL.LU R57, [R1+0x148] ;  /* 0x0001480001397983 */ /* 0x000f220000300800 */
[C---:B------:R-:W-:Y:S03]  /*10a20*/  HMMA.1688.F32.TF32 R100, R76.reuse, R118, R100 ;  /* 0x000000764c64723c */ /* 0x040fe60000081064 */
[----:B------:R-:W2:Y:S04]  /*10a30*/  LDL.LU R71, [R1+0x12c] ;  /* 0x00012c0001477983 */ /* 0x000ea80000300800 */
[----:B------:R-:W2:Y:S01]  /*10a40*/  LDL.LU R60, [R1+0x128] ;  /* 0x00012800013c7983 */ /* 0x000ea20000300800 */
[C---:B------:R-:W-:Y:S08]  /*10a50*/  HMMA.1688.F32.TF32 R136, R76.reuse, R146, R136 ;  /* 0x000000924c88723c */ /* 0x040ff00000081088 */
[C---:B------:R-:W-:Y:S08]  /*10a60*/  HMMA.1688.F32.TF32 R16, R76.reuse, R42, R16 ;  /* 0x0000002a4c10723c */ /* 0x040ff00000081010 */
[----:B------:R-:W-:Y:S01]  /*10a70*/  HMMA.1688.F32.TF32 R20, R76, R46, R20 ;  /* 0x0000002e4c14723c */ /* 0x000fe20000081014 */
[----:B------:R-:W2:Y:S01]  /*10a80*/  LDL.LU R79, [R1+0x10c] ;  /* 0x00010c00014f7983 */ /* 0x000ea20000300800 */
[----:B------:R-:W-:-:S06]  /*10a90*/  SEL R41, R41, RZ, !P5 ;  /* 0x000000ff29297207 */ /* 0x000fcc0006800000 */
[----:B------:R-:W-:Y:S01]  /*10aa0*/  HMMA.1688.F32.TF32 R108, R180, R42, R108 ;  /* 0x0000002ab46c723c */ /* 0x000fe2000008106c */
[----:B------:R-:W-:Y:S01]  /*10ab0*/  ISETP.NE.U32.AND P2, PT, R40, RZ, PT ;  /* 0x000000ff2800720c */ /* 0x000fe20003f45070 */
[----:B------:R1:W-:Y:S06]  /*10ac0*/  LDGSTS.E [R7+0x5e00], [R44.64], P6 ;  /* 0x05e000002c077fae */ /* 0x0003ec000b121844 */
[----:B------:R-:W-:Y:S01]  /*10ad0*/  HMMA.1688.F32.TF32 R144, R72, R146, R64 ;  /* 0x000000924890723c */ /* 0x000fe20000081040 */
[----:B------:R-:W2:Y:S04]  /*10ae0*/  LDL.LU R66, [R1+0x108] ;  /* 0x0001080001427983 */ /* 0x000ea80000300800 */
[----:B-1----:R-:W2:Y:S04]  /*10af0*/  LDL.LU R114, [R1+0xc] ;  /* 0x00000c0001727983 */ /* 0x002ea80000300800 */
[----:B------:R-:W2:Y:S04]  /*10b00*/  LDL.LU R150, [R1+0x2c] ;  /* 0x00002c0001967983 */ /* 0x000ea80000300800 */
[----:B------:R-:W2:Y:S04]  /*10b10*/  LDL.LU R134, [R1+0x8] ;  /* 0x0000080001867983 */ /* 0x000ea80000300800 */
[----:B------:R-:W2:Y:S04]  /*10b20*/  LDL.LU R161, [R1+0x4c] ;  /* 0x00004c0001a17983 */ /* 0x000ea80000300800 */
[----:B------:R-:W2:Y:S04]  /*10b30*/  LDL.LU R166, [R1+0x28] ;  /* 0x0000280001a67983 */ /* 0x000ea80000300800 */
[----:B------:R-:W3:Y:S04]  /*10b40*/  LDL.LU R85, [R1+0x6c] ;  /* 0x00006c0001557983 */ /* 0x000ee80000300800 */
[----:B------:R-:W3:Y:S01]  /*10b50*/  LDL.LU R206, [R1+0x48] ;  /* 0x0000480001ce7983 */ /* 0x000ee20000300800 */
[----:B------:R-:W-:Y:S03]  /*10b60*/  HMMA.1688.F32.TF32 R8, R180, R46, R8 ;  /* 0x0000002eb408723c */ /* 0x000fe60000081008 */
[----:B------:R-:W3:Y:S04]  /*10b70*/  LDL.LU R201, [R1+0x8c] ;  /* 0x00008c0001c97983 */ /* 0x000ee80000300800 */
[----:B------:R-:W3:Y:S01]  /*10b80*/  LDL.LU R194, [R1+0x68] ;  /* 0x0000680001c27983 */ /* 0x000ee20000300800 */
[C---:B------:R-:W-:Y:S03]  /*10b90*/  HMMA.1688.F32.TF32 R96, R72.reuse, R98, R176 ;  /* 0x000000624860723c */ /* 0x040fe600000810b0 */
[----:B------:R-:W3:Y:S04]  /*10ba0*/  LDL.LU R191, [R1+0xac] ;  /* 0x0000ac0001bf7983 */ /* 0x000ee80000300800 */
[----:B------:R-:W3:Y:S01]  /*10bb0*/  LDL.LU R186, [R1+0x88] ;  /* 0x0000880001ba7983 */ /* 0x000ee20000300800 */
[----:B------:R-:W-:Y:S03]  /*10bc0*/  HMMA.1688.F32.TF32 R116, R72, R118, R168 ;  /* 0x000000764874723c */ /* 0x000fe600000810a8 */
[----:B------:R-:W3:Y:S04]  /*10bd0*/  LDL.LU R183, [R1+0xcc] ;  /* 0x0000cc0001b77983 */ /* 0x000ee80000300800 */
[----:B------:R-:W3:Y:S04]  /*10be0*/  LDL.LU R178, [R1+0xa8] ;  /* 0x0000a80001b27983 */ /* 0x000ee80000300800 */
[----:B------:R-:W4:Y:S01]  /*10bf0*/  LDL.LU R177, [R1+0xe4] ;  /* 0x0000e40001b17983 */ /* 0x000f220000300800 */
[----:B------:R-:W-:-:S03]  /*10c00*/  ISETP.NE.U32.AND P1, PT, R41, RZ, PT ;  /* 0x000000ff2900720c */ /* 0x000fc60003f25070 */
[----:B------:R-:W4:Y:S01]  /*10c10*/  LDL.LU R171, [R1+0xec] ;  /* 0x0000ec0001ab7983 */ /* 0x000f220000300800 */
[C---:B------:R-:W-:Y:S03]  /*10c20*/  HMMA.1688.F32.TF32 R40, R72.reuse, R42, R52 ;  /* 0x0000002a4828723c */ /* 0x040fe60000081034 */
[----:B------:R-:W4:Y:S04]  /*10c30*/  LDL.LU R82, [R1+0xc8] ;  /* 0x0000c80001527983 */ /* 0x000f280000300800 */
[----:B------:R-:W4:Y:S01]  /*10c40*/  LDL.LU R81, [R1+0x104] ;  /* 0x0001040001517983 */ /* 0x000f220000300800 */
[----:B------:R-:W-:Y:S03]  /*10c50*/  HMMA.1688.F32.TF32 R44, R72, R46, R48 ;  /* 0x0000002e482c723c */ /* 0x000fe60000081030 */
[----:B------:R-:W4:Y:S04]  /*10c60*/  LDL.LU R76, [R1+0xe0] ;  /* 0x0000e000014c7983 */ /* 0x000f280000300800 */
[----:B------:R-:W1:Y:S04]  /*10c70*/  S2R R199, SR_TID.X ;  /* 0x0000000000c77919 */ /* 0x000e680000002100 */
[----:B------:R-:W4:Y:S01]  /*10c80*/  LDL.LU R74, [R1+0xe8] ;  /* 0x0000e800014a7983 */ /* 0x000f220000300800 */
[----:B------:R-:W-:-:S03]  /*10c90*/  IMAD.MOV.U32 R204, RZ, RZ, c[0x0][0x188] ;  /* 0x00006200ffcc7624 */ /* 0x000fc600078e00ff */
[----:B------:R-:W4:Y:S01]  /*10ca0*/  LDL.LU R73, [R1+0x124] ;  /* 0x0001240001497983 */ /* 0x000f220000300800 */
[C---:B------:R-:W-:Y:S02]  /*10cb0*/  IMAD R203, R204.reuse, 0x37, RZ ;  /* 0x00000037cccb7824 */ /* 0x040fe400078e02ff */
[C---:B------:R-:W-:Y:S01]  /*10cc0*/  IMAD R59, R204.reuse, 0x37, RZ ;  /* 0x00000037cc3b7824 */ /* 0x040fe200078e02ff */
[----:B------:R-:W4:Y:S02]  /*10cd0*/  LDL.LU R68, [R1+0x100] ;  /* 0x0001000001447983 */ /* 0x000f240000300800 */
[----:B------:R-:W-:Y:S02]  /*10ce0*/  SHF.R.S32.HI R203, RZ, 0x1f, R203 ;  /* 0x0000001fffcb7819 */ /* 0x000fe400000114cb */
[----:B------:R-:W4:Y:S01]  /*10cf0*/  LDL.LU R65, [R1+0x144] ;  /* 0x0001440001417983 */ /* 0x000f220000300800 */
[----:B-1----:R-:W-:Y:S01]  /*10d00*/  LOP3.LUT R58, R199, 0x3f, RZ, 0xc0, !PT ;  /* 0x0000003fc73a7812 */ /* 0x002fe200078ec0ff */
[----:B------:R-:W-:-:S03]  /*10d10*/  IMAD R199, R204, 0x33, RZ ;  /* 0x00000033ccc77824 */ /* 0x000fc600078e02ff */
[----:B------:R-:W-:Y:S01]  /*10d20*/  ISETP.GE.AND P4, PT, R58, R0, PT ;  /* 0x000000003a00720c */ /* 0x000fe20003f86270 */
[----:B------:R-:W-:Y:S01]  /*10d30*/  IMAD R58, R204, 0x33, RZ ;  /* 0x00000033cc3a7824 */ /* 0x000fe200078e02ff */
[----:B------:R-:W-:Y:S02]  /*10d40*/  SHF.R.S32.HI R199, RZ, 0x1f, R199 ;  /* 0x0000001fffc77819 */ /* 0x000fe400000114c7 */
[----:B------:R-:W-:Y:S02]  /*10d50*/  SEL R56, RZ, 0x4, P4 ;  /* 0x00000004ff387807 */ /* 0x000fe40002000000 */
[----:B------:R-:W-:Y:S02]  /*10d60*/  LEA R52, P4, R58, R5, 0x2 ;  /* 0x000000053a347211 */ /* 0x000fe400078810ff */
[----:B------:R-:W-:Y:S02]  /*10d70*/  SEL R56, R56, RZ, !P5 ;  /* 0x000000ff38387207 */ /* 0x000fe40006800000 */
[----:B------:R-:W-:-:S02]  /*10d80*/  SHF.L.U64.HI R58, R58, 0x2, R199 ;  /* 0x000000023a3a7819 */ /* 0x000fc400000102c7 */
[C---:B------:R-:W-:Y:S02]  /*10d90*/  LEA R54, P5, R59.reuse, R5, 0x2 ;  /* 0x000000053b367211 */ /* 0x040fe400078a10ff */
[----:B------:R-:W-:Y:S01]  /*10da0*/  SHF.L.U64.HI R61, R59, 0x2, R203 ;  /* 0x000000023b3d7819 */ /* 0x000fe200000102cb */
[----:B------:R-:W-:Y:S01]  /*10db0*/  IMAD.X R53, R6, 0x1, R58, P4 ;  /* 0x0000000106357824 */ /* 0x000fe200020e063a */
[----:B------:R-:W-:-:S03]  /*10dc0*/  ISETP.NE.U32.AND P4, PT, R56, RZ, PT ;  /* 0x000000ff3800720c */ /* 0x000fc60003f85070 */
[----:B------:R-:W-:Y:S01]  /*10dd0*/  IMAD.X R55, R6, 0x1, R61, P5 ;  /* 0x0000000106377824 */ /* 0x000fe200028e063d */
[----:B------:R3:W-:Y:S01]  /*10de0*/  LDGSTS.E [R7+0x6600], [R52.64], P0 ;  /* 0x0660000034077fae */ /* 0x0007e20008121844 */
[----:B------:R-:W-:-:S03]  /*10df0*/  IMAD.MOV.U32 R199, RZ, RZ, c[0x0][0x188] ;  /* 0x00006200ffc77624 */ /* 0x000fc600078e00ff */
[----:B------:R-:W4:Y:S04]  /*10e00*/  LDL.LU R61, [R1+0x120] ;  /* 0x00012000013d7983 */ /* 0x000f280000300800 */
[----:B------:R-:W4:Y:S04]  /*10e10*/  LDL.LU R56, [R1+0x140] ;  /* 0x0001400001387983 */ /* 0x000f280000300800 */
[----:B------:R-:W4:Y:S04]  /*10e20*/  LDL.LU R113, [R1+0x4] ;  /* 0x0000040001717983 */ /* 0x000f280000300800 */
[----:B------:R-:W4:Y:S01]  /*10e30*/  LDL.LU R149, [R1+0x24] ;  /* 0x0000240001957983 */ /* 0x000f220000300800 */
[----:B------:R-:W-:-:S03]  /*10e40*/  IMAD R58, R199, 0x3b, RZ ;  /* 0x0000003bc73a7824 */ /* 0x000fc600078e02ff */
[----:B------:R-:W4:Y:S01]  /*10e50*/  LDL.LU R132, [R1] ;  /* 0x0000000001847983 */ /* 0x000f220000300800 */
[----:B------:R-:W-:-:S03]  /*10e60*/  IMAD R59, R199, 0x3f, RZ ;  /* 0x0000003fc73b7824 */ /* 0x000fc600078e02ff */
        /* <DEDUP_REMOVED lines=12> */
[----:B------:R-:W-:Y:S01]  /*10f30*/  IMAD R204, R204, 0x3b, RZ ;  /* 0x0000003bcccc7824 */ /* 0x000fe200078e02ff */
[----:B------:R-:W-:-:S02]  /*10f40*/  LEA R48, P6, R58, R5, 0x2 ;  /* 0x000000053a307211 */ /* 0x000fc400078c10ff */
[----:B------:R-:W4:Y:S02]  /*10f50*/  LDL.LU R83, [R1+0xfc] ;  /* 0x0000fc0001537983 */ /* 0x000f240000300800 */
[----:B------:R-:W-:Y:S02]  /*10f60*/  SHF.R.S32.HI R204, RZ, 0x1f, R204 ;  /* 0x0000001fffcc7819 */ /* 0x000fe400000114cc */
[----:B------:R-:W4:Y:S02]  /*10f70*/  LDL.LU R78, [R1+0xd8] ;  /* 0x0000d800014e7983 */ /* 0x000f240000300800 */
[----:B------:R-:W-:Y:S02]  /*10f80*/  SHF.L.U64.HI R58, R58, 0x2, R204 ;  /* 0x000000023a3a7819 */ /* 0x000fe400000102cc */
[C---:B------:R-:W-:Y:S01]  /*10f90*/  LEA R50, P0, R59.reuse, R5, 0x2 ;  /* 0x000000053b327211 */ /* 0x040fe200078010ff */
[----:B------:R-:W4:Y:S02]  /*10fa0*/  LDL.LU R75, [R1+0x11c] ;  /* 0x00011c00014b7983 */ /* 0x000f240000300800 */
[C---:B------:R-:W-:Y:S01]  /*10fb0*/  IMAD.X R49, R6.reuse, 0x1, R58, P6 ;  /* 0x0000000106317824 */ /* 0x040fe200030e063a */
[----:B------:R-:W-:Y:S01]  /*10fc0*/  SHF.R.S32.HI R58, RZ, 0x1f, R59 ;  /* 0x0000001fff3a7819 */ /* 0x000fe2000001143b */
[----:B------:R-:W4:Y:S03]  /*10fd0*/  LDL.LU R70, [R1+0xf8] ;  /* 0x0000f80001467983 */ /* 0x000f260000300800 */
[----:B------:R-:W-:Y:S01]  /*10fe0*/  SHF.L.U64.HI R58, R59, 0x2, R58 ;  /* 0x000000023b3a7819 */ /* 0x000fe2000001023a */
[----:B------:R-:W4:Y:S04]  /*10ff0*/  LDL.LU R67, [R1+0x13c] ;  /* 0x00013c0001437983 */ /* 0x000f280000300800 */
[----:B------:R-:W-:Y:S01]  /*11000*/  IMAD.X R51, R6, 0x1, R58, P0 ;  /* 0x0000000106337824 */ /* 0x000fe200000e063a */
        /* <DEDUP_REMOVED lines=26> */
[----:B--2---:R-:W2:Y:S04]  /*111b0*/  LDL.LU R115, [R1+0x14] ;  /* 0x0000140001737983 */ /* 0x004ea80000300800 */
[----:B------:R-:W2:Y:S04]  /*111c0*/  LDL.LU R151, [R1+0x34] ;  /* 0x0000340001977983 */ /* 0x000ea80000300800 */
[----:B------:R-:W2:Y:S04]  /*111d0*/  LDL.LU R160, [R1+0x10] ;  /* 0x0000100001a07983 */ /* 0x000ea80000300800 */
[----:B------:R-:W2:Y:S04]  /*111e0*/  LDL.LU R163, [R1+0x54] ;  /* 0x0000540001a37983 */ /* 0x000ea80000300800 */
[----:B------:R-:W2:Y:S04]  /*111f0*/  LDL.LU R84, [R1+0x30] ;  /* 0x0000300001547983 */ /* 0x000ea80000300800 */
[----:B------:R-:W2:Y:S04]  /*11200*/  LDL.LU R87, [R1+0x74] ;  /* 0x0000740001577983 */ /* 0x000ea80000300800 */
[----:B------:R-:W2:Y:S04]  /*11210*/  LDL.LU R202, [R1+0x50] ;  /* 0x0000500001ca7983 */ /* 0x000ea80000300800 */
[----:B------:R-:W2:Y:S04]  /*11220*/  LDL.LU R192, [R1+0x70] ;  /* 0x0000700001c07983 */ /* 0x000ea80000300800 */
[----:B------:R1:W-:Y:S01]  /*11230*/  LDGSTS.E [R7+0x6e00], [R54.64], P3 ;  /* 0x06e0000036077fae */ /* 0x0003e20009921844 */
[----:B---3--:R-:W-:-:S03]  /*11240*/  IADD3 R52, P3, R2, R63, RZ ;  /* 0x0000003f02347210 */ /* 0x008fc60007f7e0ff */
[----:B------:R3:W-:Y:S02]  /*11250*/  LDGSTS.E [R7+0x7600], [R48.64], P2 ;  /* 0x0760000030077fae */ /* 0x0007e40009121844 */
[----:B----4-:R-:W-:Y:S02]  /*11260*/  IMAD.X R53, R57, 0x1, R3, P3 ;  /* 0x0000000139357824 */ /* 0x010fe400018e0603 */
[----:B------:R4:W-:Y:S01]  /*11270*/  LDGSTS.E [R7+0x7e00], [R50.64], P1 ;  /* 0x07e0000032077fae */ /* 0x0009e20008921844 */
[----:B-1----:R-:W-:-:S03]  /*11280*/  IMAD R54, R198, 0x8000, R207 ;  /* 0x00008000c6367824 */ /* 0x002fc600078e02cf */
[----:B------:R-:W0:Y:S01]  /*11290*/  LDGDEPBAR ;  /* 0x00000000000079af */ /* 0x000e220000000000 */
[----:B---3--:R-:W-:-:S03]  /*112a0*/  IADD3 R48, P0, R2, R71, RZ ;  /* 0x0000004702307210 */ /* 0x008fc60007f1e0ff */
[----:B------:R1:W-:Y:S01]  /*112b0*/  LDGSTS.E [R54+0x10000], [R52.64], P4 ;  /* 0x1000000034367fae */ /* 0x0003e2000a121844 */
[----:B----4-:R-:W-:Y:S01]  /*112c0*/  IADD3 R50, P1, R2, R79, RZ ;  /* 0x0000004f02327210 */ /* 0x010fe20007f3e0ff */
[----:B------:R-:W-:-:S04]  /*112d0*/  IMAD.X R49, R60, 0x1, R3, P0 ;  /* 0x000000013c317824 */ /* 0x000fc800000e0603 */
[----:B------:R-:W-:Y:S01]  /*112e0*/  IMAD.X R51, R66, 0x1, R3, P1 ;  /* 0x0000000142337824 */ /* 0x000fe200008e0603 */
[----:B------:R3:W-:Y:S01]  /*112f0*/  LDGSTS.E [R54+0x10800], [R48.64], P4 ;  /* 0x1080000030367fae */ /* 0x0007e2000a121844 */
[----:B-1----:R-:W-:-:S03]  /*11300*/  IADD3 R52, P0, R2, R171, RZ ;  /* 0x000000ab02347210 */ /* 0x002fc60007f1e0ff */
[----:B------:R1:W-:Y:S02]  /*11310*/  LDGSTS.E [R54+0x11000], [R50.64], P4 ;  /* 0x1100000032367fae */ /* 0x0003e4000a121844 */
[----:B------:R-:W-:Y:S01]  /*11320*/  IMAD.X R53, R74, 0x1, R3, P0 ;  /* 0x000000014a357824 */ /* 0x000fe200000e0603 */
[----:B---3--:R-:W-:-:S04]  /*11330*/  IADD3 R48, P1, R2, R183, RZ ;  /* 0x000000b702307210 */ /* 0x008fc80007f3e0ff */
[----:B------:R3:W-:Y:S01]  /*11340*/  LDGSTS.E [R54+0x11800], [R52.64], P4 ;  /* 0x1180000034367fae */ /* 0x0007e2000a121844 */
[----:B-1----:R-:W-:Y:S01]  /*11350*/  IADD3 R50, P0, R2, R191, RZ ;  /* 0x000000bf02327210 */ /* 0x002fe20007f1e0ff */
[----:B------:R-:W-:-:S04]  /*11360*/  IMAD.X R49, R82, 0x1, R3, P1 ;  /* 0x0000000152317824 */ /* 0x000fc800008e0603 */
[----:B------:R-:W-:Y:S01]  /*11370*/  IMAD.X R51, R178, 0x1, R3, P0 ;  /* 0x00000001b2337824 */ /* 0x000fe200000e0603 */
[----:B------:R1:W-:Y:S01]  /*11380*/  LDGSTS.E [R54+0x12000], [R48.64], P4 ;  /* 0x1200000030367fae */ /* 0x0003e2000a121844 */
[----:B---3--:R-:W-:-:S03]  /*11390*/  IADD3 R52, P1, R2, R201, RZ ;  /* 0x000000c902347210 */ /* 0x008fc60007f3e0ff */
[----:B------:R3:W-:Y:S02]  /*113a0*/  LDGSTS.E [R54+0x12800], [R50.64], P4 ;  /* 0x1280000032367fae */ /* 0x0007e4000a121844 */
[----:B------:R-:W-:Y:S01]  /*113b0*/  IMAD.X R53, R186, 0x1, R3, P1 ;  /* 0x00000001ba357824 */ /* 0x000fe200008e0603 */
[----:B-1----:R-:W-:-:S04]  /*113c0*/  IADD3 R48, P0, R2, R85, RZ ;  /* 0x0000005502307210 */ /* 0x002fc80007f1e0ff */
[----:B------:R1:W-:Y:S01]  /*113d0*/  LDGSTS.E [R54+0x13000], [R52.64], P4 ;  /* 0x1300000034367fae */ /* 0x0003e2000a121844 */
[----:B---3--:R-:W-:Y:S01]  /*113e0*/  IADD3 R50, P1, R2, R161, RZ ;  /* 0x000000a102327210 */ /* 0x008fe20007f3e0ff */
        /* <DEDUP_REMOVED lines=22> */
[----:B------:R1:W-:Y:S01]  /*11550*/  LDGSTS.E [R54+0x17000], [R50.64], P4 ;  /* 0x1700000032367fae */ /* 0x0003e2000a121844 */
[----:B------:R-:W-:Y:S01]  /*11560*/  LOP3.LUT R55, R207, 0x20, RZ, 0x3c, !PT ;  /* 0x00000020cf377812 */ /* 0x000fe200078e3cff */
[----:B------:R-:W-:Y:S01]  /*11570*/  IMAD.X R53, R215, 0x1, R3, P2 ;  /* 0x00000001d7357824 */ /* 0x000fe200010e0603 */
[C---:B---3--:R-:W-:Y:S02]  /*11580*/  IADD3 R48, P0, R2.reuse, R65, RZ ;  /* 0x0000004102307210 */ /* 0x048fe40007f1e0ff */
[----:B-1----:R-:W-:-:S03]  /*11590*/  IADD3 R50, P1, R2, R73, RZ ;  /* 0x0000004902327210 */ /* 0x002fc60007f3e0ff */
[----:B------:R-:W-:Y:S01]  /*115a0*/  IMAD.X R49, R56, 0x1, R3, P0 ;  /* 0x0000000138317824 */ /* 0x000fe200000e0603 */
[----:B------:R1:W-:Y:S01]  /*115b0*/  LDGSTS.E [R54+0x17800], [R52.64], P4 ;  /* 0x1780000034367fae */ /* 0x0003e2000a121844 */
[----:B------:R-:W-:Y:S02]  /*115c0*/  IMAD R7, R198, 0x8000, R55 ;  /* 0x00008000c6077824 */ /* 0x000fe400078e0237 */
[----:B------:R-:W-:-:S03]  /*115d0*/  IMAD.X R51, R61, 0x1, R3, P1 ;  /* 0x000000013d337824 */ /* 0x000fc600008e0603 */
[----:B------:R3:W-:Y:S04]  /*115e0*/  LDGSTS.E [R7+0x10200], [R48.64], P4 ;  /* 0x1020000030077fae */ /* 0x0007e8000a121844 */
[----:B------:R4:W-:Y:S01]  /*115f0*/  LDGSTS.E [R7+0x10a00], [R50.64], P4 ;  /* 0x10a0000032077fae */ /* 0x0009e2000a121844 */
[----:B-1----:R-:W-:-:S05]  /*11600*/  IADD3 R52, P0, R2, R81, RZ ;  /* 0x0000005102347210 */ /* 0x002fca0007f1e0ff */
[----:B------:R-:W-:Y:S01]  /*11610*/  IMAD.X R53, R68, 0x1, R3, P0 ;  /* 0x0000000144357824 */ /* 0x000fe200000e0603 */
[C---:B---3--:R-:W-:Y:S02]  /*11620*/  IADD3 R48, P1, R2.reuse, R177, RZ ;  /* 0x000000b102307210 */ /* 0x048fe40007f3e0ff */
[----:B----4-:R-:W-:-:S03]  /*11630*/  IADD3 R50, P0, R2, R185, RZ ;  /* 0x000000b902327210 */ /* 0x010fc60007f1e0ff */
[--C-:B------:R-:W-:Y:S01]  /*11640*/  IMAD.X R49, R76, 0x1, R3.reuse, P1 ;  /* 0x000000014c317824 */ /* 0x100fe200008e0603 */
[----:B------:R1:W-:Y:S01]  /*11650*/  LDGSTS.E [R7+0x11200], [R52.64], P4 ;  /* 0x1120000034077fae */ /* 0x0003e2000a121844 */
[----:B------:R-:W-:-:S03]  /*11660*/  IMAD.X R51, R168, 0x1, R3, P0 ;  /* 0x00000001a8337824 */ /* 0x000fc600000e0603 */
[----:B------:R3:W-:Y:S04]  /*11670*/  LDGSTS.E [R7+0x11a00], [R48.64], P4 ;  /* 0x11a0000030077fae */ /* 0x0007e8000a121844 */
[----:B------:R4:W-:Y:S01]  /*11680*/  LDGSTS.E [R7+0x12200], [R50.64], P4 ;  /* 0x1220000032077fae */ /* 0x0009e2000a121844 */
[C---:B-1----:R-:W-:Y:S02]  /*11690*/  IADD3 R52, P1, R2.reuse, R193, RZ ;  /* 0x000000c102347210 */ /* 0x042fe40007f3e0ff */
[----:B---3--:R-:W-:-:S03]  /*116a0*/  IADD3 R48, P0, R2, R203, RZ ;  /* 0x000000cb02307210 */ /* 0x008fc60007f1e0ff */
[--C-:B------:R-:W-:Y:S01]  /*116b0*/  IMAD.X R53, R180, 0x1, R3.reuse, P1 ;  /* 0x00000001b4357824 */ /* 0x100fe200008e0603 */
[----:B----4-:R-:W-:Y:S01]  /*116c0*/  IADD3 R50, P1, R2, R167, RZ ;  /* 0x000000a702327210 */ /* 0x010fe20007f3e0ff */
[----:B------:R-:W-:-:S03]  /*116d0*/  IMAD.X R49, R188, 0x1, R3, P0 ;  /* 0x00000001bc317824 */ /* 0x000fc600000e0603 */
        /* <DEDUP_REMOVED lines=20> */
[----:B------:R3:W-:Y:S01]  /*11820*/  LDGSTS.E [R7+0x16200], [R48.64], P4 ;  /* 0x1620000030077fae */ /* 0x0007e2000a121844 */
[----:B------:R-:W-:-:S03]  /*11830*/  LOP3.LUT R55, R207, 0x40, RZ, 0x3c, !PT ;  /* 0x00000040cf377812 */ /* 0x000fc600078e3cff */
[----:B------:R4:W-:Y:S01]  /*11840*/  LDGSTS.E [R7+0x16a00], [R50.64], P4 ;  /* 0x16a0000032077fae */ /* 0x0009e2000a121844 */
[C---:B-1----:R-:W-:Y:S02]  /*11850*/  IADD3 R52, P0, R2.reuse, R222, RZ ;  /* 0x000000de02347210 */ /* 0x042fe40007f1e0ff */
[----:B---3--:R-:W-:-:S03]  /*11860*/  IADD3 R48, P1, R2, R214, RZ ;  /* 0x000000d602307210 */ /* 0x008fc60007f3e0ff */
[--C-:B------:R-:W-:Y:S01]  /*11870*/  IMAD.X R53, R221, 0x1, R3.reuse, P0 ;  /* 0x00000001dd357824 */ /* 0x100fe200000e0603 */
[----:B----4-:R-:W-:Y:S01]  /*11880*/  IADD3 R50, P0, R2, R67, RZ ;  /* 0x0000004302327210 */ /* 0x010fe20007f1e0ff */
[----:B------:R-:W-:-:S03]  /*11890*/  IMAD.X R49, R213, 0x1, R3, P1 ;  /* 0x00000001d5317824 */ /* 0x000fc600008e0603 */
[----:B------:R1:W-:Y:S01]  /*118a0*/  LDGSTS.E [R7+0x17200], [R52.64], P4 ;  /* 0x1720000034077fae */ /* 0x0003e2000a121844 */
[----:B------:R-:W-:Y:S02]  /*118b0*/  IMAD R54, R198, 0x8000, R55 ;  /* 0x00008000c6367824 */ /* 0x000fe400078e0237 */
[----:B------:R-:W-:Y:S01]  /*118c0*/  IMAD.X R51, R58, 0x1, R3, P0 ;  /* 0x000000013a337824 */ /* 0x000fe200000e0603 */
        /* <DEDUP_REMOVED lines=44> */
[----:B------:R-:W-:Y:S01]  /*11b90*/  LOP3.LUT R55, R207, 0x60, RZ, 0x3c, !PT ;  /* 0x00000060cf377812 */ /* 0x000fe200078e3cff */
[----:B------:R-:W-:Y:S02]  /*11ba0*/  IMAD.X R51, R211, 0x1, R3, P1 ;  /* 0x00000001d3337824 */ /* 0x000fe400008e0603 */
[----:B------:R3:W-:Y:S02]  /*11bb0*/  LDGSTS.E [R54+0x17400], [R48.64], P4 ;  /* 0x1740000030367fae */ /* 0x0007e4000a121844 */
[----:B------:R-:W-:Y:S02]  /*11bc0*/  IMAD R7, R198, 0x8000, R55 ;  /* 0x00008000c6077824 */ /* 0x000fe400078e0237 */
        /* <DEDUP_REMOVED lines=19> */
[C---:B--2---:R-:W-:Y:S02]  /*11d00*/  IADD3 R52, P0, R2.reuse, R87, RZ ;  /* 0x0000005702347210 */ /* 0x044fe40007f1e0ff */
[----:B-1----:R-:W-:-:S03]  /*11d10*/  IADD3 R48, P1, R2, R163, RZ ;  /* 0x000000a302307210 */ /* 0x002fc60007f3e0ff */
[--C-:B------:R-:W-:Y:S01]  /*11d20*/  IMAD.X R53, R192, 0x1, R3.reuse, P0 ;  /* 0x00000001c0357824 */ /* 0x100fe200000e0603 */
[----:B---3--:R-:W-:Y:S01]  /*11d30*/  IADD3 R50, P0, R2, R151, RZ ;  /* 0x0000009702327210 */ /* 0x008fe20007f1e0ff */
[----:B------:R-:W-:-:S03]  /*11d40*/  IMAD.X R49, R202, 0x1, R3, P1 ;  /* 0x00000001ca317824 */ /* 0x000fc600008e0603 */
[----:B------:R1:W-:Y:S01]  /*11d50*/  LDGSTS.E [R7+0x13600], [R52.64], P4 ;  /* 0x1360000034077fae */ /* 0x0003e2000a121844 */
[----:B------:R-:W-:-:S03]  /*11d60*/  IMAD.X R51, R84, 0x1, R3, P0 ;  /* 0x0000000154337824 */ /* 0x000fc600000e0603 */
[----:B------:R2:W-:Y:S04]  /*11d70*/  LDGSTS.E [R7+0x13e00], [R48.64], P4 ;  /* 0x13e0000030077fae */ /* 0x0005e8000a121844 */
[----:B------:R3:W-:Y:S01]  /*11d80*/  LDGSTS.E [R7+0x14600], [R50.64], P4 ;  /* 0x1460000032077fae */ /* 0x0007e2000a121844 */
[C---:B-1----:R-:W-:Y:S02]  /*11d90*/  IADD3 R52, P1, R2.reuse, R115, RZ ;  /* 0x0000007302347210 */ /* 0x042fe40007f3e0ff */
[----:B--2---:R-:W-:-:S03]  /*11da0*/  IADD3 R48, P0, R2, R250, RZ ;  /* 0x000000fa02307210 */ /* 0x004fc60007f1e0ff */
[--C-:B------:R-:W-:Y:S01]  /*11db0*/  IMAD.X R53, R160, 0x1, R3.reuse, P1 ;  /* 0x00000001a0357824 */ /* 0x100fe200008e0603 */
[----:B---3--:R-:W-:Y:S01]  /*11dc0*/  IADD3 R50, P1, R2, R242, RZ ;  /* 0x000000f202327210 */ /* 0x008fe20007f3e0ff */
[----:B------:R-:W-:-:S03]  /*11dd0*/  IMAD.X R49, R249, 0x1, R3, P0 ;  /* 0x00000001f9317824 */ /* 0x000fc600000e0603 */
[----:B------:R1:W-:Y:S01]  /*11de0*/  LDGSTS.E [R7+0x14e00], [R52.64], P4 ;  /* 0x14e0000034077fae */ /* 0x0003e2000a121844 */
[----:B------:R-:W-:-:S03]  /*11df0*/  IMAD.X R51, R241, 0x1, R3, P1 ;  /* 0x00000001f1337824 */ /* 0x000fc600008e0603 */
[----:B------:R2:W-:Y:S01]  /*11e00*/  LDGSTS.E [R7+0x15600], [R48.64], P4 ;  /* 0x1560000030077fae */ /* 0x0005e2000a121844 */
[----:B------:R-:W-:-:S03]  /*11e10*/  IADD3 R54, P1, R2, R226, RZ ;  /* 0x000000e202367210 */ /* 0x000fc60007f3e0ff */
[----:B------:R3:W-:Y:S01]  /*11e20*/  LDGSTS.E [R7+0x15e00], [R50.64], P4 ;  /* 0x15e0000032077fae */ /* 0x0007e2000a121844 */
[----:B-1----:R-:W-:-:S05]  /*11e30*/  IADD3 R52, P0, R2, R234, RZ ;  /* 0x000000ea02347210 */ /* 0x002fca0007f1e0ff */
[--C-:B------:R-:W-:Y:S01]  /*11e40*/  IMAD.X R53, R233, 0x1, R3.reuse, P0 ;  /* 0x00000001e9357824 */ /* 0x100fe200000e0603 */
[C---:B--2---:R-:W-:Y:S02]  /*11e50*/  IADD3 R48, P2, R2.reuse, R218, RZ ;  /* 0x000000da02307210 */ /* 0x044fe40007f5e0ff */
[----:B---3--:R-:W-:Y:S02]  /*11e60*/  IADD3 R50, P0, R2, R210, RZ ;  /* 0x000000d202327210 */ /* 0x008fe40007f1e0ff */
[-C--:B------:R-:W-:Y:S01]  /*11e70*/  IADD3 R212, P6, R212, R205.reuse, RZ ;  /* 0x000000cdd4d47210 */ /* 0x080fe20007fde0ff */
[--C-:B------:R-:W-:Y:S01]  /*11e80*/  IMAD.X R55, R225, 0x1, R3.reuse, P1 ;  /* 0x00000001e1377824 */ /* 0x100fe200008e0603 */
[----:B------:R1:W-:Y:S01]  /*11e90*/  LDGSTS.E [R7+0x16600], [R52.64], P4 ;  /* 0x1660000034077fae */ /* 0x0003e2000a121844 */
[--C-:B------:R-:W-:Y:S01]  /*11ea0*/  IMAD.X R51, R209, 0x1, R3.reuse, P0 ;  /* 0x00000001d1337824 */ /* 0x100fe200000e0603 */
[-C--:B------:R-:W-:Y:S01]  /*11eb0*/  IADD3 R214, P0, R214, R205.reuse, RZ ;  /* 0x000000cdd6d67210 */ /* 0x080fe20007f1e0ff */
[----:B------:R-:W-:Y:S01]  /*11ec0*/  IMAD.X R49, R217, 0x1, R3, P2 ;  /* 0x00000001d9317824 */ /* 0x000fe200010e0603 */
[-C--:B------:R-:W-:Y:S01]  /*11ed0*/  IADD3 R216, P1, R216, R205.reuse, RZ ;  /* 0x000000cdd8d87210 */ /* 0x080fe20007f3e0ff */
[--C-:B------:R-:W-:Y:S01]  /*11ee0*/  IMAD.X R211, R211, 0x1, R4.reuse, P6 ;  /* 0x00000001d3d37824 */ /* 0x100fe200030e0604 */
[-C--:B------:R-:W-:Y:S01]  /*11ef0*/  IADD3 R210, P5, R210, R205.reuse, RZ ;  /* 0x000000cdd2d27210 */ /* 0x080fe20007fbe0ff */
[----:B------:R1:W-:Y:S01]  /*11f00*/  LDGSTS.E [R7+0x16e00], [R54.64], P4 ;  /* 0x16e0000036077fae */ /* 0x0003e2000a121844 */
        /* <DEDUP_REMOVED lines=39> */
[----:B------:R2:W-:Y:S01]  /*12180*/  STL [R1+0x4], R113 ;  /* 0x0000047101007387 */ /* 0x0005e20000100800 */
[--C-:B------:R-:W-:Y:S01]  /*12190*/  IMAD.X R245, R245, 0x1, R4.reuse, P2 ;  /* 0x00000001f5f57824 */ /* 0x100fe200010e0604 */
[-C--:B------:R-:W-:Y:S01]  /*121a0*/  IADD3 R252, P5, R252, R205.reuse, RZ ;  /* 0x000000cdfcfc7210 */ /* 0x080fe20007fbe0ff */
[--C-:B------:R-:W-:Y:S01]  /*121b0*/  IMAD.X R247, R247, 0x1, R4.reuse, P3 ;  /* 0x00000001f7f77824 */ /* 0x100fe200018e0604 */
[-C--:B------:R-:W-:Y:S01]  /*121c0*/  IADD3 R148, P2, R148, R205.reuse, RZ ;  /* 0x000000cd94947210 */ /* 0x080fe20007f5e0ff */
[----:B------:R-:W-:Y:S01]  /*121d0*/  IMAD.X R249, R249, 0x1, R4, P4 ;  /* 0x00000001f9f97824 */ /* 0x000fe200020e0604 */
[-C--:B------:R-:W-:Y:S01]  /*121e0*/  IADD3 R149, P3, R149, R205.reuse, RZ ;  /* 0x000000cd95957210 */ /* 0x080fe20007f7e0ff */
[----:B------:R-:W0:Y:S04]  /*121f0*/  LDGDEPBAR ;  /* 0x00000000000079af */ /* 0x000e280000000000 */
[----:B--2---:R2:W5:Y:S01]  /*12200*/  LDL.LU R113, [R1+0x1c4] ;  /* 0x0001c40001717983 */ /* 0x0045620000300800 */
[----:B------:R-:W-:-:S03]  /*12210*/  IADD3 R150, P4, R150, R205, RZ ;  /* 0x000000cd96967210 */ /* 0x000fc60007f9e0ff */
[----:B------:R3:W-:Y:S01]  /*12220*/  STL [R1+0xc], R114 ;  /* 0x00000c7201007387 */ /* 0x0007e20000100800 */
[--C-:B------:R-:W-:Y:S01]  /*12230*/  IMAD.X R251, R251, 0x1, R4.reuse, P5 ;  /* 0x00000001fbfb7824 */ /* 0x100fe200028e0604 */
[-C--:B------:R-:W-:Y:S01]  /*12240*/  IADD3 R151, P5, R151, R205.reuse, RZ ;  /* 0x000000cd97977210 */ /* 0x080fe20007fbe0ff */
[--C-:B------:R-:W-:Y:S01]  /*12250*/  IMAD.X R132, R132, 0x1, R4.reuse, P6 ;  /* 0x0000000184847824 */ /* 0x100fe200030e0604 */
[----:B---3--:R2:W5:Y:S04]  /*12260*/  LDL.LU R114, [R1+0x1c0] ;  /* 0x0001c00001727983 */ /* 0x0085680000300800 */
[----:B------:R3:W-:Y:S01]  /*12270*/  STL [R1+0x14], R115 ;  /* 0x0000147301007387 */ /* 0x0007e20000100800 */
[----:B------:R-:W-:Y:S01]  /*12280*/  IADD3 R133, P6, R133, R205, RZ ;  /* 0x000000cd85857210 */ /* 0x000fe20007fde0ff */
[----:B------:R-:W-:-:S02]  /*12290*/  IMAD.X R134, R134, 0x1, R4, P0 ;  /* 0x0000000186867824 */ /* 0x000fc400000e0604 */
[----:B---3--:R2:W5:Y:S04]  /*122a0*/  LDL.LU R115, [R1+0x1bc] ;  /* 0x0001bc0001737983 */ /* 0x0085680000300800 */
[----:B------:R3:W-:Y:S01]  /*122b0*/  STL [R1+0x1c], R148 ;  /* 0x00001c9401007387 */ /* 0x0007e20000100800 */
[----:B------:R-:W-:-:S03]  /*122c0*/  IADD3 R135, P0, R135, R205, RZ ;  /* 0x000000cd87877210 */ /* 0x000fc60007f1e0ff */
[----:B---3--:R2:W5:Y:S04]  /*122d0*/  LDL.LU R148, [R1+0x1b8] ;  /* 0x0001b80001947983 */ /* 0x0085680000300800 */
[----:B------:R3:W-:Y:S01]  /*122e0*/  STL [R1+0x24], R149 ;  /* 0x0000249501007387 */ /* 0x0007e20000100800 */
[----:B------:R-:W-:-:S03]  /*122f0*/  IMAD.X R160, R160, 0x1, R4, P1 ;  /* 0x00000001a0a07824 */ /* 0x000fc600008e0604 */
[----:B---3--:R2:W5:Y:S04]  /*12300*/  LDL.LU R149, [R1+0x1b4] ;  /* 0x0001b40001957983 */ /* 0x0085680000300800 */
[----:B------:R3:W-:Y:S01]  /*12310*/  STL [R1+0x2c], R150 ;  /* 0x00002c9601007387 */ /* 0x0007e20000100800 */
[----:B------:R-:W-:-:S03]  /*12320*/  IADD3 R161, P1, R161, R205, RZ ;  /* 0x000000cda1a17210 */ /* 0x000fc60007f3e0ff */
[----:B---3--:R2:W5:Y:S04]  /*12330*/  LDL.LU R150, [R1+0x1b0] ;  /* 0x0001b00001967983 */ /* 0x0085680000300800 */
[----:B------:R3:W-:Y:S01]  /*12340*/  STL [R1+0x34], R151 ;  /* 0x0000349701007387 */ /* 0x0007e20000100800 */
[----:B------:R-:W-:-:S03]  /*12350*/  IMAD.X R162, R162, 0x1, R4, P2 ;  /* 0x00000001a2a27824 */ /* 0x000fc600010e0604 */
[----:B---3--:R2:W5:Y:S04]  /*12360*/  LDL.LU R151, [R1+0x1ac] ;  /* 0x0001ac0001977983 */ /* 0x0085680000300800 */
[----:B------:R3:W-:Y:S01]  /*12370*/  STL [R1], R132 ;  /* 0x0000008401007387 */ /* 0x0007e20000100800 */
        /* <DEDUP_REMOVED lines=36> */
[-C--:B------:R-:W-:Y:S01]  /*125c0*/  IADD3 R203, P1, R203, R205.reuse, RZ ;  /* 0x000000cdcbcb7210 */ /* 0x080fe20007f3e0ff */
[--C-:B------:R-:W-:Y:S02]  /*125d0*/  IMAD.X R202, R202, 0x1, R4.reuse, P2 ;  /* 0x00000001caca7824 */ /* 0x100fe400010e0604 */
[----:B---3--:R2:W5:Y:S04]  /*125e0*/  LDL.LU R84, [R1+0x178] ;  /* 0x0001780001547983 */ /* 0x0085680000300800 */
[----:B------:R3:W-:Y:S01]  /*125f0*/  STL [R1+0x6c], R85 ;  /* 0x00006c5501007387 */ /* 0x0007e20000100800 */
[----:B------:R-:W-:Y:S01]  /*12600*/  IADD3 R201, P2, R201, R205, RZ ;  /* 0x000000cdc9c97210 */ /* 0x000fe20007f5e0ff */
[----:B------:R-:W-:-:S02]  /*12610*/  IMAD.X R200, R200, 0x1, R4, P3 ;  /* 0x00000001c8c87824 */ /* 0x000fc400018e0604 */
        /* <DEDUP_REMOVED lines=17> */
[----:B------:R-:W-:Y:S04]  /*12730*/  STL [R1+0x48], R206 ;  /* 0x000048ce01007387 */ /* 0x000fe80000100800 */
[----:B------:R3:W-:Y:S04]  /*12740*/  STL [R1+0x84], R203 ;  /* 0x000084cb01007387 */ /* 0x0007e80000100800 */
[----:B------:R4:W-:Y:S04]  /*12750*/  STL [R1+0x50], R202 ;  /* 0x000050ca01007387 */ /* 0x0009e80000100800 */
[----:B------:R2:W-:Y:S04]  /*12760*/  STL [R1+0x8c], R201 ;  /* 0x00008cc901007387 */ /* 0x0005e80000100800 */
[----:B------:R2:W-:Y:S01]  /*12770*/  STL [R1+0x58], R200 ;  /* 0x000058c801007387 */ /* 0x0005e20000100800 */
[----:B------:R-:W-:-:S03]  /*12780*/  IADD3 R189, P0, R189, R205, RZ ;  /* 0x000000cdbdbd7210 */ /* 0x000fc60007f1e0ff */
[----:B------:R2:W-:Y:S01]  /*12790*/  STL [R1+0x94], R197 ;  /* 0x000094c501007387 */ /* 0x0005e20000100800 */
[----:B------:R-:W-:-:S03]  /*127a0*/  IMAD.X R188, R188, 0x1, R4, P1 ;  /* 0x00000001bcbc7824 */ /* 0x000fc600008e0604 */
        /* <DEDUP_REMOVED lines=67> */
[----:B---3--:R-:W-:-:S03]  /*12be0*/  IMAD.MOV.U32 R203, RZ, RZ, 0x3f ;  /* 0x0000003fffcb7424 */ /* 0x008fc600078e00ff */
        /* <DEDUP_REMOVED lines=9> */
[----:B------:R-:W-:Y:S01]  /*12c80*/  IADD3 R203, R203, c[0x0][0x180], RZ ;  /* 0x00006000cbcb7a10 */ /* 0x000fe20007ffe0ff */
[--C-:B------:R-:W-:Y:S02]  /*12c90*/  IMAD.X R62, R62, 0x1, R4.reuse, P6 ;  /* 0x000000013e3e7824 */ /* 0x100fe400030e0604 */
[----:B------:R2:W-:Y:S01]  /*12ca0*/  STL [R1+0x134], R69 ;  /* 0x0001344501007387 */ /* 0x0005e20000100800 */
[----:B------:R-:W-:-:S03]  /*12cb0*/  IMAD.X R61, R61, 0x1, R4, P0 ;  /* 0x000000013d3d7824 */ /* 0x000fc600000e0604 */
[----:B------:R2:W-:Y:S01]  /*12cc0*/  STL [R1+0x100], R68 ;  /* 0x0001004401007387 */ /* 0x0005e20000100800 */
[----:B------:R-:W-:-:S03]  /*12cd0*/  IMAD.X R60, R60, 0x1, R4, P1 ;  /* 0x000000013c3c7824 */ /* 0x000fc600008e0604 */
[----:B------:R2:W-:Y:S01]  /*12ce0*/  STL [R1+0x13c], R67 ;  /* 0x00013c4301007387 */ /* 0x0005e20000100800 */
[----:B------:R-:W-:-:S03]  /*12cf0*/  IMAD.X R59, R59, 0x1, R4, P2 ;  /* 0x000000013b3b7824 */ /* 0x000fc600010e0604 */
[----:B------:R2:W-:Y:S01]  /*12d00*/  STL [R1+0x108], R66 ;  /* 0x0001084201007387 */ /* 0x0005e20000100800 */
[----:B-1----:R-:W-:Y:S01]  /*12d10*/  SHF.R.S32.HI R7, RZ, 0x1f, R203 ;  /* 0x0000001fff077819 */ /* 0x002fe200000114cb */
[--C-:B------:R-:W-:Y:S02]  /*12d20*/  IMAD.X R58, R58, 0x1, R4.reuse, P3 ;  /* 0x000000013a3a7824 */ /* 0x100fe400018e0604 */
[----:B------:R2:W-:Y:S01]  /*12d30*/  STL [R1+0x144], R65 ;  /* 0x0001444101007387 */ /* 0x0005e20000100800 */
[----:B------:R-:W-:-:S03]  /*12d40*/  IMAD.X R57, R57, 0x1, R4, P5 ;  /* 0x0000000139397824 */ /* 0x000fc600028e0604 */
[----:B------:R2:W-:Y:S01]  /*12d50*/  STL [R1+0x110], R64 ;  /* 0x0001104001007387 */ /* 0x0005e20000100800 */
[----:B------:R-:W-:-:S03]  /*12d60*/  IMAD.X R56, R56, 0x1, R4, P4 ;  /* 0x0000000138387824 */ /* 0x000fc600020e0604 */
[----:B------:R2:W-:Y:S01]  /*12d70*/  STL [R1+0x14c], R63 ;  /* 0x00014c3f01007387 */ /* 0x0005e20000100800 */
[----:B------:R-:W-:-:S03]  /*12d80*/  LEA.HI R7, R7, R203, RZ, 0x6 ;  /* 0x000000cb07077211 */ /* 0x000fc600078f30ff */
[----:B------:R2:W-:Y:S04]  /*12d90*/  STL [R1+0x118], R62 ;  /* 0x0001183e01007387 */ /* 0x0005e80000100800 */
[----:B------:R2:W-:Y:S04]  /*12da0*/  STL [R1+0x120], R61 ;  /* 0x0001203d01007387 */ /* 0x0005e80000100800 */
[----:B------:R2:W-:Y:S04]  /*12db0*/  STL [R1+0x128], R60 ;  /* 0x0001283c01007387 */ /* 0x0005e80000100800 */
[----:B------:R2:W-:Y:S01]  /*12dc0*/  STL [R1+0x130], R59 ;  /* 0x0001303b01007387 */ /* 0x0005e20000100800 */
[----:B------:R-:W-:-:S03]  /*12dd0*/  IADD3 R208, R208, 0x1, RZ ;  /* 0x00000001d0d07810 */ /* 0x000fc60007ffe0ff */
[----:B------:R2:W-:Y:S01]  /*12de0*/  STL [R1+0x138], R58 ;  /* 0x0001383a01007387 */ /* 0x0005e20000100800 */
[----:B------:R-:W-:-:S03]  /*12df0*/  SHF.R.S32.HI R7, RZ, 0x6, R7 ;  /* 0x00000006ff077819 */ /* 0x000fc60000011407 */
[----:B------:R2:W-:Y:S01]  /*12e00*/  STL [R1+0x148], R57 ;  /* 0x0001483901007387 */ /* 0x0005e20000100800 */
[----:B----4-:R-:W-:-:S03]  /*12e10*/  IMAD.MOV.U32 R202, RZ, RZ, c[0x0][0x188] ;  /* 0x00006200ffca7624 */ /* 0x010fc600078e00ff */
[----:B------:R2:W-:Y:S01]  /*12e20*/  STL [R1+0x140], R56 ;  /* 0x0001403801007387 */ /* 0x0005e20000100800 */
[----:B------:R-:W-:Y:S01]  /*12e30*/  ISETP.NE.U32.AND P0, PT, R7, R208, PT ;  /* 0x000000d00700720c */ /* 0x000fe20003f05070 */
[----:B------:R-:W-:-:S05]  /*12e40*/  IMAD.SHL.U32 R48, R202, 0x40, RZ ;  /* 0x00000040ca307824 */ /* 0x000fca00078e00ff */
[----:B------:R-:W-:Y:S02]  /*12e50*/  SHF.R.S32.HI R7, RZ, 0x1f, R48 ;  /* 0x0000001fff077819 */ /* 0x000fe40000011430 */
[C---:B------:R-:W-:Y:S02]  /*12e60*/  LEA R5, P6, R48.reuse, R5, 0x2 ;  /* 0x0000000530057211 */ /* 0x040fe400078c10ff */
[----:B------:R-:W-:Y:S02]  /*12e70*/  SHF.L.U64.HI R7, R48, 0x2, R7 ;  /* 0x0000000230077819 */ /* 0x000fe40000010207 */
[----:B------:R-:W-:-:S03]  /*12e80*/  IADD3 R0, R0, -0x40, RZ ;  /* 0xffffffc000007810 */ /* 0x000fc60007ffe0ff */
[----:B------:R-:W-:Y:S01]  /*12e90*/  IMAD.X R6, R6, 0x1, R7, P6 ;  /* 0x0000000106067824 */ /* 0x000fe200030e0607 */
[----:B--2---:R-:W-:Y:S01]  /*12ea0*/  @!P0 CALL.REL.NOINC `(.L_x_1) ;  /* 0x0000001000008944 */ /* 0x004fe20003c00000 */
[----:B------:R-:W-:Y:S05]  /*12eb0*/  BRA `(.L_x_2) ;  /* 0xffff90b000007947 */ /* 0x000fea000383ffff */
.L_x_1:
[----:B-1----:R-:W2:Y:S01]  /*12ec0*/  LDL.LU R7, [R1+0x15c] ;  /* 0x00015c0001077983 */ /* 0x002ea20000300800 */
[----:B------:R-:W-:-:S04]  /*12ed0*/  DEPBAR.LE SB0, 0x0 ;  /* 0x000080000000791a */ /* 0x000fc80000000000 */
[----:B------:R-:W3:Y:S04]  /*12ee0*/  LDL.LU R169, [R1+0x158] ;  /* 0x0001580001a97983 */ /* 0x000ee80000300800 */
[----:B------:R-:W1:Y:S01]  /*12ef0*/  S2R R48, SR_TID.X ;  /* 0x0000000000307919 */ /* 0x000e620000002100 */
[C---:B-----5:R-:W-:Y:S02]  /*12f00*/  IADD3 R4, R204.reuse, 0x1, RZ ;  /* 0x00000001cc047810 */ /* 0x060fe40007ffe0ff */
[C---:B------:R-:W-:Y:S02]  /*12f10*/  IADD3 R2, R204.reuse, 0x2, RZ ;  /* 0x00000002cc027810 */ /* 0x040fe40007ffe0ff */
[----:B------:R-:W-:Y:S01]  /*12f20*/  IADD3 R5, R204, 0x3, RZ ;  /* 0x00000003cc057810 */ /* 0x000fe20007ffe0ff */
[----:B-1----:R-:W-:-:S02]  /*12f30*/  IMAD.SHL.U32 R0, R48, 0x200, RZ ;  /* 0x0000020030007824 */ /* 0x002fc400078e00ff */
[----:B------:R-:W-:-:S03]  /*12f40*/  IMAD.SHL.U32 R3, R48, 0x20, RZ ;  /* 0x0000002030037824 */ /* 0x000fc600078e00ff */
[----:B------:R-:W-:-:S04]  /*12f50*/  LOP3.LUT R0, R0, 0x3000, RZ, 0xc0, !PT ;  /* 0x0000300000007812 */ /* 0x000fc800078ec0ff */
[----:B------:R-:W-:Y:S01]  /*12f60*/  LOP3.LUT R3, R0, 0x60, R3, 0xf8, !PT ;  /* 0x0000006000037812 */ /* 0x000fe200078ef803 */
[----:B------:R-:W-:-:S05]  /*12f70*/  IMAD.SHL.U32 R0, R48, 0x4, RZ ;  /* 0x0000000430007824 */ /* 0x000fca00078e00ff */
[----:B------:R-:W-:Y:S01]  /*12f80*/  LOP3.LUT R3, R3, 0x170, R0, 0x78, !PT ;  /* 0x0000017003037812 */ /* 0x000fe200078e7800 */
[----:B------:R-:W-:Y:S02]  /*12f90*/  IMAD.MOV.U32 R6, RZ, RZ, R164 ;  /* 0x000000ffff067224 */ /* 0x000fe400078e00a4 */
[----:B------:R-:W-:Y:S02]  /*12fa0*/  IMAD.MOV.U32 R50, RZ, RZ, R100 ;  /* 0x000000ffff327224 */ /* 0x000fe400078e0064 */
[----:B------:R-:W-:Y:S02]  /*12fb0*/  IMAD.MOV.U32 R51, RZ, RZ, R101 ;  /* 0x000000ffff337224 */ /* 0x000fe400078e0065 */
[----:B------:R-:W-:Y:S02]  /*12fc0*/  IMAD.MOV.U32 R54, RZ, RZ, R104 ;  /* 0x000000ffff367224 */ /* 0x000fe400078e0068 */
[----:B------:R-:W-:Y:S02]  /*12fd0*/  IMAD.MOV.U32 R55, RZ, RZ, R105 ;  /* 0x000000ffff377224 */ /* 0x000fe400078e0069 */
[----:B------:R-:W-:-:S02]  /*12fe0*/  IMAD.MOV.U32 R164, RZ, RZ, R86 ;  /* 0x000000ffffa47224 */ /* 0x000fc400078e0056 */
        /* <DEDUP_REMOVED lines=28> */
[----:B------:R-:W-:Y:S01]  /*131b0*/  IMAD.MOV.U32 R12, RZ, RZ, R154 ;  /* 0x000000ffff0c7224 */ /* 0x000fe200078e009a */
[----:B------:R-:W-:Y:S01]  /*131c0*/  BAR.SYNC.DEFER_BLOCKING 0x0 ;  /* 0x0000000000007b1d */ /* 0x000fe20000010000 */
[----:B---3--:R-:W-:-:S04]  /*131d0*/  ISETP.GE.AND P0, PT, R169, c[0x0][0x178], PT ;  /* 0x00005e00a9007a0c */ /* 0x008fc80003f06270 */
[----:B------:R-:W-:Y:S02]  /*131e0*/  ISETP.LT.AND P5, PT, R4, c[0x0][0x17c], !P0 ;  /* 0x00005f0004007a0c */ /* 0x000fe400047a1270 */
[----:B------:R-:W-:Y:S01]  /*131f0*/  ISETP.LT.AND P1, PT, R2, c[0x0][0x17c], !P0 ;  /* 0x00005f0002007a0c */ /* 0x000fe20004721270 */
[----:B------:R-:W-:Y:S01]  /*13200*/  IMAD.SHL.U32 R2, R48, 0x800, RZ ;  /* 0x0000080030027824 */ /* 0x000fe200078e00ff */
[----:B------:R-:W-:Y:S01]  /*13210*/  IADD3 R4, R204, 0x4, RZ ;  /* 0x00000004cc047810 */ /* 0x000fe20007ffe0ff */
[----:B--2---:R-:W-:Y:S01]  /*13220*/  IMAD.IADD R168, R3, 0x1, R7 ;  /* 0x0000000103a87824 */ /* 0x004fe200078e0207 */
[----:B------:R-:W-:Y:S01]  /*13230*/  ISETP.LT.AND P4, PT, R5, c[0x0][0x17c], !P0 ;  /* 0x00005f0005007a0c */ /* 0x000fe20004781270 */
[----:B------:R-:W-:Y:S01]  /*13240*/  IMAD.MOV.U32 R5, RZ, RZ, R85 ;  /* 0x000000ffff057224 */ /* 0x000fe200078e0055 */
[----:B------:R-:W-:Y:S01]  /*13250*/  ISETP.LT.AND P2, PT, R4, c[0x0][0x17c], !P0 ;  /* 0x00005f0004007a0c */ /* 0x000fe20004741270 */
[----:B------:R-:W-:Y:S01]  /*13260*/  IMAD.MOV.U32 R4, RZ, RZ, R84 ;  /* 0x000000ffff047224 */ /* 0x000fe200078e0054 */
[----:B------:R-:W-:Y:S01]  /*13270*/  LOP3.LUT R2, R2, 0x3000, RZ, 0xc0, !PT ;  /* 0x0000300002027812 */ /* 0x000fe200078ec0ff */
[----:B------:R-:W-:Y:S01]  /*13280*/  IMAD.MOV.U32 R7, RZ, RZ, R165 ;  /* 0x000000ffff077224 */ /* 0x000fe200078e00a5 */
[----:B------:R-:W-:Y:S01]  /*13290*/  LOP3.LUT R48, R48, 0x7f, RZ, 0xc0, !PT ;  /* 0x0000007f30307812 */ /* 0x000fe200078ec0ff */
[----:B------:R-:W-:-:S03]  /*132a0*/  IMAD.MOV.U32 R165, RZ, RZ, R87 ;  /* 0x000000ffffa57224 */ /* 0x000fc600078e0057 */
[----:B------:R1:W-:Y:S01]  /*132b0*/  STS.128 [R168], R4 ;  /* 0x00000004a8007388 */ /* 0x0003e20000000c00 */
[----:B------:R-:W-:Y:S02]  /*132c0*/  IMAD R0, R48, 0x10, R2 ;  /* 0x0000001030007824 */ /* 0x000fe400078e0202 */
[----:B------:R-:W-:Y:S01]  /*132d0*/  IMAD.MOV.U32 R48, RZ, RZ, R88 ;  /* 0x000000ffff307224 */ /* 0x000fe200078e0058 */
[----:B------:R-:W-:Y:S04]  /*132e0*/  STS.128 [R168+0x80], R164 ;  /* 0x000080a4a8007388 */ /* 0x000fe80000000c00 */
[----:B------:R-:W-:Y:S01]  /*132f0*/  STS.128 [R168+0x200], R48 ;  /* 0x00020030a8007388 */ /* 0x000fe20000000c00 */
[----:B-1----:R-:W-:Y:S02]  /*13300*/  IMAD.MOV.U32 R6, RZ, RZ, R116 ;  /* 0x000000ffff067224 */ /* 0x002fe400078e0074 */
[----:B------:R-:W-:-:S02]  /*13310*/  IMAD.MOV.U32 R7, RZ, RZ, R117 ;  /* 0x000000ffff077224 */ /* 0x000fc400078e0075 */
[----:B------:R-:W-:Y:S02]  /*13320*/  IMAD.MOV.U32 R4, RZ, RZ, R96 ;  /* 0x000000ffff047224 */ /* 0x000fe400078e0060 */
[----:B------:R-:W-:Y:S02]  /*13330*/  IMAD.MOV.U32 R5, RZ, RZ, R97 ;  /* 0x000000ffff057224 */ /* 0x000fe400078e0061 */
[----:B------:R-:W-:Y:S02]  /*13340*/  IMAD.MOV.U32 R116, RZ, RZ, R98 ;  /* 0x000000ffff747224 */ /* 0x000fe400078e0062 */
[----:B------:R-:W-:Y:S01]  /*13350*/  IMAD.MOV.U32 R117, RZ, RZ, R99 ;  /* 0x000000ffff757224 */ /* 0x000fe200078e0063 */
[----:B------:R-:W-:Y:S04]  /*13360*/  STS.128 [R168+0x280], R100 ;  /* 0x00028064a8007388 */ /* 0x000fe80000000c00 */
[----:B------:R-:W-:Y:S04]  /*13370*/  STS.128 [R168+0x400], R52 ;  /* 0x00040034a8007388 */ /* 0x000fe80000000c00 */
[----:B------:R-:W-:Y:S04]  /*13380*/  STS.128 [R168+0x480], R104 ;  /* 0x00048068a8007388 */ /* 0x000fe80000000c00 */
[----:B------:R-:W-:Y:S04]  /*13390*/  STS.128 [R168+0x600], R4 ;  /* 0x00060004a8007388 */ /* 0x000fe80000000c00 */
[----:B------:R1:W-:Y:S04]  /*133a0*/  STS.128 [R168+0x680], R116 ;  /* 0x00068074a8007388 */ /* 0x0003e80000000c00 */
[----:B------:R-:W-:Y:S01]  /*133b0*/  BAR.SYNC.DEFER_BLOCKING 0x0 ;  /* 0x0000000000007b1d */ /* 0x000fe20000010000 */
[----:B------:R-:W-:-:S02]  /*133c0*/  LOP3.LUT R3, R0, 0x40, RZ, 0x3c, !PT ;  /* 0x0000004000037812 */ /* 0x000fc400078e3cff */
[C---:B------:R-:W-:Y:S02]  /*133d0*/  LOP3.LUT R2, R0.reuse, 0x60, RZ, 0x3c, !PT ;  /* 0x0000006000027812 */ /* 0x040fe400078e3cff */
[----:B-1----:R-:W-:Y:S01]  /*133e0*/  LOP3.LUT R116, R0, 0x20, RZ, 0x3c, !PT ;  /* 0x0000002000747812 */ /* 0x002fe200078e3cff */
[----:B------:R-:W1:Y:S04]  /*133f0*/  LDS.128 R52, [R0] ;  /* 0x0000000000347984 */ /* 0x000e680000000c00 */
[----:B------:R-:W-:Y:S04]  /*13400*/  LDS.128 R68, [R0+0x800] ;  /* 0x0008000000447984 */ /* 0x000fe80000000c00 */
[----:B------:R-:W2:Y:S04]  /*13410*/  LDS.128 R48, [R116] ;  /* 0x0000000074307984 */ /* 0x000ea80000000c00 */
[----:B------:R-:W-:Y:S04]  /*13420*/  LDS.128 R64, [R116+0x800] ;  /* 0x0008000074407984 */ /* 0x000fe80000000c00 */
[----:B------:R-:W3:Y:S04]  /*13430*/  LDS.128 R4, [R3] ;  /* 0x0000000003047984 */ /* 0x000ee80000000c00 */
[----:B------:R-:W-:Y:S04]  /*13440*/  LDS.128 R60, [R3+0x800] ;  /* 0x00080000033c7984 */ /* 0x000fe80000000c00 */
[----:B------:R-:W4:Y:S04]  /*13450*/  LDS.128 R72, [R2] ;  /* 0x0000000002487984 */ /* 0x000f280000000c00 */
[----:B------:R-:W1:Y:S04]  /*13460*/  LDS.128 R56, [R2+0x800] ;  /* 0x0008000002387984 */ /* 0x000e680000000c00 */
[----:B------:R-:W-:Y:S01]  /*13470*/  BAR.SYNC.DEFER_BLOCKING 0x0 ;  /* 0x0000000000007b1d */ /* 0x000fe20000010000 */
[----:B------:R-:W-:-:S02]  /*13480*/  IMAD.MOV.U32 R87, RZ, RZ, R141 ;  /* 0x000000ffff577224 */ /* 0x000fc400078e008d */
[----:B------:R-:W-:Y:S02]  /*13490*/  IMAD.MOV.U32 R84, RZ, RZ, R124 ;  /* 0x000000ffff547224 */ /* 0x000fe400078e007c */
[----:B------:R-:W-:Y:S02]  /*134a0*/  IMAD.MOV.U32 R85, RZ, RZ, R125 ;  /* 0x000000ffff557224 */ /* 0x000fe400078e007d */
[----:B------:R-:W-:Y:S01]  /*134b0*/  IMAD.MOV.U32 R141, RZ, RZ, R127 ;  /* 0x000000ffff8d7224 */ /* 0x000fe200078e007f */
[----:B------:R1:W-:Y:S04]  /*134c0*/  STS.128 [R168], R76 ;  /* 0x0000004ca8007388 */ /* 0x0003e80000000c00 */
[----:B------:R-:W-:Y:S04]  /*134d0*/  STS.128 [R168+0x80], R132 ;  /* 0x00008084a8007388 */ /* 0x000fe80000000c00 */
[----:B------:R-:W-:Y:S01]  /*134e0*/  STS.128 [R168+0x200], R80 ;  /* 0x00020050a8007388 */ /* 0x000fe20000000c00 */
[----:B-1----:R-:W-:-:S02]  /*134f0*/  IMAD.MOV.U32 R78, RZ, RZ, R144 ;  /* 0x000000ffff4e7224 */ /* 0x002fc400078e0090 */
[----:B------:R-:W-:Y:S02]  /*13500*/  IMAD.MOV.U32 R79, RZ, RZ, R145 ;  /* 0x000000ffff4f7224 */ /* 0x000fe400078e0091 */
        /* <DEDUP_REMOVED lines=8> */
[----:B------:R-:W-:Y:S04]  /*13590*/  STS.128 [R168+0x680], R144 ;  /* 0x00068090a8007388 */ /* 0x000fe80000000c00 */
[----:B------:R-:W-:Y:S06]  /*135a0*/  BAR.SYNC.DEFER_BLOCKING 0x0 ;  /* 0x0000000000007b1d */ /* 0x000fec0000010000 */
[----:B------:R-:W1:Y:S04]  /*135b0*/  LDS.128 R104, [R0] ;  /* 0x0000000000687984 */ /* 0x000e680000000c00 */
[----:B------:R-:W-:Y:S04]  /*135c0*/  LDS.128 R88, [R0+0x800] ;  /* 0x0008000000587984 */ /* 0x000fe80000000c00 */
[----:B------:R-:W1:Y:S04]  /*135d0*/  LDS.128 R100, [R116] ;  /* 0x0000000074647984 */ /* 0x000e680000000c00 */
[----:B------:R-:W-:Y:S04]  /*135e0*/  LDS.128 R84, [R116+0x800] ;  /* 0x0008000074547984 */ /* 0x000fe80000000c00 */
[----:B------:R-:W1:Y:S04]  /*135f0*/  LDS.128 R96, [R3] ;  /* 0x0000000003607984 */ /* 0x000e680000000c00 */
[----:B------:R-:W-:Y:S04]  /*13600*/  LDS.128 R80, [R3+0x800] ;  /* 0x0008000003507984 */ /* 0x000fe80000000c00 */
[----:B------:R-:W1:Y:S04]  /*13610*/  LDS.128 R92, [R2] ;  /* 0x00000000025c7984 */ /* 0x000e680000000c00 */
[----:B------:R-:W1:Y:S04]  /*13620*/  LDS.128 R76, [R2+0x800] ;  /* 0x00080000024c7984 */ /* 0x000e680000000c00 */
[----:B------:R-:W-:Y:S01]  /*13630*/  BAR.SYNC.DEFER_BLOCKING 0x0 ;  /* 0x0000000000007b1d */ /* 0x000fe20000010000 */
        /* <DEDUP_REMOVED lines=9> */
[----:B------:R-:W-:Y:S01]  /*136d0*/  IMAD.MOV.U32 R25, RZ, RZ, R159 ;  /* 0x000000ffff197224 */ /* 0x000fe200078e009f */
[----:B------:R1:W-:Y:S04]  /*136e0*/  STS.128 [R168+0x80], R112 ;  /* 0x00008070a8007388 */ /* 0x0003e80000000c00 */
[----:B------:R2:W-:Y:S04]  /*136f0*/  STS.128 [R168], R120 ;  /* 0x00000078a8007388 */ /* 0x0005e80000000c00 */
[----:B------:R2:W-:Y:S01]  /*13700*/  STS.128 [R168+0x200], R124 ;  /* 0x0002007ca8007388 */ /* 0x0005e20000000c00 */
[----:B-1----:R-:W-:-:S02]  /*13710*/  IMAD.MOV.U32 R114, RZ, RZ, R36 ;  /* 0x000000ffff727224 */ /* 0x002fc400078e0024 */
[----:B------:R-:W-:Y:S02]  /*13720*/  IMAD.MOV.U32 R115, RZ, RZ, R37 ;  /* 0x000000ffff737224 */ /* 0x000fe400078e0025 */
[----:B------:R-:W-:Y:S02]  /*13730*/  IMAD.MOV.U32 R112, RZ, RZ, R172 ;  /* 0x000000ffff707224 */ /* 0x000fe400078e00ac */
[----:B------:R-:W-:Y:S02]  /*13740*/  IMAD.MOV.U32 R113, RZ, RZ, R173 ;  /* 0x000000ffff717224 */ /* 0x000fe400078e00ad */
[----:B------:R-:W-:Y:S02]  /*13750*/  IMAD.MOV.U32 R36, RZ, RZ, R174 ;  /* 0x000000ffff247224 */ /* 0x000fe400078e00ae */
[----:B------:R-:W-:Y:S01]  /*13760*/  IMAD.MOV.U32 R37, RZ, RZ, R175 ;  /* 0x000000ffff257224 */ /* 0x000fe200078e00af */
[----:B------:R-:W-:Y:S04]  /*13770*/  STS.128 [R168+0x280], R12 ;  /* 0x0002800ca8007388 */ /* 0x000fe80000000c00 */
[----:B------:R1:W-:Y:S04]  /*13780*/  STS.128 [R168+0x400], R128 ;  /* 0x00040080a8007388 */ /* 0x0003e80000000c00 */
[----:B------:R-:W-:Y:S04]  /*13790*/  STS.128 [R168+0x480], R24 ;  /* 0x00048018a8007388 */ /* 0x000fe80000000c00 */
[----:B------:R-:W-:Y:S04]  /*137a0*/  STS.128 [R168+0x600], R112 ;  /* 0x00060070a8007388 */ /* 0x000fe80000000c00 */
[----:B------:R-:W-:Y:S04]  /*137b0*/  STS.128 [R168+0x680], R36 ;  /* 0x00068024a8007388 */ /* 0x000fe80000000c00 */
[----:B------:R-:W-:Y:S01]  /*137c0*/  BAR.SYNC.DEFER_BLOCKING 0x0 ;  /* 0x0000000000007b1d */ /* 0x000fe20000010000 */
[----:B--2---:R-:W-:-:S02]  /*137d0*/  IMAD.MOV.U32 R120, RZ, RZ, R108 ;  /* 0x000000ffff787224 */ /* 0x004fc400078e006c */
[----:B------:R-:W-:Y:S02]  /*137e0*/  IMAD.MOV.U32 R121, RZ, RZ, R109 ;  /* 0x000000ffff797224 */ /* 0x000fe400078e006d */
[----:B------:R-:W-:Y:S02]  /*137f0*/  IMAD.MOV.U32 R122, RZ, RZ, R8 ;  /* 0x000000ffff7a7224 */ /* 0x000fe400078e0008 */
[----:B------:R-:W-:Y:S02]  /*13800*/  IMAD.MOV.U32 R123, RZ, RZ, R9 ;  /* 0x000000ffff7b7224 */ /* 0x000fe400078e0009 */
[----:B------:R-:W-:Y:S02]  /*13810*/  IMAD.MOV.U32 R124, RZ, RZ, R110 ;  /* 0x000000ffff7c7224 */ /* 0x000fe400078e006e */
[----:B------:R-:W-:Y:S02]  /*13820*/  IMAD.MOV.U32 R125, RZ, RZ, R111 ;  /* 0x000000ffff7d7224 */ /* 0x000fe400078e006f */
[----:B------:R-:W-:-:S02]  /*13830*/  IMAD.MOV.U32 R126, RZ, RZ, R10 ;  /* 0x000000ffff7e7224 */ /* 0x000fc400078e000a */
[----:B------:R-:W-:Y:S02]  /*13840*/  IMAD.MOV.U32 R127, RZ, RZ, R11 ;  /* 0x000000ffff7f7224 */ /* 0x000fe400078e000b */
[----:B-1----:R-:W-:Y:S02]  /*13850*/  IMAD.MOV.U32 R128, RZ, RZ, R16 ;  /* 0x000000ffff807224 */ /* 0x002fe400078e0010 */
[----:B------:R-:W-:Y:S02]  /*13860*/  IMAD.MOV.U32 R129, RZ, RZ, R17 ;  /* 0x000000ffff817224 */ /* 0x000fe400078e0011 */
[----:B------:R-:W-:Y:S02]  /*13870*/  IMAD.MOV.U32 R130, RZ, RZ, R20 ;  /* 0x000000ffff827224 */ /* 0x000fe400078e0014 */
[----:B------:R-:W-:Y:S01]  /*13880*/  IMAD.MOV.U32 R131, RZ, RZ, R21 ;  /* 0x000000ffff837224 */ /* 0x000fe200078e0015 */
[----:B------:R-:W1:Y:S01]  /*13890*/  LDS.128 R112, [R0] ;  /* 0x0000000000707984 */ /* 0x000e620000000c00 */
[----:B------:R-:W-:-:S02]  /*138a0*/  IMAD.MOV.U32 R132, RZ, RZ, R18 ;  /* 0x000000ffff847224 */ /* 0x000fc400078e0012 */
[----:B------:R-:W-:Y:S01]  /*138b0*/  IMAD.MOV.U32 R133, RZ, RZ, R19 ;  /* 0x000000ffff857224 */ /* 0x000fe200078e0013 */
[----:B------:R-:W2:Y:S01]  /*138c0*/  LDS.128 R108, [R116] ;  /* 0x00000000746c7984 */ /* 0x000ea20000000c00 */
[----:B------:R-:W-:Y:S02]  /*138d0*/  IMAD.MOV.U32 R134, RZ, RZ, R22 ;  /* 0x000000ffff867224 */ /* 0x000fe400078e0016 */
[----:B------:R-:W-:Y:S01]  /*138e0*/  IMAD.MOV.U32 R135, RZ, RZ, R23 ;  /* 0x000000ffff877224 */ /* 0x000fe200078e0017 */
[----:B------:R-:W-:Y:S04]  /*138f0*/  LDS.128 R16, [R116+0x800] ;  /* 0x0008000074107984 */ /* 0x000fe80000000c00 */
        /* <DEDUP_REMOVED lines=27> */
[----:B------:R-:W-:Y:S01]  /*13ab0*/  STS.128 [R168+0x680], R44 ;  /* 0x0006802ca8007388 */ /* 0x000fe20000000c00 */
[----:B------:R-:W-:-:S03]  /*13ac0*/  IMAD R29, R169, c[0x0][0x194], RZ ;  /* 0x00006500a91d7a24 */ /* 0x000fc600078e02ff */
[----:B------:R-:W-:Y:S01]  /*13ad0*/  BAR.SYNC.DEFER_BLOCKING 0x0 ;  /* 0x0000000000007b1d */ /* 0x000fe20000010000 */
[C---:B------:R-:W-:Y:S01]  /*13ae0*/  IMAD R31, R204.reuse, c[0x0][0x198], RZ ;  /* 0x00006600cc1f7a24 */ /* 0x040fe200078e02ff */
[C---:B------:R-:W-:Y:S02]  /*13af0*/  LEA R28, P6, R29.reuse, c[0x0][0x170], 0x2 ;  /* 0x00005c001d1c7a11 */ /* 0x040fe400078c10ff */
[----:B------:R-:W-:Y:S02]  /*13b00*/  ISETP.LT.AND P3, PT, R204, c[0x0][0x17c], !P0 ;  /* 0x00005f00cc007a0c */ /* 0x000fe40004761270 */
[----:B------:R-:W-:Y:S02]  /*13b10*/  LEA.HI.X.SX32 R29, R29, c[0x0][0x174], 0x2, P6 ;  /* 0x00005d001d1d7a11 */ /* 0x000fe400030f16ff */
[C---:B------:R-:W-:Y:S02]  /*13b20*/  LEA R30, P6, R31.reuse, R28, 0x2 ;  /* 0x0000001c1f1e7211 */ /* 0x040fe400078c10ff */
[----:B------:R-:W-:-:S02]  /*13b30*/  IADD3 R33, R31, c[0x0][0x198], RZ ;  /* 0x000066001f217a10 */ /* 0x000fc40007ffe0ff */
[-C--:B------:R-:W-:Y:S02]  /*13b40*/  LEA.HI.X.SX32 R31, R31, R29.reuse, 0x2, P6 ;  /* 0x0000001d1f1f7211 */ /* 0x080fe400030f16ff */
[----:B------:R-:W-:Y:S02]  /*13b50*/  IADD3 R34, R204, 0x5, RZ ;  /* 0x00000005cc227810 */ /* 0x000fe40007ffe0ff */
[C---:B------:R-:W-:Y:S02]  /*13b60*/  LEA R32, P6, R33.reuse, R28, 0x2 ;  /* 0x0000001c21207211 */ /* 0x040fe400078c10ff */
[C---:B------:R-:W-:Y:S02]  /*13b70*/  IADD3 R35, R33.reuse, c[0x0][0x198], RZ ;  /* 0x0000660021237a10 */ /* 0x040fe40007ffe0ff */
[----:B------:R-:W-:Y:S01]  /*13b80*/  LEA.HI.X.SX32 R33, R33, R29, 0x2, P6 ;  /* 0x0000001d21217211 */ /* 0x000fe200030f16ff */
[----:B------:R1:W-:Y:S01]  /*13b90*/  @P3 STG.E [R30.64], R52 ;  /* 0x000000341e003986 */ /* 0x0003e2000c101904 */
[----:B------:R-:W-:-:S02]  /*13ba0*/  ISETP.LT.AND P3, PT, R34, c[0x0][0x17c], !P0 ;  /* 0x00005f0022007a0c */ /* 0x000fc40004761270 */
[CC--:B------:R-:W-:Y:S02]  /*13bb0*/  LEA R34, P6, R35.reuse, R28.reuse, 0x2 ;  /* 0x0000001c23227211 */ /* 0x0c0fe400078c10ff */
[----:B------:R-:W-:Y:S02]  /*13bc0*/  IADD3 R40, R204, 0x6, RZ ;  /* 0x00000006cc287810 */ /* 0x000fe40007ffe0ff */
[C---:B------:R-:W-:Y:S01]  /*13bd0*/  IADD3 R41, R35.reuse, c[0x0][0x198], RZ ;  /* 0x0000660023297a10 */ /* 0x040fe20007ffe0ff */
[----:B------:R2:W-:Y:S01]  /*13be0*/  @P5 STG.E [R32.64], R53 ;  /* 0x0000003520005986 */ /* 0x0005e2000c101904 */
[----:B------:R-:W-:Y:S02]  /*13bf0*/  LEA.HI.X.SX32 R35, R35, R29, 0x2, P6 ;  /* 0x0000001d23237211 */ /* 0x000fe400030f16ff */
[----:B------:R-:W-:Y:S02]  /*13c00*/  ISETP.LT.AND P5, PT, R40, c[0x0][0x17c], !P0 ;  /* 0x00005f0028007a0c */ /* 0x000fe400047a1270 */
[----:B------:R-:W-:-:S02]  /*13c10*/  LEA R40, P6, R41, R28, 0x2 ;  /* 0x0000001c29287211 */ /* 0x000fc400078c10ff */
[----:B-1----:R-:W-:Y:S02]  /*13c20*/  IADD3 R30, R204, 0x7, RZ ;  /* 0x00000007cc1e7810 */ /* 0x002fe40007ffe0ff */
[C---:B------:R-:W-:Y:S01]  /*13c30*/  IADD3 R31, R41.reuse, c[0x0][0x198], RZ ;  /* 0x00006600291f7a10 */ /* 0x040fe20007ffe0ff */
[----:B------:R1:W-:Y:S01]  /*13c40*/  @P1 STG.E [R34.64], R48 ;  /* 0x0000003022001986 */ /* 0x0003e2000c101904 */
[----:B------:R-:W-:Y:S02]  /*13c50*/  LEA.HI.X.SX32 R41, R41, R29, 0x2, P6 ;  /* 0x0000001d29297211 */ /* 0x000fe400030f16ff */
[----:B------:R-:W-:Y:S02]  /*13c60*/  ISETP.LT.AND P1, PT, R30, c[0x0][0x17c], !P0 ;  /* 0x00005f001e007a0c */ /* 0x000fe40004721270 */
[C---:B------:R-:W-:Y:S02]  /*13c70*/  LEA R30, P6, R31.reuse, R28, 0x2 ;  /* 0x0000001c1f1e7211 */ /* 0x040fe400078c10ff */
[----:B--2---:R-:W-:-:S02]  /*13c80*/  IADD3 R33, R31, c[0x0][0x198], RZ ;  /* 0x000066001f217a10 */ /* 0x004fc40007ffe0ff */
[-C--:B------:R-:W-:Y:S02]  /*13c90*/  LEA.HI.X.SX32 R31, R31, R29.reuse, 0x2, P6 ;  /* 0x0000001d1f1f7211 */ /* 0x080fe400030f16ff */
[CC--:B------:R-:W-:Y:S02]  /*13ca0*/  LEA R32, P6, R33.reuse, R28.reuse, 0x2 ;  /* 0x0000001c21207211 */ /* 0x0c0fe400078c10ff */
[C---:B------:R-:W-:Y:S02]  /*13cb0*/  IADD3 R43, R33.reuse, c[0x0][0x198], RZ ;  /* 0x00006600212b7a10 */ /* 0x040fe40007ffe0ff */
[----:B------:R-:W-:Y:S01]  /*13cc0*/  IADD3 R42, R204, 0x8, RZ ;  /* 0x00000008cc2a7810 */ /* 0x000fe20007ffe0ff */
[----:B------:R2:W-:Y:S01]  /*13cd0*/  @P4 STG.E [R40.64], R49 ;  /* 0x0000003128004986 */ /* 0x0005e2000c101904 */
[----:B------:R-:W-:Y:S02]  /*13ce0*/  LEA.HI.X.SX32 R33, R33, R29, 0x2, P6 ;  /* 0x0000001d21217211 */ /* 0x000fe400030f16ff */
[----:B-1----:R-:W-:Y:S01]  /*13cf0*/  LEA R34, P6, R43, R28, 0x2 ;  /* 0x0000001c2b227211 */ /* 0x002fe200078c10ff */
[----:B---3--:R1:W-:Y:S01]  /*13d00*/  @P2 STG.E [R30.64], R4 ;  /* 0x000000041e002986 */ /* 0x0083e2000c101904 */
[----:B------:R-:W-:-:S02]  /*13d10*/  ISETP.LT.AND P4, PT, R42, c[0x0][0x17c], !P0 ;  /* 0x00005f002a007a0c */ /* 0x000fc40004781270 */
[C---:B------:R-:W-:Y:S01]  /*13d20*/  IADD3 R42, R204.reuse, 0x9, RZ ;  /* 0x00000009cc2a7810 */ /* 0x040fe20007ffe0ff */
[----:B------:R3:W-:Y:S01]  /*13d30*/  @P3 STG.E [R32.64], R5 ;  /* 0x0000000520003986 */ /* 0x0007e2000c101904 */
[----:B--2---:R-:W-:Y:S02]  /*13d40*/  IADD3 R40, R204, 0xa, RZ ;  /* 0x0000000acc287810 */ /* 0x004fe40007ffe0ff */
[C---:B------:R-:W-:Y:S02]  /*13d50*/  IADD3 R41, R43.reuse, c[0x0][0x198], RZ ;  /* 0x000066002b297a10 */ /* 0x040fe40007ffe0ff */
[----:B------:R-:W-:Y:S02]  /*13d60*/  LEA.HI.X.SX32 R35, R43, R29, 0x2, P6 ;  /* 0x0000001d2b237211 */ /* 0x000fe400030f16ff */
[----:B------:R-:W-:Y:S02]  /*13d70*/  ISETP.LT.AND P3, PT, R40, c[0x0][0x17c], !P0 ;  /* 0x00005f0028007a0c */ /* 0x000fe40004761270 */
[----:B------:R-:W-:-:S02]  /*13d80*/  LEA R40, P6, R41, R28, 0x2 ;  /* 0x0000001c29287211 */ /* 0x000fc400078c10ff */
[----:B------:R-:W-:Y:S02]  /*13d90*/  ISETP.LT.AND P2, PT, R42, c[0x0][0x17c], !P0 ;  /* 0x00005f002a007a0c */ /* 0x000fe40004741270 */
[----:B------:R-:W-:Y:S02]  /*13da0*/  IADD3 R42, R204, 0xb, RZ ;  /* 0x0000000bcc2a7810 */ /* 0x000fe40007ffe0ff */
[C---:B-1----:R-:W-:Y:S01]  /*13db0*/  IADD3 R31, R41.reuse, c[0x0][0x198], RZ ;  /* 0x00006600291f7a10 */ /* 0x042fe20007ffe0ff */
[----:B----4-:R1:W-:Y:S01]  /*13dc0*/  @P5 STG.E [R34.64], R72 ;  /* 0x0000004822005986 */ /* 0x0103e2000c101904 */
[----:B------:R-:W-:Y:S02]  /*13dd0*/  LEA.HI.X.SX32 R41, R41, R29, 0x2, P6 ;  /* 0x0000001d29297211 */ /* 0x000fe400030f16ff */
[----:B------:R-:W-:Y:S02]  /*13de0*/  ISETP.LT.AND P5, PT, R42, c[0x0][0x17c], !P0 ;  /* 0x00005f002a007a0c */ /* 0x000fe400047a1270 */
[----:B------:R-:W-:-:S02]  /*13df0*/  IADD3 R4, R204, 0xc, RZ ;  /* 0x0000000ccc047810 */ /* 0x000fc40007ffe0ff */
[CC--:B------:R-:W-:Y:S02]  /*13e00*/  LEA R30, P6, R31.reuse, R28.reuse, 0x2 ;  /* 0x0000001c1f1e7211 */ /* 0x0c0fe400078c10ff */
[C---:B------:R-:W-:Y:S01]  /*13e10*/  IADD3 R42, R31.reuse, c[0x0][0x198], RZ ;  /* 0x000066001f2a7a10 */ /* 0x040fe20007ffe0ff */
[----:B------:R2:W-:Y:S01]  /*13e20*/  @P1 STG.E [R40.64], R73 ;  /* 0x0000004928001986 */ /* 0x0005e2000c101904 */
[----:B------:R-:W-:Y:S02]  /*13e30*/  LEA.HI.X.SX32 R31, R31, R29, 0x2, P6 ;  /* 0x0000001d1f1f7211 */ /* 0x000fe400030f16ff */
[----:B------:R-:W-:Y:S02]  /*13e40*/  ISETP.LT.AND P1, PT, R4, c[0x0][0x17c], !P0 ;  /* 0x00005f0004007a0c */ /* 0x000fe40004721270 */
[----:B------:R-:W-:Y:S02]  /*13e50*/  LEA R4, P6, R42, R28, 0x2 ;  /* 0x0000001c2a047211 */ /* 0x000fe400078c10ff */
[----:B---3--:R-:W-:-:S02]  /*13e60*/  IADD3 R32, R204, 0xd, RZ ;  /* 0x0000000dcc207810 */ /* 0x008fc40007ffe0ff */
[C---:B------:R-:W-:Y:S01]  /*13e70*/  IADD3 R33, R42.reuse, c[0x0][0x198], RZ ;  /* 0x000066002a217a10 */ /* 0x040fe20007ffe0ff */
[----:B------:R3:W-:Y:S01]  /*13e80*/  @P4 STG.E [R30.64], R68 ;  /* 0x000000441e004986 */ /* 0x0007e2000c101904 */
[-C--:B------:R-:W-:Y:S02]  /*13e90*/  LEA.HI.X.SX32 R5, R42, R29.reuse, 0x2, P6 ;  /* 0x0000001d2a057211 */ /* 0x080fe400030f16ff */
[----:B------:R-:W-:Y:S02]  /*13ea0*/  ISETP.LT.AND P4, PT, R32, c[0x0][0x17c], !P0 ;  /* 0x00005f0020007a0c */ /* 0x000fe40004781270 */
[----:B-1----:R-:W-:Y:S02]  /*13eb0*/  IADD3 R34, R204, 0xe, RZ ;  /* 0x0000000ecc227810 */ /* 0x002fe40007ffe0ff */
[C---:B------:R-:W-:Y:S02]  /*13ec0*/  LEA R32, P6, R33.reuse, R28, 0x2 ;  /* 0x0000001c21207211 */ /* 0x040fe400078c10ff */
[C---:B------:R-:W-:Y:S01]  /*13ed0*/  IADD3 R35, R33.reuse, c[0x0][0x198], RZ ;  /* 0x0000660021237a10 */ /* 0x040fe20007ffe0ff */
[----:B------:R1:W-:Y:S01]  /*13ee0*/  @P2 STG.E [R4.64], R69 ;  /* 0x0000004504002986 */ /* 0x0003e2000c101904 */
[----:B------:R-:W-:-:S02]  /*13ef0*/  LEA.HI.X.SX32 R33, R33, R29, 0x2, P6 ;  /* 0x0000001d21217211 */ /* 0x000fc400030f16ff */
[----:B------:R-:W-:Y:S02]  /*13f00*/  ISETP.LT.AND P2, PT, R34, c[0x0][0x17c], !P0 ;  /* 0x00005f0022007a0c */ /* 0x000fe40004741270 */
[CC--:B------:R-:W-:Y:S02]  /*13f10*/  LEA R34, P6, R35.reuse, R28.reuse, 0x2 ;  /* 0x0000001c23227211 */ /* 0x0c0fe400078c10ff */
[C---:B--2---:R-:W-:Y:S02]  /*13f20*/  IADD3 R41, R35.reuse, c[0x0][0x198], RZ ;  /* 0x0000660023297a10 */ /* 0x044fe40007ffe0ff */
[----:B------:R-:W-:Y:S02]  /*13f30*/  LEA.HI.X.SX32 R35, R35, R29, 0x2, P6 ;  /* 0x0000001d23237211 */ /* 0x000fe400030f16ff */
[C---:B---3--:R-:W-:Y:S02]  /*13f40*/  LEA R30, P6, R41.reuse, R28, 0x2 ;  /* 0x0000001c291e7211 */ /* 0x048fe400078c10ff */
[----:B-1----:R-:W-:Y:S01]  /*13f50*/  IADD3 R4, R204, 0x10, RZ ;  /* 0x00000010cc047810 */ /* 0x002fe20007ffe0ff */
[----:B------:R1:W-:Y:S01]  /*13f60*/  @P3 STG.E [R32.64], R64 ;  /* 0x0000004020003986 */ /* 0x0003e2000c101904 */
[----:B------:R-:W-:-:S02]  /*13f70*/  IADD3 R5, R41, c[0x0][0x198], RZ ;  /* 0x0000660029057a10 */ /* 0x000fc40007ffe0ff */
[-C--:B------:R-:W-:Y:S01]  /*13f80*/  LEA.HI.X.SX32 R31, R41, R29.reuse, 0x2, P6 ;  /* 0x0000001d291f7211 */ /* 0x080fe200030f16ff */
[----:B------:R2:W-:Y:S01]  /*13f90*/  @P5 STG.E [R34.64], R65 ;  /* 0x0000004122005986 */ /* 0x0005e2000c101904 */
[----:B------:R-:W-:Y:S02]  /*13fa0*/  ISETP.LT.AND P5, PT, R4, c[0x0][0x17c], !P0 ;  /* 0x00005f0004007a0c */ /* 0x000fe400047a1270 */
[CC--:B------:R-:W-:Y:S02]  /*13fb0*/  LEA R4, P6, R5.reuse, R28.reuse, 0x2 ;  /* 0x0000001c05047211 */ /* 0x0c0fe400078c10ff */
[C---:B-1----:R-:W-:Y:S02]  /*13fc0*/  IADD3 R33, R5.reuse, c[0x0][0x198], RZ ;  /* 0x0000660005217a10 */ /* 0x042fe40007ffe0ff */
[----:B------:R-:W-:Y:S02]  /*13fd0*/  LEA.HI.X.SX32 R5, R5, R29, 0x2, P6 ;  /* 0x0000001d05057211 */ /* 0x000fe400030f16ff */
[----:B------:R-:W-:-:S02]  /*13fe0*/  LEA R32, P6, R33, R28, 0x2 ;  /* 0x0000001c21207211 */ /* 0x000fc400078c10ff */
[C---:B------:R-:W-:Y:S02]  /*13ff0*/  IADD3 R41, R33.reuse, c[0x0][0x198], RZ ;  /* 0x0000660021297a10 */ /* 0x040fe40007ffe0ff */
[----:B------:R-:W-:Y:S01]  /*14000*/  IADD3 R40, R204, 0xf, RZ ;  /* 0x0000000fcc287810 */ /* 0x000fe20007ffe0ff */
[----:B------:R1:W-:Y:S01]  /*14010*/  @P1 STG.E [R30.64], R60 ;  /* 0x0000003c1e001986 */ /* 0x0003e2000c101904 */
[----:B------:R-:W-:Y:S02]  /*14020*/  LEA.HI.X.SX32 R33, R33, R29, 0x2, P6 ;  /* 0x0000001d21217211 */ /* 0x000fe400030f16ff */
[----:B--2---:R-:W-:Y:S01]  /*14030*/  LEA R34, P6, R41, R28, 0x2 ;  /* 0x0000001c29227211 */ /* 0x004fe200078c10ff */
[----:B------:R2:W-:Y:S01]  /*14040*/  @P4 STG.E [R4.64], R61 ;  /* 0x0000003d04004986 */ /* 0x0005e2000c101904 */
[----:B------:R-:W-:Y:S02]  /*14050*/  ISETP.LT.AND P3, PT, R40, c[0x0][0x17c], !P0 ;  /* 0x00005f0028007a0c */ /* 0x000fe40004761270 */
[C---:B------:R-:W-:Y:S01]  /*14060*/  IADD3 R40, R204.reuse, 0x11, RZ ;  /* 0x00000011cc287810 */ /* 0x040fe20007ffe0ff */
[----:B------:R3:W-:Y:S01]  /*14070*/  @P2 STG.E [R32.64], R56 ;  /* 0x0000003820002986 */ /* 0x0007e2000c101904 */
[----:B-1----:R-:W-:-:S02]  /*14080*/  IADD3 R30, R204, 0x13, RZ ;  /* 0x00000013cc1e7810 */ /* 0x002fc40007ffe0ff */
[C---:B------:R-:W-:Y:S02]  /*14090*/  IADD3 R31, R41.reuse, c[0x0][0x198], RZ ;  /* 0x00006600291f7a10 */ /* 0x040fe40007ffe0ff */
[----:B------:R-:W-:Y:S02]  /*140a0*/  LEA.HI.X.SX32 R35, R41, R29, 0x2, P6 ;  /* 0x0000001d29237211 */ /* 0x000fe400030f16ff */
[----:B------:R-:W-:Y:S02]  /*140b0*/  ISETP.LT.AND P2, PT, R30, c[0x0][0x17c], !P0 ;  /* 0x00005f001e007a0c */ /* 0x000fe40004741270 */
[C---:B------:R-:W-:Y:S02]  /*140c0*/  LEA R30, P6, R31.reuse, R28, 0x2 ;  /* 0x0000001c1f1e7211 */ /* 0x040fe400078c10ff */
[----:B------:R-:W-:Y:S02]  /*140d0*/  ISETP.LT.AND P1, PT, R40, c[0x0][0x17c], !P0 ;  /* 0x00005f0028007a0c */ /* 0x000fe40004721270 */
[----:B--2---:R-:W-:-:S02]  /*140e0*/  IADD3 R5, R31, c[0x0][0x198], RZ ;  /* 0x000066001f057a10 */ /* 0x004fc40007ffe0ff */
[-C--:B------:R-:W-:Y:S02]  /*140f0*/  LEA.HI.X.SX32 R31, R31, R29.reuse, 0x2, P6 ;  /* 0x0000001d1f1f7211 */ /* 0x080fe400030f16ff */
[CC--:B------:R-:W-:Y:S02]  /*14100*/  LEA R4, P6, R5.reuse, R28.reuse, 0x2 ;  /* 0x0000001c05047211 */ /* 0x0c0fe400078c10ff */
[C---:B------:R-:W-:Y:S02]  /*14110*/  IADD3 R41, R5.reuse, c[0x0][0x198], RZ ;  /* 0x0000660005297a10 */ /* 0x040fe40007ffe0ff */
[----:B------:R-:W-:Y:S01]  /*14120*/  IADD3 R40, R204, 0x12, RZ ;  /* 0x00000012cc287810 */ /* 0x000fe20007ffe0ff */
[----:B------:R1:W-:Y:S01]  /*14130*/  @P3 STG.E [R34.64], R57 ;  /* 0x0000003922003986 */ /* 0x0003e2000c101904 */
[----:B------:R-:W-:Y:S02]  /*14140*/  LEA.HI.X.SX32 R5, R5, R29, 0x2, P6 ;  /* 0x0000001d05057211 */ /* 0x000fe400030f16ff */
[----:B---3--:R-:W-:Y:S01]  /*14150*/  LEA R32, P6, R41, R28, 0x2 ;  /* 0x0000001c29207211 */ /* 0x008fe200078c10ff */
[----:B------:R2:W-:Y:S01]  /*14160*/  @P5 STG.E [R30.64], R54 ;  /* 0x000000361e005986 */ /* 0x0005e2000c101904 */
[----:B------:R-:W-:-:S02]  /*14170*/  ISETP.LT.AND P4, PT, R40, c[0x0][0x17c], !P0 ;  /* 0x00005f0028007a0c */ /* 0x000fc40004781270 */
[C---:B------:R-:W-:Y:S01]  /*14180*/  IADD3 R40, R204.reuse, 0x14, RZ ;  /* 0x00000014cc287810 */ /* 0x040fe20007ffe0ff */
[----:B------:R3:W-:Y:S01]  /*14190*/  @P1 STG.E [R4.64], R55 ;  /* 0x0000003704001986 */ /* 0x0007e2000c101904 */
[----:B-1----:R-:W-:Y:S02]  /*141a0*/  IADD3 R34, R204, 0x16, RZ ;  /* 0x00000016cc227810 */ /* 0x002fe40007ffe0ff */
[C---:B------:R-:W-:Y:S02]  /*141b0*/  IADD3 R35, R41.reuse, c[0x0][0x198], RZ ;  /* 0x0000660029237a10 */ /* 0x040fe40007ffe0ff */
[----:B------:R-:W-:Y:S02]  /*141c0*/  LEA.HI.X.SX32 R33, R41, R29, 0x2, P6 ;  /* 0x0000001d29217211 */ /* 0x000fe400030f16ff */
[----:B------:R-:W-:Y:S02]  /*141d0*/  ISETP.LT.AND P1, PT, R34, c[0x0][0x17c], !P0 ;  /* 0x00005f0022007a0c */ /* 0x000fe40004721270 */
[----:B------:R-:W-:-:S02]  /*141e0*/  LEA R34, P6, R35, R28, 0x2 ;  /* 0x0000001c23227211 */ /* 0x000fc400078c10ff */
[----:B------:R-:W-:Y:S02]  /*141f0*/  ISETP.LT.AND P3, PT, R40, c[0x0][0x17c], !P0 ;  /* 0x00005f0028007a0c */ /* 0x000fe40004761270 */
[C---:B--2---:R-:W-:Y:S02]  /*14200*/  IADD3 R31, R35.reuse, c[0x0][0x198], RZ ;  /* 0x00006600231f7a10 */ /* 0x044fe40007ffe0ff */
[-C--:B------:R-:W-:Y:S02]  /*14210*/  LEA.HI.X.SX32 R35, R35, R29.reuse, 0x2, P6 ;  /* 0x0000001d23237211 */ /* 0x080fe400030f16ff */
[C---:B------:R-:W-:Y:S02]  /*14220*/  LEA R30, P6, R31.reuse, R28, 0x2 ;  /* 0x0000001c1f1e7211 */ /* 0x040fe400078c10ff */
[C---:B------:R-:W-:Y:S02]  /*14230*/  IADD3 R41, R31.reuse, c[0x0][0x198], RZ ;  /* 0x000066001f297a10 */ /* 0x040fe40007ffe0ff */
[----:B------:R-:W-:Y:S01]  /*14240*/  IADD3 R40, R204, 0x15, RZ ;  /* 0x00000015cc287810 */ /* 0x000fe20007ffe0ff */
[----:B------:R1:W-:Y:S01]  /*14250*/  @P4 STG.E [R32.64], R50 ;  /* 0x0000003220004986 */ /* 0x0003e2000c101904 */
[----:B------:R-:W-:-:S02]  /*14260*/  LEA.HI.X.SX32 R31, R31, R29, 0x2, P6 ;  /* 0x0000001d1f1f7211 */ /* 0x000fc400030f16ff */
[C---:B---3--:R-:W-:Y:S01]  /*14270*/  LEA R4, P6, R41.reuse, R28, 0x2 ;  /* 0x0000001c29047211 */ /* 0x048fe200078c10ff */
[----:B------:R2:W-:Y:S01]  /*14280*/  @P2 STG.E [R34.64], R51 ;  /* 0x0000003322002986 */ /* 0x0005e2000c101904 */
[----:B------:R-:W-:Y:S02]  /*14290*/  ISETP.LT.AND P5, PT, R40, c[0x0][0x17c], !P0 ;  /* 0x00005f0028007a0c */ /* 0x000fe400047a1270 */
[C---:B------:R-:W-:Y:S01]  /*142a0*/  IADD3 R40, R204.reuse, 0x17, RZ ;  /* 0x00000017cc287810 */ /* 0x040fe20007ffe0ff */
[----:B------:R3:W-:Y:S01]  /*142b0*/  @P3 STG.E [R30.64], R6 ;  /* 0x000000061e003986 */ /* 0x0007e2000c101904 */
[----:B-1----:R-:W-:Y:S02]  /*142c0*/  IADD3 R32, R204, 0x19, RZ ;  /* 0x00000019cc207810 */ /* 0x002fe40007ffe0ff */
[C---:B------:R-:W-:Y:S02]  /*142d0*/  IADD3 R33, R41.reuse, c[0x0][0x198], RZ ;  /* 0x0000660029217a10 */ /* 0x040fe40007ffe0ff */
[----:B------:R-:W-:-:S02]  /*142e0*/  LEA.HI.X.SX32 R5, R41, R29, 0x2, P6 ;  /* 0x0000001d29057211 */ /* 0x000fc400030f16ff */
[----:B------:R-:W-:Y:S02]  /*142f0*/  ISETP.LT.AND P3, PT, R32, c[0x0][0x17c], !P0 ;  /* 0x00005f0020007a0c */ /* 0x000fe40004761270 */
[C---:B------:R-:W-:Y:S02]  /*14300*/  LEA R32, P6, R33.reuse, R28, 0x2 ;  /* 0x0000001c21207211 */ /* 0x040fe400078c10ff */
[----:B------:R-:W-:Y:S02]  /*14310*/  ISETP.LT.AND P4, PT, R40, c[0x0][0x17c], !P0 ;  /* 0x00005f0028007a0c */ /* 0x000fe40004781270 */
[C---:B--2---:R-:W-:Y:S02]  /*14320*/  IADD3 R35, R33.reuse, c[0x0][0x198], RZ ;  /* 0x0000660021237a10 */ /* 0x044fe40007ffe0ff */
[----:B------:R-:W-:Y:S02]  /*14330*/  IADD3 R40, R204, 0x18, RZ ;  /* 0x00000018cc287810 */ /* 0x000fe40007ffe0ff */
[----:B------:R-:W-:-:S02]  /*14340*/  LEA.HI.X.SX32 R33, R33, R29, 0x2, P6 ;  /* 0x0000001d21217211 */ /* 0x000fc400030f16ff */
[CC--:B------:R-:W-:Y:S02]  /*14350*/  LEA R34, P6, R35.reuse, R28.reuse, 0x2 ;  /* 0x0000001c23227211 */ /* 0x0c0fe400078c10ff */
[----:B------:R-:W-:Y:S02]  /*14360*/  ISETP.LT.AND P2, PT, R40, c[0x0][0x17c], !P0 ;  /* 0x00005f0028007a0c */ /* 0x000fe40004741270 */
[C---:B------:R-:W-:Y:S01]  /*14370*/  IADD3 R41, R35.reuse, c[0x0][0x198], RZ ;  /* 0x0000660023297a10 */ /* 0x040fe20007ffe0ff */
[----:B------:R1:W-:Y:S01]  /*14380*/  @P5 STG.E [R4.64], R7 ;  /* 0x0000000704005986 */ /* 0x0003e2000c101904 */
[----:B------:R-:W-:Y:S02]  /*14390*/  LEA.HI.X.SX32 R35, R35, R29, 0x2, P6 ;  /* 0x0000001d23237211 */ /* 0x000fe400030f16ff */
[----:B---3--:R-:W-:Y:S01]  /*143a0*/  LEA R30, P6, R41, R28, 0x2 ;  /* 0x0000001c291e7211 */ /* 0x008fe200078c10ff */
[----:B------:R2:W-:Y:S01]  /*143b0*/  @P1 STG.E [R32.64], R74 ;  /* 0x0000004a20001986 */ /* 0x0005e2000c101904 */
[----:B------:R-:W-:-:S02]  /*143c0*/  IADD3 R40, R204, 0x1a, RZ ;  /* 0x0000001acc287810 */ /* 0x000fc40007ffe0ff */
[C---:B------:R-:W-:Y:S01]  /*143d0*/  LEA.HI.X.SX32 R31, R41.reuse, R29, 0x2, P6 ;  /* 0x0000001d291f7211 */ /* 0x040fe200030f16ff */
[----:B------:R-:W-:Y:S01]  /*143e0*/  @P4 STG.E [R34.64], R75 ;  /* 0x0000004b22004986 */ /* 0x000fe2000c101904 */
[----:B-1----:R-:W-:Y:S02]  /*143f0*/  IADD3 R4, R204, 0x1c, RZ ;  /* 0x0000001ccc047810 */ /* 0x002fe40007ffe0ff */
[----:B------:R-:W-:Y:S02]  /*14400*/  IADD3 R5, R41, c[0x0][0x198], RZ ;  /* 0x0000660029057a10 */ /* 0x000fe40007ffe0ff */
[----:B------:R-:W-:Y:S02]  /*14410*/  ISETP.LT.AND P4, PT, R4, c[0x0][0x17c], !P0 ;  /* 0x00005f0004007a0c */ /* 0x000fe40004781270 */
[----:B------:R-:W-:Y:S02]  /*14420*/  IADD3 R6, R204, 0x1d, RZ ;  /* 0x0000001dcc067810 */ /* 0x000fe40007ffe0ff */
[----:B------:R-:W-:-:S02]  /*14430*/  LEA R4, P6, R5, R28, 0x2 ;  /* 0x0000001c05047211 */ /* 0x000fc400078c10ff */
[----:B------:R-:W-:Y:S02]  /*14440*/  ISETP.LT.AND P5, PT, R40, c[0x0][0x17c], !P0 ;  /* 0x00005f0028007a0c */ /* 0x000fe400047a1270 */
[C---:B------:R-:W-:Y:S01]  /*14450*/  IADD3 R7, R5.reuse, c[0x0][0x198], RZ ;  /* 0x0000660005077a10 */ /* 0x040fe20007ffe0ff */
[----:B------:R1:W-:Y:S01]  /*14460*/  @P2 STG.E [R30.64], R70 ;  /* 0x000000461e002986 */ /* 0x0003e2000c101904 */
[----:B------:R-:W-:Y:S02]  /*14470*/  LEA.HI.X.SX32 R5, R5, R29, 0x2, P6 ;  /* 0x0000001d05057211 */ /* 0x000fe400030f16ff */
[----:B------:R-:W-:Y:S02]  /*14480*/  ISETP.LT.AND P2, PT, R6, c[0x0][0x17c], !P0 ;  /* 0x00005f0006007a0c */ /* 0x000fe40004741270 */
[----:B------:R-:W-:Y:S02]  /*14490*/  LEA R6, P6, R7, R28, 0x2 ;  /* 0x0000001c07067211 */ /* 0x000fe400078c10ff */
[----:B--2---:R-:W-:-:S02]  /*144a0*/  IADD3 R32, R204, 0x1e, RZ ;  /* 0x0000001ecc207810 */ /* 0x004fc40007ffe0ff */
[C---:B------:R-:W-:Y:S01]  /*144b0*/  IADD3 R33, R7.reuse, c[0x0][0x198], RZ ;  /* 0x0000660007217a10 */ /* 0x040fe20007ffe0ff */
[----:B------:R2:W-:Y:S01]  /*144c0*/  @P3 STG.E [R4.64], R71 ;  /* 0x0000004704003986 */ /* 0x0005e2000c101904 */
[----:B------:R-:W-:Y:S02]  /*144d0*/  IADD3 R40, R204, 0x1b, RZ ;  /* 0x0000001bcc287810 */ /* 0x000fe40007ffe0ff */
[----:B------:R-:W-:Y:S02]  /*144e0*/  LEA.HI.X.SX32 R7, R7, R29, 0x2, P6 ;  /* 0x0000001d07077211 */ /* 0x000fe400030f16ff */
[----:B------:R-:W-:Y:S02]  /*144f0*/  ISETP.LT.AND P3, PT, R32, c[0x0][0x17c], !P0 ;  /* 0x00005f0020007a0c */ /* 0x000fe40004761270 */
[----:B------:R-:W-:Y:S02]  /*14500*/  LEA R32, P6, R33, R28, 0x2 ;  /* 0x0000001c21207211 */ /* 0x000fe400078c10ff */
[----:B-1----:R-:W-:-:S02]  /*14510*/  IADD3 R30, R204, 0x1f, RZ ;  /* 0x0000001fcc1e7810 */ /* 0x002fc40007ffe0ff */
[C---:B------:R-:W-:Y:S01]  /*14520*/  IADD3 R31, R33.reuse, c[0x0][0x198], RZ ;  /* 0x00006600211f7a10 */ /* 0x040fe20007ffe0ff */
[----:B------:R1:W-:Y:S01]  /*14530*/  @P5 STG.E [R6.64], R66 ;  /* 0x0000004206005986 */ /* 0x0003e2000c101904 */
[----:B------:R-:W-:Y:S02]  /*14540*/  ISETP.LT.AND P1, PT, R40, c[0x0][0x17c], !P0 ;  /* 0x00005f0028007a0c */ /* 0x000fe40004721270 */
[----:B------:R-:W-:Y:S02]  /*14550*/  LEA.HI.X.SX32 R33, R33, R29, 0x2, P6 ;  /* 0x0000001d21217211 */ /* 0x000fe400030f16ff */
[----:B------:R-:W-:Y:S02]  /*14560*/  ISETP.LT.AND P5, PT, R30, c[0x0][0x17c], !P0 ;  /* 0x00005f001e007a0c */ /* 0x000fe400047a1270 */
[C---:B------:R-:W-:Y:S02]  /*14570*/  LEA R30, P6, R31.reuse, R28, 0x2 ;  /* 0x0000001c1f1e7211 */ /* 0x040fe400078c10ff */
[----:B--2---:R-:W-:-:S02]  /*14580*/  IADD3 R5, R31, c[0x0][0x198], RZ ;  /* 0x000066001f057a10 */ /* 0x004fc40007ffe0ff */
[-C--:B------:R-:W-:Y:S02]  /*14590*/  LEA.HI.X.SX32 R31, R31, R29.reuse, 0x2, P6 ;  /* 0x0000001d1f1f7211 */ /* 0x080fe400030f16ff */
[CC--:B------:R-:W-:Y:S02]  /*145a0*/  LEA R4, P6, R5.reuse, R28.reuse, 0x2 ;  /* 0x0000001c05047211 */ /* 0x0c0fe400078c10ff */
[C---:B------:R-:W-:Y:S01]  /*145b0*/  IADD3 R35, R5.reuse, c[0x0][0x198], RZ ;  /* 0x0000660005237a10 */ /* 0x040fe20007ffe0ff */
[----:B------:R2:W-:Y:S01]  /*145c0*/  @P1 STG.E [R32.64], R67 ;  /* 0x0000004320001986 */ /* 0x0005e2000c101904 */
[----:B------:R-:W-:Y:S02]  /*145d0*/  LEA.HI.X.SX32 R5, R5, R29, 0x2, P6 ;  /* 0x0000001d05057211 */ /* 0x000fe400030f16ff */
[----:B-1----:R-:W-:Y:S01]  /*145e0*/  LEA R6, P6, R35, R28, 0x2 ;  /* 0x0000001c23067211 */ /* 0x002fe200078c10ff */
[----:B------:R1:W-:Y:S01]  /*145f0*/  @P4 STG.E [R30.64], R62 ;  /* 0x0000003e1e004986 */ /* 0x0003e2000c101904 */
[----:B------:R-:W-:-:S02]  /*14600*/  IADD3 R34, R204, 0x20, RZ ;  /* 0x00000020cc227810 */ /* 0x000fc40007ffe0ff */
[C---:B------:R-:W-:Y:S01]  /*14610*/  LEA.HI.X.SX32 R7, R35.reuse, R29, 0x2, P6 ;  /* 0x0000001d23077211 */ /* 0x040fe200030f16ff */
[----:B------:R3:W-:Y:S01]  /*14620*/  @P2 STG.E [R4.64], R63 ;  /* 0x0000003f04002986 */ /* 0x0007e2000c101904 */
[----:B--2---:R-:W-:Y:S02]  /*14630*/  IADD3 R32, R204, 0x22, RZ ;  /* 0x00000022cc207810 */ /* 0x004fe40007ffe0ff */
[----:B------:R-:W-:Y:S02]  /*14640*/  IADD3 R33, R35, c[0x0][0x198], RZ ;  /* 0x0000660023217a10 */ /* 0x000fe40007ffe0ff */
[----:B------:R-:W-:Y:S02]  /*14650*/  ISETP.LT.AND P2, PT, R32, c[0x0][0x17c], !P0 ;  /* 0x00005f0020007a0c */ /* 0x000fe40004741270 */
[----:B------:R-:W-:Y:S02]  /*14660*/  LEA R32, P6, R33, R28, 0x2 ;  /* 0x0000001c21207211 */ /* 0x000fe400078c10ff */
[----:B------:R-:W-:-:S02]  /*14670*/  ISETP.LT.AND P1, PT, R34, c[0x0][0x17c], !P0 ;  /* 0x00005f0022007a0c */ /* 0x000fc40004721270 */
[C---:B-1----:R-:W-:Y:S02]  /*14680*/  IADD3 R31, R33.reuse, c[0x0][0x198], RZ ;  /* 0x00006600211f7a10 */ /* 0x042fe40007ffe0ff */
        /* <DEDUP_REMOVED lines=15> */
[CC--:B------:R-:W-:Y:S02]  /*14780*/  LEA R6, P6, R7.reuse, R28.reuse, 0x2 ;  /* 0x0000001c07067211 */ /* 0x0c0fe400078c10ff */
[----:B------:R-:W-:Y:S02]  /*14790*/  ISETP.LT.AND P3, PT, R34, c[0x0][0x17c], !P0 ;  /* 0x00005f0022007a0c */ /* 0x000fe40004761270 */
[C---:B--2---:R-:W-:Y:S02]  /*147a0*/  IADD3 R33, R7.reuse, c[0x0][0x198], RZ ;  /* 0x0000660007217a10 */ /* 0x044fe40007ffe0ff */
[----:B------:R-:W-:Y:S02]  /*147b0*/  LEA.HI.X.SX32 R7, R7, R29, 0x2, P6 ;  /* 0x0000001d07077211 */ /* 0x000fe400030f16ff */
[----:B------:R-:W-:-:S02]  /*147c0*/  LEA R32, P6, R33, R28, 0x2 ;  /* 0x0000001c21207211 */ /* 0x000fc400078c10ff */
[C---:B------:R-:W-:Y:S02]  /*147d0*/  IADD3 R35, R33.reuse, c[0x0][0x198], RZ ;  /* 0x0000660021237a10 */ /* 0x040fe40007ffe0ff */
[----:B------:R-:W-:Y:S01]  /*147e0*/  IADD3 R34, R204, 0x24, RZ ;  /* 0x00000024cc227810 */ /* 0x000fe20007ffe0ff */
[----:B------:R1:W-:Y:S01]  /*147f0*/  @P4 STG.E [R4.64], R105 ;  /* 0x0000006904004986 */ /* 0x0003e2000c101904 */
[----:B------:R-:W-:Y:S02]  /*14800*/  LEA.HI.X.SX32 R33, R33, R29, 0x2, P6 ;  /* 0x0000001d21217211 */ /* 0x000fe400030f16ff */
[----:B---3--:R-:W-:Y:S01]  /*14810*/  LEA R30, P6, R35, R28, 0x2 ;  /* 0x0000001c231e7211 */ /* 0x008fe200078c10ff */
        /* <DEDUP_REMOVED lines=221> */
[----:B------:R-:W-:Y:S01]  /*155f0*/  @P5 STG.E [R32.64], R25 ;  /* 0x0000001920005986 */ /* 0x000fe2000c101904 */
[----:B-1----:R-:W-:Y:S02]  /*15600*/  IADD3 R4, R204, 0x4c, RZ ;  /* 0x0000004ccc047810 */ /* 0x002fe40007ffe0ff */
[C---:B------:R-:W-:Y:S02]  /*15610*/  IADD3 R5, R35.reuse, c[0x0][0x198], RZ ;  /* 0x0000660023057a10 */ /* 0x040fe40007ffe0ff */
[----:B------:R-:W-:Y:S02]  /*15620*/  LEA.HI.X.SX32 R31, R35, R29, 0x2, P6 ;  /* 0x0000001d231f7211 */ /* 0x000fe400030f16ff */
[----:B------:R-:W-:Y:S02]  /*15630*/  ISETP.LT.AND P5, PT, R4, c[0x0][0x17c], !P0 ;  /* 0x00005f0004007a0c */ /* 0x000fe400047a1270 */
[----:B------:R-:W-:-:S02]  /*15640*/  LEA R4, P6, R5, R28, 0x2 ;  /* 0x0000001c05047211 */ /* 0x000fc400078c10ff */
[----:B------:R-:W-:Y:S02]  /*15650*/  ISETP.LT.AND P3, PT, R34, c[0x0][0x17c], !P0 ;  /* 0x00005f0022007a0c */ /* 0x000fe40004761270 */
[----:B------:R-:W-:Y:S02]  /*15660*/  IADD3 R34, R204, 0x4d, RZ ;  /* 0x0000004dcc227810 */ /* 0x000fe40007ffe0ff */
[C---:B--2---:R-:W-:Y:S01]  /*15670*/  IADD3 R7, R5.reuse, c[0x0][0x198], RZ ;  /* 0x0000660005077a10 */ /* 0x044fe20007ffe0ff */
[----:B------:R1:W-:Y:S01]  /*15680*/  @P1 STG.E [R30.64], R20 ;  /* 0x000000141e001986 */ /* 0x0003e2000c101904 */
        /* <DEDUP_REMOVED lines=8> */
[C---:B------:R-:W-:Y:S02]  /*15710*/  LEA R24, P6, R34.reuse, R28, 0x2 ;  /* 0x0000001c22187211 */ /* 0x040fe400078c10ff */
[----:B-1----:R-:W-:-:S02]  /*15720*/  IADD3 R31, R34, c[0x0][0x198], RZ ;  /* 0x00006600221f7a10 */ /* 0x002fc40007ffe0ff */
[-C--:B------:R-:W-:Y:S02]  /*15730*/  LEA.HI.X.SX32 R25, R34, R29.reuse, 0x2, P6 ;  /* 0x0000001d22197211 */ /* 0x080fe400030f16ff */
[C---:B------:R-:W-:Y:S02]  /*15740*/  LEA R30, P6, R31.reuse, R28, 0x2 ;  /* 0x0000001c1f1e7211 */ /* 0x040fe400078c10ff */
[----:B------:R-:W-:Y:S02]  /*15750*/  IADD3 R20, R204, 0x4f, RZ ;  /* 0x0000004fcc147810 */ /* 0x000fe40007ffe0ff */
[C---:B--2---:R-:W-:Y:S01]  /*15760*/  IADD3 R5, R31.reuse, c[0x0][0x198], RZ ;  /* 0x000066001f057a10 */ /* 0x044fe20007ffe0ff */
[----:B------:R1:W-:Y:S01]  /*15770*/  @P2 STG.E [R6.64], R16 ;  /* 0x0000001006002986 */ /* 0x0003e2000c101904 */
[----:B------:R-:W-:Y:S02]  /*15780*/  LEA.HI.X.SX32 R31, R31, R29, 0x2, P6 ;  /* 0x0000001d1f1f7211 */ /* 0x000fe400030f16ff */
[----:B------:R-:W-:-:S02]  /*15790*/  ISETP.LT.AND P2, PT, R20, c[0x0][0x17c], !P0 ;  /* 0x00005f0014007a0c */ /* 0x000fc40004741270 */
[CC--:B------:R-:W-:Y:S02]  /*157a0*/  LEA R4, P6, R5.reuse, R28.reuse, 0x2 ;  /* 0x0000001c05047211 */ /* 0x0c0fe400078c10ff */
[----:B------:R-:W-:Y:S02]  /*157b0*/  IADD3 R20, R204, 0x50, RZ ;  /* 0x00000050cc147810 */ /* 0x000fe40007ffe0ff */
[C---:B------:R-:W-:Y:S01]  /*157c0*/  IADD3 R21, R5.reuse, c[0x0][0x198], RZ ;  /* 0x0000660005157a10 */ /* 0x040fe20007ffe0ff */
[----:B------:R2:W-:Y:S01]  /*157d0*/  @P3 STG.E [R24.64], R17 ;  /* 0x0000001118003986 */ /* 0x0005e2000c101904 */
[----:B------:R-:W-:Y:S02]  /*157e0*/  LEA.HI.X.SX32 R5, R5, R29, 0x2, P6 ;  /* 0x0000001d05057211 */ /* 0x000fe400030f16ff */
[----:B------:R-:W-:Y:S02]  /*157f0*/  ISETP.LT.AND P3, PT, R20, c[0x0][0x17c], !P0 ;  /* 0x00005f0014007a0c */ /* 0x000fe40004761270 */
[----:B-1----:R-:W-:-:S02]  /*15800*/  LEA R6, P6, R21, R28, 0x2 ;  /* 0x0000001c15067211 */ /* 0x002fc400078c10ff */
[C---:B------:R-:W-:Y:S02]  /*15810*/  IADD3 R20, R204.reuse, 0x51, RZ ;  /* 0x00000051cc147810 */ /* 0x040fe40007ffe0ff */
[----:B------:R-:W-:Y:S01]  /*15820*/  IADD3 R16, R204, 0x52, RZ ;  /* 0x00000052cc107810 */ /* 0x000fe20007ffe0ff */
[----:B------:R-:W-:Y:S01]  /*15830*/  @P5 STG.E [R30.64], R12 ;  /* 0x0000000c1e005986 */ /* 0x000fe2000c101904 */
[C---:B--2---:R-:W-:Y:S02]  /*15840*/  IADD3 R17, R21.reuse, c[0x0][0x198], RZ ;  /* 0x0000660015117a10 */ /* 0x044fe40007ffe0ff */
[----:B------:R-:W-:Y:S01]  /*15850*/  LEA.HI.X.SX32 R7, R21, R29, 0x2, P6 ;  /* 0x0000001d15077211 */ /* 0x000fe200030f16ff */
[----:B------:R1:W-:Y:S01]  /*15860*/  @P1 STG.E [R4.64], R13 ;  /* 0x0000000d04001986 */ /* 0x0003e2000c101904 */
[----:B------:R-:W-:Y:S02]  /*15870*/  ISETP.LT.AND P5, PT, R20, c[0x0][0x17c], !P0 ;  /* 0x00005f0014007a0c */ /* 0x000fe400047a1270 */
[----:B------:R-:W-:-:S02]  /*15880*/  ISETP.LT.AND P1, PT, R16, c[0x0][0x17c], !P0 ;  /* 0x00005f0010007a0c */ /* 0x000fc40004721270 */
[----:B------:R-:W-:Y:S02]  /*15890*/  IADD3 R20, R204, 0x53, RZ ;  /* 0x00000053cc147810 */ /* 0x000fe40007ffe0ff */
[CC--:B------:R-:W-:Y:S02]  /*158a0*/  LEA R16, P6, R17.reuse, R28.reuse, 0x2 ;  /* 0x0000001c11107211 */ /* 0x0c0fe400078c10ff */
[C---:B------:R-:W-:Y:S01]  /*158b0*/  IADD3 R21, R17.reuse, c[0x0][0x198], RZ ;  /* 0x0000660011157a10 */ /* 0x040fe20007ffe0ff */
[----:B------:R2:W-:Y:S01]  /*158c0*/  @P4 STG.E [R6.64], R8 ;  /* 0x0000000806004986 */ /* 0x0005e2000c101904 */
[----:B------:R-:W-:Y:S02]  /*158d0*/  LEA.HI.X.SX32 R17, R17, R29, 0x2, P6 ;  /* 0x0000001d11117211 */ /* 0x000fe400030f16ff */
[----:B------:R-:W-:Y:S02]  /*158e0*/  ISETP.LT.AND P4, PT, R20, c[0x0][0x17c], !P0 ;  /* 0x00005f0014007a0c */ /* 0x000fe40004781270 */
[----:B------:R-:W-:-:S02]  /*158f0*/  LEA R20, P6, R21, R28, 0x2 ;  /* 0x0000001c15147211 */ /* 0x000fc400078c10ff */
[C---:B------:R-:W-:Y:S02]  /*15900*/  IADD3 R24, R21.reuse, c[0x0][0x198], RZ ;  /* 0x0000660015187a10 */ /* 0x040fe40007ffe0ff */
[-C--:B------:R-:W-:Y:S02]  /*15910*/  LEA.HI.X.SX32 R21, R21, R29.reuse, 0x2, P6 ;  /* 0x0000001d15157211 */ /* 0x080fe400030f16ff */
[----:B-1----:R-:W-:Y:S02]  /*15920*/  LEA R4, P6, R24, R28, 0x2 ;  /* 0x0000001c18047211 */ /* 0x002fe400078c10ff */
[----:B--2---:R-:W-:Y:S01]  /*15930*/  IADD3 R6, R204, 0x55, RZ ;  /* 0x00000055cc067810 */ /* 0x004fe20007ffe0ff */
[----:B------:R1:W-:Y:S01]  /*15940*/  @P2 STG.E [R16.64], R9 ;  /* 0x0000000910002986 */ /* 0x0003e2000c101904 */
[C---:B------:R-:W-:Y:S02]  /*15950*/  IADD3 R7, R24.reuse, c[0x0][0x198], RZ ;  /* 0x0000660018077a10 */ /* 0x040fe40007ffe0ff */
[----:B------:R-:W-:Y:S01]  /*15960*/  LEA.HI.X.SX32 R5, R24, R29, 0x2, P6 ;  /* 0x0000001d18057211 */ /* 0x000fe200030f16ff */
[----:B------:R-:W-:Y:S01]  /*15970*/  @P3 STG.E [R20.64], R114 ;  /* 0x0000007214003986 */ /* 0x000fe2000c101904 */
[----:B------:R-:W-:-:S02]  /*15980*/  ISETP.LT.AND P3, PT, R6, c[0x0][0x17c], !P0 ;  /* 0x00005f0006007a0c */ /* 0x000fc40004761270 */
[C---:B------:R-:W-:Y:S02]  /*15990*/  IADD3 R8, R204.reuse, 0x56, RZ ;  /* 0x00000056cc087810 */ /* 0x040fe40007ffe0ff */
[C---:B------:R-:W-:Y:S02]  /*159a0*/  LEA R6, P6, R7.reuse, R28, 0x2 ;  /* 0x0000001c07067211 */ /* 0x040fe400078c10ff */
[----:B------:R-:W-:Y:S02]  /*159b0*/  IADD3 R12, R204, 0x54, RZ ;  /* 0x00000054cc0c7810 */ /* 0x000fe40007ffe0ff */
[C---:B-1----:R-:W-:Y:S01]  /*159c0*/  IADD3 R9, R7.reuse, c[0x0][0x198], RZ ;  /* 0x0000660007097a10 */ /* 0x042fe20007ffe0ff */
[----:B------:R1:W-:Y:S01]  /*159d0*/  @P5 STG.E [R4.64], R115 ;  /* 0x0000007304005986 */ /* 0x0003e2000c101904 */
[----:B------:R-:W-:Y:S02]  /*159e0*/  LEA.HI.X.SX32 R7, R7, R29, 0x2, P6 ;  /* 0x0000001d07077211 */ /* 0x000fe400030f16ff */
[----:B------:R-:W-:-:S02]  /*159f0*/  ISETP.LT.AND P5, PT, R8, c[0x0][0x17c], !P0 ;  /* 0x00005f0008007a0c */ /* 0x000fc400047a1270 */
[----:B------:R-:W-:Y:S02]  /*15a00*/  ISETP.LT.AND P2, PT, R12, c[0x0][0x17c], !P0 ;  /* 0x00005f000c007a0c */ /* 0x000fe40004741270 */
[C---:B------:R-:W-:Y:S02]  /*15a10*/  LEA R8, P6, R9.reuse, R28, 0x2 ;  /* 0x0000001c09087211 */ /* 0x040fe400078c10ff */
[----:B------:R-:W-:Y:S02]  /*15a20*/  IADD3 R12, R204, 0x57, RZ ;  /* 0x00000057cc0c7810 */ /* 0x000fe40007ffe0ff */
[C---:B------:R-:W-:Y:S01]  /*15a30*/  IADD3 R13, R9.reuse, c[0x0][0x198], RZ ;  /* 0x00006600090d7a10 */ /* 0x040fe20007ffe0ff */
[----:B------:R2:W-:Y:S01]  /*15a40*/  @P1 STG.E [R6.64], R110 ;  /* 0x0000006e06001986 */ /* 0x0005e2000c101904 */
[----:B------:R-:W-:Y:S02]  /*15a50*/  LEA.HI.X.SX32 R9, R9, R29, 0x2, P6 ;  /* 0x0000001d09097211 */ /* 0x000fe400030f16ff */
[----:B------:R-:W-:-:S02]  /*15a60*/  ISETP.LT.AND P1, PT, R12, c[0x0][0x17c], !P0 ;  /* 0x00005f000c007a0c */ /* 0x000fc40004721270 */
[CC--:B------:R-:W-:Y:S02]  /*15a70*/  LEA R12, P6, R13.reuse, R28.reuse, 0x2 ;  /* 0x0000001c0d0c7211 */ /* 0x0c0fe400078c10ff */
[----:B-1----:R-:W-:Y:S02]  /*15a80*/  IADD3 R4, R204, 0x58, RZ ;  /* 0x00000058cc047810 */ /* 0x002fe40007ffe0ff */
[C---:B------:R-:W-:Y:S01]  /*15a90*/  IADD3 R5, R13.reuse, c[0x0][0x198], RZ ;  /* 0x000066000d057a10 */ /* 0x040fe20007ffe0ff */
[----:B------:R1:W-:Y:S01]  /*15aa0*/  @P4 STG.E [R8.64], R111 ;  /* 0x0000006f08004986 */ /* 0x0003e2000c101904 */
[----:B------:R-:W-:Y:S02]  /*15ab0*/  LEA.HI.X.SX32 R13, R13, R29, 0x2, P6 ;  /* 0x0000001d0d0d7211 */ /* 0x000fe400030f16ff */
[----:B------:R-:W-:Y:S02]  /*15ac0*/  ISETP.LT.AND P4, PT, R4, c[0x0][0x17c], !P0 ;  /* 0x00005f0004007a0c */ /* 0x000fe40004781270 */
[----:B------:R-:W-:-:S02]  /*15ad0*/  LEA R4, P6, R5, R28, 0x2 ;  /* 0x0000001c05047211 */ /* 0x000fc400078c10ff */
[C---:B--2---:R-:W-:Y:S02]  /*15ae0*/  IADD3 R7, R5.reuse, c[0x0][0x198], RZ ;  /* 0x0000660005077a10 */ /* 0x044fe40007ffe0ff */
[-C--:B------:R-:W-:Y:S02]  /*15af0*/  LEA.HI.X.SX32 R5, R5, R29.reuse, 0x2, P6 ;  /* 0x0000001d05057211 */ /* 0x080fe400030f16ff */
[C---:B------:R-:W-:Y:S02]  /*15b00*/  LEA R6, P6, R7.reuse, R28, 0x2 ;  /* 0x0000001c07067211 */ /* 0x040fe400078c10ff */
[----:B------:R-:W-:Y:S02]  /*15b10*/  IADD3 R16, R204, 0x59, RZ ;  /* 0x00000059cc107810 */ /* 0x000fe40007ffe0ff */
[C---:B------:R-:W-:Y:S01]  /*15b20*/  IADD3 R17, R7.reuse, c[0x0][0x198], RZ ;  /* 0x0000660007117a10 */ /* 0x040fe20007ffe0ff */
[----:B------:R2:W-:Y:S01]  /*15b30*/  @P2 STG.E [R12.64], R38 ;  /* 0x000000260c002986 */ /* 0x0005e2000c101904 */
[----:B------:R-:W-:-:S02]  /*15b40*/  LEA.HI.X.SX32 R7, R7, R29, 0x2, P6 ;  /* 0x0000001d07077211 */ /* 0x000fc400030f16ff */
[----:B------:R-:W-:Y:S02]  /*15b50*/  ISETP.LT.AND P2, PT, R16, c[0x0][0x17c], !P0 ;  /* 0x00005f0010007a0c */ /* 0x000fe40004741270 */
[C---:B-1----:R-:W-:Y:S02]  /*15b60*/  LEA R8, P6, R17.reuse, R28, 0x2 ;  /* 0x0000001c11087211 */ /* 0x042fe400078c10ff */
[C---:B------:R-:W-:Y:S01]  /*15b70*/  IADD3 R16, R204.reuse, 0x5a, RZ ;  /* 0x0000005acc107810 */ /* 0x040fe20007ffe0ff */
[----:B------:R1:W-:Y:S01]  /*15b80*/  @P3 STG.E [R4.64], R39 ;  /* 0x0000002704003986 */ /* 0x0003e2000c101904 */
[C---:B------:R-:W-:Y:S02]  /*15b90*/  LEA.HI.X.SX32 R9, R17.reuse, R29, 0x2, P6 ;  /* 0x0000001d11097211 */ /* 0x040fe400030f16ff */
[----:B--2---:R-:W-:Y:S02]  /*15ba0*/  IADD3 R12, R204, 0x5b, RZ ;  /* 0x0000005bcc0c7810 */ /* 0x004fe40007ffe0ff */
[----:B------:R-:W-:Y:S01]  /*15bb0*/  IADD3 R13, R17, c[0x0][0x198], RZ ;  /* 0x00006600110d7a10 */ /* 0x000fe20007ffe0ff */
[----:B------:R-:W-:Y:S01]  /*15bc0*/  @P5 STG.E [R6.64], R26 ;  /* 0x0000001a06005986 */ /* 0x000fe2000c101904 */
[----:B------:R-:W-:-:S02]  /*15bd0*/  ISETP.LT.AND P3, PT, R16, c[0x0][0x17c], !P0 ;  /* 0x00005f0010007a0c */ /* 0x000fc40004761270 */
[----:B------:R-:W-:Y:S02]  /*15be0*/  ISETP.LT.AND P5, PT, R12, c[0x0][0x17c], !P0 ;  /* 0x00005f000c007a0c */ /* 0x000fe400047a1270 */
[----:B------:R-:W-:Y:S02]  /*15bf0*/  IADD3 R16, R204, 0x5c, RZ ;  /* 0x0000005ccc107810 */ /* 0x000fe40007ffe0ff */
[C---:B------:R-:W-:Y:S02]  /*15c00*/  LEA R12, P6, R13.reuse, R28, 0x2 ;  /* 0x0000001c0d0c7211 */ /* 0x040fe400078c10ff */
[C---:B-1----:R-:W-:Y:S01]  /*15c10*/  IADD3 R5, R13.reuse, c[0x0][0x198], RZ ;  /* 0x000066000d057a10 */ /* 0x042fe20007ffe0ff */
        /* <DEDUP_REMOVED lines=10> */
[----:B------:R-:W-:Y:S01]  /*15cc0*/  IADD3 R4, R204, 0x5e, RZ ;  /* 0x0000005ecc047810 */ /* 0x000fe20007ffe0ff */
[----:B------:R3:W-:Y:S01]  /*15cd0*/  @P2 STG.E [R16.64], R23 ;  /* 0x0000001710002986 */ /* 0x0007e2000c101904 */
[C---:B------:R-:W-:Y:S02]  /*15ce0*/  IADD3 R5, R21.reuse, c[0x0][0x198], RZ ;  /* 0x0000660015057a10 */ /* 0x040fe40007ffe0ff */
[----:B------:R-:W-:Y:S02]  /*15cf0*/  LEA.HI.X.SX32 R21, R21, R29, 0x2, P6 ;  /* 0x0000001d15157211 */ /* 0x000fe400030f16ff */
[----:B------:R-:W-:Y:S02]  /*15d00*/  ISETP.LT.AND P2, PT, R4, c[0x0][0x17c], !P0 ;  /* 0x00005f0004007a0c */ /* 0x000fe40004741270 */
[----:B------:R-:W-:Y:S02]  /*15d10*/  IADD3 R4, R204, 0x5f, RZ ;  /* 0x0000005fcc047810 */ /* 0x000fe40007ffe0ff */
[----:B-1----:R-:W-:-:S02]  /*15d20*/  LEA R8, P6, R5, R28, 0x2 ;  /* 0x0000001c05087211 */ /* 0x002fc400078c10ff */
[C---:B--2---:R-:W-:Y:S01]  /*15d30*/  IADD3 R13, R5.reuse, c[0x0][0x198], RZ ;  /* 0x00006600050d7a10 */ /* 0x044fe20007ffe0ff */
[----:B------:R1:W-:Y:S01]  /*15d40*/  @P3 STG.E [R20.64], R18 ;  /* 0x0000001214003986 */ /* 0x0003e2000c101904 */
[----:B------:R-:W-:Y:S02]  /*15d50*/  ISETP.LT.AND P3, PT, R4, c[0x0][0x17c], !P0 ;  /* 0x00005f0004007a0c */ /* 0x000fe40004761270 */
[-C--:B------:R-:W-:Y:S02]  /*15d60*/  LEA.HI.X.SX32 R9, R5, R29.reuse, 0x2, P6 ;  /* 0x0000001d05097211 */ /* 0x080fe400030f16ff */
[----:B------:R-:W2:Y:S01]  /*15d70*/  LDS.128 R4, [R0] ;  /* 0x0000000000047984 */ /* 0x000ea20000000c00 */
[C---:B------:R-:W-:Y:S02]  /*15d80*/  LEA R12, P6, R13.reuse, R28, 0x2 ;  /* 0x0000001c0d0c7211 */ /* 0x040fe400078c10ff */
[C---:B---3--:R-:W-:Y:S02]  /*15d90*/  IADD3 R17, R13.reuse, c[0x0][0x198], RZ ;  /* 0x000066000d117a10 */ /* 0x048fe40007ffe0ff */
[----:B------:R-:W-:-:S02]  /*15da0*/  LEA.HI.X.SX32 R13, R13, R29, 0x2, P6 ;  /* 0x0000001d0d0d7211 */ /* 0x000fc400030f16ff */
[----:B------:R-:W-:Y:S02]  /*15db0*/  IADD3 R22, R204, 0x60, RZ ;  /* 0x00000060cc167810 */ /* 0x000fe40007ffe0ff */
[CC--:B------:R-:W-:Y:S02]  /*15dc0*/  LEA R24, P6, R17.reuse, R28.reuse, 0x2 ;  /* 0x0000001c11187211 */ /* 0x0c0fe400078c10ff */
[C---:B-1----:R-:W-:Y:S01]  /*15dd0*/  IADD3 R18, R17.reuse, c[0x0][0x198], RZ ;  /* 0x0000660011127a10 */ /* 0x042fe20007ffe0ff */
[----:B------:R1:W-:Y:S01]  /*15de0*/  @P5 STG.E [R8.64], R19 ;  /* 0x0000001308005986 */ /* 0x0003e2000c101904 */
[----:B------:R-:W-:Y:S02]  /*15df0*/  LEA.HI.X.SX32 R25, R17, R29, 0x2, P6 ;  /* 0x0000001d11197211 */ /* 0x000fe400030f16ff */
[----:B------:R-:W-:Y:S02]  /*15e00*/  ISETP.LT.AND P5, PT, R22, c[0x0][0x17c], !P0 ;  /* 0x00005f0016007a0c */ /* 0x000fe400047a1270 */
[----:B------:R-:W-:Y:S01]  /*15e10*/  LEA R26, P6, R18, R28, 0x2 ;  /* 0x0000001c121a7211 */ /* 0x000fe200078c10ff */
[----:B------:R-:W3:Y:S01]  /*15e20*/  LDS.128 R20, [R116] ;  /* 0x0000000074147984 */ /* 0x000ee20000000c00 */
[----:B------:R-:W-:-:S02]  /*15e30*/  IADD3 R16, R204, 0x61, RZ ;  /* 0x00000061cc107810 */ /* 0x000fc40007ffe0ff */
[C---:B------:R-:W-:Y:S01]  /*15e40*/  IADD3 R17, R18.reuse, c[0x0][0x198], RZ ;  /* 0x0000660012117a10 */ /* 0x040fe20007ffe0ff */
[----:B------:R4:W-:Y:S01]  /*15e50*/  @P1 STG.E [R12.64], R14 ;  /* 0x0000000e0c001986 */ /* 0x0009e2000c101904 */
[----:B------:R-:W-:Y:S02]  /*15e60*/  LEA.HI.X.SX32 R27, R18, R29, 0x2, P6 ;  /* 0x0000001d121b7211 */ /* 0x000fe400030f16ff */
[----:B------:R-:W-:Y:S01]  /*15e70*/  ISETP.LT.AND P1, PT, R16, c[0x0][0x17c], !P0 ;  /* 0x00005f0010007a0c */ /* 0x000fe20004721270 */
[----:B------:R-:W-:Y:S01]  /*15e80*/  LDS.128 R116, [R116+0x800] ;  /* 0x0008000074747984 */ /* 0x000fe20000000c00 */
[C---:B------:R-:W-:Y:S02]  /*15e90*/  IADD3 R16, R204.reuse, 0x62, RZ ;  /* 0x00000062cc107810 */ /* 0x040fe40007ffe0ff */
[----:B-1----:R-:W-:Y:S01]  /*15ea0*/  IADD3 R9, R204, 0x63, RZ ;  /* 0x00000063cc097810 */ /* 0x002fe20007ffe0ff */
[----:B------:R1:W-:Y:S01]  /*15eb0*/  @P4 STG.E [R24.64], R15 ;  /* 0x0000000f18004986 */ /* 0x0003e2000c101904 */
[----:B------:R-:W-:-:S03]  /*15ec0*/  LEA R8, P6, R17, R28, 0x2 ;  /* 0x0000001c11087211 */ /* 0x000fc600078c10ff */
[----:B------:R1:W-:Y:S01]  /*15ed0*/  @P2 STG.E [R26.64], R10 ;  /* 0x0000000a1a002986 */ /* 0x0003e2000c101904 */
[----:B------:R-:W-:Y:S02]  /*15ee0*/  ISETP.LT.AND P2, PT, R9, c[0x0][0x17c], !P0 ;  /* 0x00005f0009007a0c */ /* 0x000fe40004741270 */
[----:B------:R-:W-:Y:S02]  /*15ef0*/  ISETP.LT.AND P4, PT, R16, c[0x0][0x17c], !P0 ;  /* 0x00005f0010007a0c */ /* 0x000fe40004781270 */
[C---:B----4-:R-:W-:Y:S02]  /*15f00*/  IADD3 R13, R17.reuse, c[0x0][0x198], RZ ;  /* 0x00006600110d7a10 */ /* 0x050fe40007ffe0ff */
[----:B------:R-:W-:Y:S02]  /*15f10*/  LEA.HI.X.SX32 R9, R17, R29, 0x2, P6 ;  /* 0x0000001d11097211 */ /* 0x000fe400030f16ff */
[----:B------:R-:W4:Y:S01]  /*15f20*/  LDS.128 R16, [R3] ;  /* 0x0000000003107984 */ /* 0x000f220000000c00 */
[----:B------:R-:W-:-:S02]  /*15f30*/  LEA R30, P6, R13, R28, 0x2 ;  /* 0x0000001c0d1e7211 */ /* 0x000fc400078c10ff */
[C---:B------:R-:W-:Y:S02]  /*15f40*/  IADD3 R14, R13.reuse, c[0x0][0x198], RZ ;  /* 0x000066000d0e7a10 */ /* 0x040fe40007ffe0ff */
[----:B------:R-:W-:Y:S02]  /*15f50*/  IADD3 R12, R204, 0x64, RZ ;  /* 0x00000064cc0c7810 */ /* 0x000fe40007ffe0ff */
[----:B------:R-:W-:Y:S02]  /*15f60*/  LEA.HI.X.SX32 R31, R13, R29, 0x2, P6 ;  /* 0x0000001d0d1f7211 */ /* 0x000fe400030f16ff */
[C---:B-1----:R-:W-:Y:S02]  /*15f70*/  LEA R24, P6, R14.reuse, R28, 0x2 ;  /* 0x0000001c0e187211 */ /* 0x042fe400078c10ff */
[----:B------:R-:W-:Y:S01]  /*15f80*/  IADD3 R27, R14, c[0x0][0x198], RZ ;  /* 0x000066000e1b7a10 */ /* 0x000fe20007ffe0ff */
[----:B------:R1:W-:Y:S01]  /*15f90*/  @P3 STG.E [R8.64], R11 ;  /* 0x0000000b08003986 */ /* 0x0003e2000c101904 */
[----:B------:R-:W-:-:S02]  /*15fa0*/  ISETP.LT.AND P3, PT, R12, c[0x0][0x17c], !P0 ;  /* 0x00005f000c007a0c */ /* 0x000fc40004761270 */
[----:B------:R-:W-:Y:S02]  /*15fb0*/  IADD3 R10, R204, 0x65, RZ ;  /* 0x00000065cc0a7810 */ /* 0x000fe40007ffe0ff */
[----:B------:R-:W-:Y:S02]  /*15fc0*/  LEA.HI.X.SX32 R25, R14, R29, 0x2, P6 ;  /* 0x0000001d0e197211 */ /* 0x000fe400030f16ff */
[----:B------:R-:W4:Y:S01]  /*15fd0*/  LDS.128 R12, [R2] ;  /* 0x00000000020c7984 */ /* 0x000f220000000c00 */
[----:B------:R-:W-:-:S03]  /*15fe0*/  LEA R26, P6, R27, R28, 0x2 ;  /* 0x0000001c1b1a7211 */ /* 0x000fc600078c10ff */
[----:B--2---:R2:W-:Y:S01]  /*15ff0*/  @P5 STG.E [R30.64], R4 ;  /* 0x000000041e005986 */ /* 0x0045e2000c101904 */
[C---:B-1----:R-:W-:Y:S02]  /*16000*/  IADD3 R8, R27.reuse, c[0x0][0x198], RZ ;  /* 0x000066001b087a10 */ /* 0x042fe40007ffe0ff */
[----:B------:R-:W-:Y:S02]  /*16010*/  ISETP.LT.AND P5, PT, R10, c[0x0][0x17c], !P0 ;  /* 0x00005f000a007a0c */ /* 0x000fe400047a1270 */
[----:B------:R-:W-:Y:S02]  /*16020*/  IADD3 R10, R204, 0x66, RZ ;  /* 0x00000066cc0a7810 */ /* 0x000fe40007ffe0ff */
[----:B------:R-:W-:Y:S01]  /*16030*/  LEA.HI.X.SX32 R27, R27, R29, 0x2, P6 ;  /* 0x0000001d1b1b7211 */ /* 0x000fe200030f16ff */
[----:B------:R1:W-:Y:S01]  /*16040*/  @P1 STG.E [R24.64], R5 ;  /* 0x0000000518001986 */ /* 0x0003e2000c101904 */
[----:B--2---:R-:W-:Y:S02]  /*16050*/  LEA R30, P6, R8, R28, 0x2 ;  /* 0x0000001c081e7211 */ /* 0x004fe400078c10ff */
[----:B------:R-:W-:-:S02]  /*16060*/  ISETP.LT.AND P1, PT, R10, c[0x0][0x17c], !P0 ;  /* 0x00005f000a007a0c */ /* 0x000fc40004721270 */
[C---:B------:R-:W-:Y:S02]  /*16070*/  IADD3 R33, R8.reuse, c[0x0][0x198], RZ ;  /* 0x0000660008217a10 */ /* 0x040fe40007ffe0ff */
[----:B------:R-:W-:Y:S02]  /*16080*/  LEA.HI.X.SX32 R31, R8, R29, 0x2, P6 ;  /* 0x0000001d081f7211 */ /* 0x000fe400030f16ff */
[----:B------:R-:W-:Y:S01]  /*16090*/  IADD3 R4, R204, 0x67, RZ ;  /* 0x00000067cc047810 */ /* 0x000fe20007ffe0ff */
[----:B------:R-:W2:Y:S01]  /*160a0*/  LDS.128 R8, [R0+0x800] ;  /* 0x0008000000087984 */ /* 0x000ea20000000c00 */
[----:B-1----:R-:W-:-:S03]  /*160b0*/  IADD3 R5, R33, c[0x0][0x198], RZ ;  /* 0x0000660021057a10 */ /* 0x002fc60007ffe0ff */
[----:B---3--:R1:W-:Y:S01]  /*160c0*/  @P4 STG.E [R26.64], R20 ;  /* 0x000000141a004986 */ /* 0x0083e2000c101904 */
[----:B------:R-:W-:Y:S02]  /*160d0*/  ISETP.LT.AND P4, PT, R4, c[0x0][0x17c], !P0 ;  /* 0x00005f0004007a0c */ /* 0x000fe40004781270 */
[C---:B------:R-:W-:Y:S02]  /*160e0*/  LEA R32, P6, R33.reuse, R28, 0x2 ;  /* 0x0000001c21207211 */ /* 0x040fe400078c10ff */
[----:B------:R-:W-:Y:S01]  /*160f0*/  IADD3 R4, R204, 0x68, RZ ;  /* 0x00000068cc047810 */ /* 0x000fe20007ffe0ff */
[----:B------:R3:W-:Y:S01]  /*16100*/  @P2 STG.E [R30.64], R21 ;  /* 0x000000151e002986 */ /* 0x0007e2000c101904 */
[----:B------:R-:W-:Y:S02]  /*16110*/  LEA.HI.X.SX32 R33, R33, R29, 0x2, P6 ;  /* 0x0000001d21217211 */ /* 0x000fe400030f16ff */
[----:B------:R-:W-:Y:S02]  /*16120*/  ISETP.LT.AND P2, PT, R4, c[0x0][0x17c], !P0 ;  /* 0x00005f0004007a0c */ /* 0x000fe40004741270 */
[----:B-1----:R-:W-:-:S02]  /*16130*/  IADD3 R26, R5, c[0x0][0x198], RZ ;  /* 0x00006600051a7a10 */ /* 0x002fc40007ffe0ff */
[CC--:B------:R-:W-:Y:S02]  /*16140*/  LEA R4, P6, R5.reuse, R28.reuse, 0x2 ;  /* 0x0000001c05047211 */ /* 0x0c0fe400078c10ff */
[----:B------:R-:W-:Y:S01]  /*16150*/  IADD3 R0, R26, c[0x0][0x198], RZ ;  /* 0x000066001a007a10 */ /* 0x000fe20007ffe0ff */
[----:B----4-:R1:W-:Y:S01]  /*16160*/  @P3 STG.E [R32.64], R16 ;  /* 0x0000001020003986 */ /* 0x0103e2000c101904 */
[----:B------:R-:W-:Y:S02]  /*16170*/  LEA.HI.X.SX32 R5, R5, R29, 0x2, P6 ;  /* 0x0000001d05057211 */ /* 0x000fe400030f16ff */
[C---:B------:R-:W-:Y:S02]  /*16180*/  IADD3 R25, R204.reuse, 0x69, RZ ;  /* 0x00000069cc197810 */ /* 0x040fe40007ffe0ff */
[----:B------:R-:W-:Y:S02]  /*16190*/  IADD3 R24, R204, 0x6a, RZ ;  /* 0x0000006acc187810 */ /* 0x000fe40007ffe0ff */
[----:B------:R-:W-:-:S02]  /*161a0*/  LEA R20, P3, R0, R28, 0x2 ;  /* 0x0000001c00147211 */ /* 0x000fc400078610ff */
[----:B------:R-:W-:Y:S01]  /*161b0*/  LEA R34, P6, R26, R28, 0x2 ;  /* 0x0000001c1a227211 */ /* 0x000fe200078c10ff */
[----:B------:R4:W-:Y:S01]  /*161c0*/  @P5 STG.E [R4.64], R17 ;  /* 0x0000001104005986 */ /* 0x0009e2000c101904 */
[C---:B---3--:R-:W-:Y:S02]  /*161d0*/  IADD3 R31, R0.reuse, c[0x0][0x198], RZ ;  /* 0x00006600001f7a10 */ /* 0x048fe40007ffe0ff */
[-C--:B------:R-:W-:Y:S02]  /*161e0*/  LEA.HI.X.SX32 R21, R0, R29.reuse, 0x2, P3 ;  /* 0x0000001d00157211 */ /* 0x080fe400018f16ff */
[----:B------:R-:W-:Y:S02]  /*161f0*/  LEA.HI.X.SX32 R35, R26, R29, 0x2, P6 ;  /* 0x0000001d1a237211 */ /* 0x000fe400030f16ff */
[----:B------:R-:W-:Y:S02]  /*16200*/  ISETP.LT.AND P5, PT, R25, c[0x0][0x17c], !P0 ;  /* 0x00005f0019007a0c */ /* 0x000fe400047a1270 */
[----:B------:R-:W-:-:S02]  /*16210*/  ISETP.LT.AND P3, PT, R24, c[0x0][0x17c], !P0 ;  /* 0x00005f0018007a0c */ /* 0x000fc40004761270 */
[----:B------:R-:W3:Y:S01]  /*16220*/  LDS.128 R24, [R3+0x800] ;  /* 0x0008000003187984 */ /* 0x000ee20000000c00 */
[----:B-1----:R-:W-:-:S04]  /*16230*/  IADD3 R32, R31, c[0x0][0x198], RZ ;  /* 0x000066001f207a10 */ /* 0x002fc80007ffe0ff */
[CC--:B----4-:R-:W-:Y:S01]  /*16240*/  LEA R4, P6, R32.reuse, R28.reuse, 0x2 ;  /* 0x0000001c20047211 */ /* 0x0d0fe200078c10ff */
[----:B------:R1:W-:Y:S01]  /*16250*/  @P1 STG.E [R34.64], R12 ;  /* 0x0000000c22001986 */ /* 0x0003e2000c101904 */
[C---:B------:R-:W-:Y:S02]  /*16260*/  IADD3 R17, R32.reuse, c[0x0][0x198], RZ ;  /* 0x0000660020117a10 */ /* 0x040fe40007ffe0ff */
[-C--:B------:R-:W-:Y:S02]  /*16270*/  LEA.HI.X.SX32 R5, R32, R29.reuse, 0x2, P6 ;  /* 0x0000001d20057211 */ /* 0x080fe400030f16ff */
[C---:B------:R-:W-:Y:S01]  /*16280*/  LEA R30, P1, R31.reuse, R28, 0x2 ;  /* 0x0000001c1f1e7211 */ /* 0x040fe200078210ff */
[----:B------:R-:W4:Y:S01]  /*16290*/  LDS.128 R32, [R2+0x800] ;  /* 0x0008000002207984 */ /* 0x000f220000000c00 */
[----:B------:R-:W-:Y:S02]  /*162a0*/  IADD3 R16, R204, 0x6b, RZ ;  /* 0x0000006bcc107810 */ /* 0x000fe40007ffe0ff */
[----:B------:R-:W-:Y:S01]  /*162b0*/  LEA.HI.X.SX32 R31, R31, R29, 0x2, P1 ;  /* 0x0000001d1f1f7211 */ /* 0x000fe200008f16ff */
[----:B------:R1:W-:Y:S01]  /*162c0*/  @P4 STG.E [R20.64], R13 ;  /* 0x0000000d14004986 */ /* 0x0003e2000c101904 */
[----:B------:R-:W-:-:S03]  /*162d0*/  ISETP.LT.AND P4, PT, R16, c[0x0][0x17c], !P0 ;  /* 0x00005f0010007a0c */ /* 0x000fc60004781270 */
[----:B--2---:R2:W-:Y:S01]  /*162e0*/  @P2 STG.E [R30.64], R8 ;  /* 0x000000081e002986 */ /* 0x0045e2000c101904 */
[CC--:B-1----:R-:W-:Y:S02]  /*162f0*/  LEA R12, P2, R17.reuse, R28.reuse, 0x2 ;  /* 0x0000001c110c7211 */ /* 0x0c2fe400078410ff */
[C---:B------:R-:W-:Y:S02]  /*16300*/  IADD3 R20, R17.reuse, c[0x0][0x198], RZ ;  /* 0x0000660011147a10 */ /* 0x040fe40007ffe0ff */
[----:B------:R-:W-:Y:S02]  /*16310*/  IADD3 R0, R204, 0x6c, RZ ;  /* 0x0000006ccc007810 */ /* 0x000fe40007ffe0ff */
[C---:B------:R-:W-:Y:S02]  /*16320*/  LEA R16, P6, R20.reuse, R28, 0x2 ;  /* 0x0000001c14107211 */ /* 0x040fe400078c10ff */
[-C--:B------:R-:W-:Y:S02]  /*16330*/  LEA.HI.X.SX32 R13, R17, R29.reuse, 0x2, P2 ;  /* 0x0000001d110d7211 */ /* 0x080fe400010f16ff */
[----:B------:R-:W-:-:S02]  /*16340*/  LEA.HI.X.SX32 R17, R20, R29, 0x2, P6 ;  /* 0x0000001d14117211 */ /* 0x000fc400030f16ff */
[----:B------:R-:W-:Y:S02]  /*16350*/  IADD3 R20, R20, c[0x0][0x198], RZ ;  /* 0x0000660014147a10 */ /* 0x000fe40007ffe0ff */
[----:B------:R-:W-:Y:S02]  /*16360*/  ISETP.LT.AND P1, PT, R0, c[0x0][0x17c], !P0 ;  /* 0x00005f0000007a0c */ /* 0x000fe40004721270 */
[----:B------:R-:W-:Y:S01]  /*16370*/  IADD3 R3, R204, 0x6d, RZ ;  /* 0x0000006dcc037810 */ /* 0x000fe20007ffe0ff */
[----:B------:R1:W-:Y:S01]  /*16380*/  @P5 STG.E [R4.64], R9 ;  /* 0x0000000904005986 */ /* 0x0003e2000c101904 */
[C---:B--2---:R-:W-:Y:S02]  /*16390*/  IADD3 R8, R20.reuse, c[0x0][0x198], RZ ;  /* 0x0000660014087a10 */ /* 0x044fe40007ffe0ff */
[----:B------:R-:W-:Y:S01]  /*163a0*/  ISETP.LT.AND P5, PT, R3, c[0x0][0x17c], !P0 ;  /* 0x00005f0003007a0c */ /* 0x000fe200047a1270 */
[----:B------:R2:W-:Y:S01]  /*163b0*/  @P3 STG.E [R12.64], R116 ;  /* 0x000000740c003986 */ /* 0x0005e2000c101904 */
[----:B------:R-:W-:-:S02]  /*163c0*/  LEA R2, P3, R20, R28, 0x2 ;  /* 0x0000001c14027211 */ /* 0x000fc400078610ff */
[----:B------:R-:W-:Y:S02]  /*163d0*/  IADD3 R0, R204, 0x6e, RZ ;  /* 0x0000006ecc007810 */ /* 0x000fe40007ffe0ff */
[----:B------:R-:W-:Y:S02]  /*163e0*/  LEA.HI.X.SX32 R3, R20, R29, 0x2, P3 ;  /* 0x0000001d14037211 */ /* 0x000fe400018f16ff */
[----:B-1----:R-:W-:Y:S02]  /*163f0*/  IADD3 R5, R204, 0x6f, RZ ;  /* 0x0000006fcc057810 */ /* 0x002fe40007ffe0ff */
[C---:B------:R-:W-:Y:S02]  /*16400*/  IADD3 R9, R8.reuse, c[0x0][0x198], RZ ;  /* 0x0000660008097a10 */ /* 0x040fe40007ffe0ff */
[----:B------:R-:W-:Y:S01]  /*16410*/  LEA R4, P6, R8, R28, 0x2 ;  /* 0x0000001c08047211 */ /* 0x000fe200078c10ff */
[----:B------:R1:W-:Y:S01]  /*16420*/  @P4 STG.E [R16.64], R117 ;  /* 0x0000007510004986 */ /* 0x0003e2000c101904 */
[----:B------:R-:W-:-:S02]  /*16430*/  ISETP.LT.AND P2, PT, R0, c[0x0][0x17c], !P0 ;  /* 0x00005f0000007a0c */ /* 0x000fc40004741270 */
[----:B------:R-:W-:Y:S01]  /*16440*/  ISETP.LT.AND P4, PT, R5, c[0x0][0x17c], !P0 ;  /* 0x00005f0005007a0c */ /* 0x000fe20004781270 */
[----:B---3--:R3:W-:Y:S01]  /*16450*/  @P1 STG.E [R2.64], R24 ;  /* 0x0000001802001986 */ /* 0x0087e2000c101904 */
[----:B------:R-:W-:Y:S02]  /*16460*/  LEA.HI.X.SX32 R5, R8, R29, 0x2, P6 ;  /* 0x0000001d08057211 */ /* 0x000fe400030f16ff */
[CC--:B------:R-:W-:Y:S02]  /*16470*/  LEA R8, P1, R9.reuse, R28.reuse, 0x2 ;  /* 0x0000001c09087211 */ /* 0x0c0fe400078210ff */
[----:B--2---:R-:W-:Y:S02]  /*16480*/  IADD3 R13, R204, 0x71, RZ ;  /* 0x00000071cc0d7810 */ /* 0x004fe40007ffe0ff */
[----:B-1----:R-:W-:Y:S01]  /*16490*/  IADD3 R16, R9, c[0x0][0x198], RZ ;  /* 0x0000660009107a10 */ /* 0x002fe20007ffe0ff */
[----:B------:R1:W-:Y:S03]  /*164a0*/  @P5 STG.E [R4.64], R25 ;  /* 0x0000001904005986 */ /* 0x0003e6000c101904 */
[----:B------:R-:W-:-:S02]  /*164b0*/  LEA R12, P6, R16, R28, 0x2 ;  /* 0x0000001c100c7211 */ /* 0x000fc400078c10ff */
[-C--:B------:R-:W-:Y:S02]  /*164c0*/  LEA.HI.X.SX32 R9, R9, R29.reuse, 0x2, P1 ;  /* 0x0000001d09097211 */ /* 0x080fe400008f16ff */
[----:B------:R-:W-:Y:S02]  /*164d0*/  ISETP.LT.AND P5, PT, R13, c[0x0][0x17c], !P0 ;  /* 0x00005f000d007a0c */ /* 0x000fe400047a1270 */
[----:B------:R-:W-:Y:S02]  /*164e0*/  LEA.HI.X.SX32 R13, R16, R29, 0x2, P6 ;  /* 0x0000001d100d7211 */ /* 0x000fe400030f16ff */
[----:B------:R-:W-:Y:S02]  /*164f0*/  IADD3 R0, R204, 0x70, RZ ;  /* 0x00000070cc007810 */ /* 0x000fe40007ffe0ff */
[----:B------:R-:W-:Y:S01]  /*16500*/  IADD3 R16, R16, c[0x0][0x198], RZ ;  /* 0x0000660010107a10 */ /* 0x000fe20007ffe0ff */
[----:B----4-:R-:W-:Y:S01]  /*16510*/  @P2 STG.E [R8.64], R32 ;  /* 0x0000002008002986 */ /* 0x010fe2000c101904 */
[----:B------:R-:W-:-:S02]  /*16520*/  ISETP.LT.AND P3, PT, R0, c[0x0][0x17c], !P0 ;  /* 0x00005f0000007a0c */ /* 0x000fc40004761270 */
[C---:B------:R-:W-:Y:S02]  /*16530*/  IADD3 R17, R16.reuse, c[0x0][0x198], RZ ;  /* 0x0000660010117a10 */ /* 0x040fe40007ffe0ff */
[-C--:B---3--:R-:W-:Y:S02]  /*16540*/  LEA R2, P2, R16, R28.reuse, 0x2 ;  /* 0x0000001c10027211 */ /* 0x088fe400078410ff */
[----:B-1----:R-:W-:Y:S02]  /*16550*/  IADD3 R5, R204, 0x73, RZ ;  /* 0x00000073cc057810 */ /* 0x002fe40007ffe0ff */
[C---:B------:R-:W-:Y:S02]  /*16560*/  LEA R4, P6, R17.reuse, R28, 0x2 ;  /* 0x0000001c11047211 */ /* 0x040fe400078c10ff */
[----:B------:R-:W-:Y:S01]  /*16570*/  LEA.HI.X.SX32 R3, R16, R29, 0x2, P2 ;  /* 0x0000001d10037211 */ /* 0x000fe200010f16ff */
[----:B------:R1:W-:Y:S01]  /*16580*/  @P4 STG.E [R12.64], R33 ;  /* 0x000000210c004986 */ /* 0x0003e2000c101904 */
[----:B------:R-:W-:-:S02]  /*16590*/  IADD3 R16, R17, c[0x0][0x198], RZ ;  /* 0x0000660011107a10 */ /* 0x000fc40007ffe0ff */
[----:B------:R-:W-:Y:S02]  /*165a0*/  IADD3 R0, R204, 0x72, RZ ;  /* 0x00000072cc007810 */ /* 0x000fe40007ffe0ff */
[----:B------:R-:W-:Y:S02]  /*165b0*/  ISETP.LT.AND P4, PT, R5, c[0x0][0x17c], !P0 ;  /* 0x00005f0005007a0c */ /* 0x000fe40004781270 */
[----:B------:R-:W-:Y:S02]  /*165c0*/  LEA.HI.X.SX32 R5, R17, R29, 0x2, P6 ;  /* 0x0000001d11057211 */ /* 0x000fe400030f16ff */
[----:B------:R-:W-:Y:S02]  /*165d0*/  IADD3 R17, R16, c[0x0][0x198], RZ ;  /* 0x0000660010117a10 */ /* 0x000fe40007ffe0ff */
[----:B------:R-:W-:Y:S01]  /*165e0*/  ISETP.LT.AND P1, PT, R0, c[0x0][0x17c], !P0 ;  /* 0x00005f0000007a0c */ /* 0x000fe20004721270 */
[----:B------:R2:W-:Y:S01]  /*165f0*/  @P3 STG.E [R2.64], R6 ;  /* 0x0000000602003986 */ /* 0x0005e2000c101904 */
[----:B-1----:R-:W-:-:S02]  /*16600*/  IADD3 R13, R204, 0x75, RZ ;  /* 0x00000075cc0d7810 */ /* 0x002fc40007ffe0ff */
[-C--:B------:R-:W-:Y:S01]  /*16610*/  LEA R12, P6, R17, R28.reuse, 0x2 ;  /* 0x0000001c110c7211 */ /* 0x080fe200078c10ff */
[----:B------:R1:W-:Y:S01]  /*16620*/  @P5 STG.E [R4.64], R7 ;  /* 0x0000000704005986 */ /* 0x0003e2000c101904 */
[----:B------:R-:W-:Y:S02]  /*16630*/  LEA R8, P3, R16, R28, 0x2 ;  /* 0x0000001c10087211 */ /* 0x000fe400078610ff */
[----:B------:R-:W-:Y:S02]  /*16640*/  IADD3 R0, R204, 0x74, RZ ;  /* 0x00000074cc007810 */ /* 0x000fe40007ffe0ff */
[----:B------:R-:W-:Y:S02]  /*16650*/  ISETP.LT.AND P5, PT, R13, c[0x0][0x17c], !P0 ;  /* 0x00005f000d007a0c */ /* 0x000fe400047a1270 */
[-C--:B------:R-:W-:Y:S02]  /*16660*/  LEA.HI.X.SX32 R13, R17, R29.reuse, 0x2, P6 ;  /* 0x0000001d110d7211 */ /* 0x080fe400030f16ff */
[----:B------:R-:W-:-:S02]  /*16670*/  LEA.HI.X.SX32 R9, R16, R29, 0x2, P3 ;  /* 0x0000001d10097211 */ /* 0x000fc400018f16ff */
[----:B------:R-:W-:Y:S02]  /*16680*/  IADD3 R17, R17, c[0x0][0x198], RZ ;  /* 0x0000660011117a10 */ /* 0x000fe40007ffe0ff */
[----:B------:R-:W-:Y:S01]  /*16690*/  ISETP.LT.AND P2, PT, R0, c[0x0][0x17c], !P0 ;  /* 0x00005f0000007a0c */ /* 0x000fe20004741270 */
[----:B------:R-:W-:Y:S01]  /*166a0*/  @P1 STG.E [R8.64], R22 ;  /* 0x0000001608001986 */ /* 0x000fe2000c101904 */
[C---:B--2---:R-:W-:Y:S02]  /*166b0*/  IADD3 R6, R17.reuse, c[0x0][0x198], RZ ;  /* 0x0000660011067a10 */ /* 0x044fe40007ffe0ff */
[-C--:B------:R-:W-:Y:S02]  /*166c0*/  LEA R2, P1, R17, R28.reuse, 0x2 ;  /* 0x0000001c11027211 */ /* 0x080fe400078210ff */
[----:B-1----:R-:W-:Y:S02]  /*166d0*/  IADD3 R5, R204, 0x77, RZ ;  /* 0x00000077cc057810 */ /* 0x002fe40007ffe0ff */
[----:B------:R-:W-:Y:S01]  /*166e0*/  LEA R4, P6, R6, R28, 0x2 ;  /* 0x0000001c06047211 */ /* 0x000fe200078c10ff */
[----:B------:R1:W-:Y:S01]  /*166f0*/  @P4 STG.E [R12.64], R23 ;  /* 0x000000170c004986 */ /* 0x0003e2000c101904 */
[----:B------:R-:W-:-:S02]  /*16700*/  IADD3 R0, R204, 0x76, RZ ;  /* 0x00000076cc007810 */ /* 0x000fc40007ffe0ff */
[-C--:B------:R-:W-:Y:S02]  /*16710*/  LEA.HI.X.SX32 R3, R17, R29.reuse, 0x2, P1 ;  /* 0x0000001d11037211 */ /* 0x080fe400008f16ff */
[C---:B------:R-:W-:Y:S02]  /*16720*/  IADD3 R7, R6.reuse, c[0x0][0x198], RZ ;  /* 0x0000660006077a10 */ /* 0x040fe40007ffe0ff */
[----:B------:R-:W-:Y:S02]  /*16730*/  ISETP.LT.AND P4, PT, R5, c[0x0][0x17c], !P0 ;  /* 0x00005f0005007a0c */ /* 0x000fe40004781270 */
[----:B------:R-:W-:Y:S02]  /*16740*/  LEA.HI.X.SX32 R5, R6, R29, 0x2, P6 ;  /* 0x0000001d06057211 */ /* 0x000fe400030f16ff */
[----:B------:R-:W-:Y:S01]  /*16750*/  ISETP.LT.AND P3, PT, R0, c[0x0][0x17c], !P0 ;  /* 0x00005f0000007a0c */ /* 0x000fe20004761270 */
[----:B------:R2:W-:Y:S01]  /*16760*/  @P2 STG.E [R2.64], R18 ;  /* 0x0000001202002986 */ /* 0x0005e2000c101904 */
[----:B-1----:R-:W-:-:S02]  /*16770*/  IADD3 R12, R7, c[0x0][0x198], RZ ;  /* 0x00006600070c7a10 */ /* 0x002fc40007ffe0ff */
[CC--:B------:R-:W-:Y:S01]  /*16780*/  LEA R6, P2, R7.reuse, R28.reuse, 0x2 ;  /* 0x0000001c07067211 */ /* 0x0c0fe200078410ff */
[----:B------:R1:W-:Y:S01]  /*16790*/  @P5 STG.E [R4.64], R19 ;  /* 0x0000001304005986 */ /* 0x0003e2000c101904 */
[----:B------:R-:W-:Y:S02]  /*167a0*/  IADD3 R9, R204, 0x79, RZ ;  /* 0x00000079cc097810 */ /* 0x000fe40007ffe0ff */
[----:B------:R-:W-:Y:S02]  /*167b0*/  LEA R8, P5, R12, R28, 0x2 ;  /* 0x0000001c0c087211 */ /* 0x000fe400078a10ff */
[----:B------:R-:W-:Y:S02]  /*167c0*/  LEA.HI.X.SX32 R7, R7, R29, 0x2, P2 ;  /* 0x0000001d07077211 */ /* 0x000fe400010f16ff */
[----:B------:R-:W-:Y:S02]  /*167d0*/  IADD3 R0, R204, 0x78, RZ ;  /* 0x00000078cc007810 */ /* 0x000fe40007ffe0ff */
[----:B------:R-:W-:-:S02]  /*167e0*/  ISETP.LT.AND P2, PT, R9, c[0x0][0x17c], !P0 ;  /* 0x00005f0009007a0c */ /* 0x000fc40004741270 */
[C---:B------:R-:W-:Y:S02]  /*167f0*/  LEA.HI.X.SX32 R9, R12.reuse, R29, 0x2, P5 ;  /* 0x0000001d0c097211 */ /* 0x040fe400028f16ff */
[----:B------:R-:W-:Y:S01]  /*16800*/  IADD3 R12, R12, c[0x0][0x198], RZ ;  /* 0x000066000c0c7a10 */ /* 0x000fe20007ffe0ff */
[----:B------:R-:W-:Y:S01]  /*16810*/  @P3 STG.E [R6.64], R14 ;  /* 0x0000000e06003986 */ /* 0x000fe2000c101904 */
[----:B------:R-:W-:Y:S02]  /*16820*/  ISETP.LT.AND P1, PT, R0, c[0x0][0x17c], !P0 ;  /* 0x00005f0000007a0c */ /* 0x000fe40004721270 */
[C---:B--2---:R-:W-:Y:S02]  /*16830*/  LEA R2, P3, R12.reuse, R28, 0x2 ;  /* 0x0000001c0c027211 */ /* 0x044fe400078610ff */
[----:B------:R-:W-:Y:S02]  /*16840*/  IADD3 R13, R12, c[0x0][0x198], RZ ;  /* 0x000066000c0d7a10 */ /* 0x000fe40007ffe0ff */
[----:B------:R-:W-:-:S02]  /*16850*/  IADD3 R0, R204, 0x7a, RZ ;  /* 0x0000007acc007810 */ /* 0x000fc40007ffe0ff */
[----:B------:R-:W-:Y:S02]  /*16860*/  LEA.HI.X.SX32 R3, R12, R29, 0x2, P3 ;  /* 0x0000001d0c037211 */ /* 0x000fe400018f16ff */
[----:B-1----:R-:W-:Y:S02]  /*16870*/  IADD3 R5, R204, 0x7b, RZ ;  /* 0x0000007bcc057810 */ /* 0x002fe40007ffe0ff */
[C---:B------:R-:W-:Y:S02]  /*16880*/  IADD3 R12, R13.reuse, c[0x0][0x198], RZ ;  /* 0x000066000d0c7a10 */ /* 0x040fe40007ffe0ff */
[----:B------:R-:W-:Y:S02]  /*16890*/  ISETP.LT.AND P5, PT, R0, c[0x0][0x17c], !P0 ;  /* 0x00005f0000007a0c */ /* 0x000fe400047a1270 */
[----:B------:R-:W-:Y:S01]  /*168a0*/  LEA R4, P6, R13, R28, 0x2 ;  /* 0x0000001c0d047211 */ /* 0x000fe200078c10ff */
[----:B------:R1:W-:Y:S01]  /*168b0*/  @P4 STG.E [R8.64], R15 ;  /* 0x0000000f08004986 */ /* 0x0003e2000c101904 */
[----:B------:R-:W-:-:S02]  /*168c0*/  IADD3 R0, R204, 0x7c, RZ ;  /* 0x0000007ccc007810 */ /* 0x000fc40007ffe0ff */
[----:B------:R-:W-:Y:S01]  /*168d0*/  ISETP.LT.AND P4, PT, R5, c[0x0][0x17c], !P0 ;  /* 0x00005f0005007a0c */ /* 0x000fe20004781270 */
[----:B------:R2:W-:Y:S01]  /*168e0*/  @P1 STG.E [R2.64], R10 ;  /* 0x0000000a02001986 */ /* 0x0005e2000c101904 */
[----:B------:R-:W-:Y:S02]  /*168f0*/  LEA.HI.X.SX32 R5, R13, R29, 0x2, P6 ;  /* 0x0000001d0d057211 */ /* 0x000fe400030f16ff */
[----:B------:R-:W-:Y:S02]  /*16900*/  ISETP.LT.AND P3, PT, R0, c[0x0][0x17c], !P0 ;  /* 0x00005f0000007a0c */ /* 0x000fe40004761270 */
[----:B------:R-:W-:Y:S02]  /*16910*/  IADD3 R0, R204, 0x7d, RZ ;  /* 0x0000007dcc007810 */ /* 0x000fe40007ffe0ff */
[C---:B-1----:R-:W-:Y:S02]  /*16920*/  IADD3 R9, R12.reuse, c[0x0][0x198], RZ ;  /* 0x000066000c097a10 */ /* 0x042fe40007ffe0ff */
[----:B------:R-:W-:-:S02]  /*16930*/  LEA R6, P1, R12, R28, 0x2 ;  /* 0x0000001c0c067211 */ /* 0x000fc400078210ff */
[C---:B------:R-:W-:Y:S01]  /*16940*/  IADD3 R13, R9.reuse, c[0x0][0x198], RZ ;  /* 0x00006600090d7a10 */ /* 0x040fe20007ffe0ff */
[----:B------:R1:W-:Y:S01]  /*16950*/  @P2 STG.E [R4.64], R11 ;  /* 0x0000000b04002986 */ /* 0x0003e2000c101904 */
[-C--:B------:R-:W-:Y:S02]  /*16960*/  LEA R8, P6, R9, R28.reuse, 0x2 ;  /* 0x0000001c09087211 */ /* 0x080fe400078c10ff */
[----:B------:R-:W-:Y:S02]  /*16970*/  ISETP.LT.AND P2, PT, R0, c[0x0][0x17c], !P0 ;  /* 0x00005f0000007a0c */ /* 0x000fe40004741270 */
[----:B------:R-:W-:Y:S02]  /*16980*/  LEA.HI.X.SX32 R7, R12, R29, 0x2, P1 ;  /* 0x0000001d0c077211 */ /* 0x000fe400008f16ff */
[C---:B------:R-:W-:Y:S02]  /*16990*/  IADD3 R0, R13.reuse, c[0x0][0x198], RZ ;  /* 0x000066000d007a10 */ /* 0x040fe40007ffe0ff */
[----:B--2---:R-:W-:-:S02]  /*169a0*/  LEA R2, P1, R13, R28, 0x2 ;  /* 0x0000001c0d027211 */ /* 0x004fc400078210ff */
[C---:B------:R-:W-:Y:S02]  /*169b0*/  IADD3 R10, R204.reuse, 0x7e, RZ ;  /* 0x0000007ecc0a7810 */ /* 0x040fe40007ffe0ff */
[----:B------:R-:W-:Y:S02]  /*169c0*/  IADD3 R204, R204, 0x7f, RZ ;  /* 0x0000007fcccc7810 */ /* 0x000fe40007ffe0ff */
[-C--:B------:R-:W-:Y:S02]  /*169d0*/  LEA.HI.X.SX32 R9, R9, R29.reuse, 0x2, P6 ;  /* 0x0000001d09097211 */ /* 0x080fe400030f16ff */
[C---:B------:R-:W-:Y:S02]  /*169e0*/  LEA R12, P6, R0.reuse, R28, 0x2 ;  /* 0x0000001c000c7211 */ /* 0x040fe400078c10ff */
[----:B------:R-:W-:Y:S02]  /*169f0*/  LEA.HI.X.SX32 R3, R13, R29, 0x2, P1 ;  /* 0x0000001d0d037211 */ /* 0x000fe400008f16ff */
[----:B-1----:R-:W-:-:S02]  /*16a00*/  IADD3 R5, R0, c[0x0][0x198], RZ ;  /* 0x0000660000057a10 */ /* 0x002fc40007ffe0ff */
[----:B------:R-:W-:Y:S02]  /*16a10*/  ISETP.LT.AND P1, PT, R10, c[0x0][0x17c], !P0 ;  /* 0x00005f000a007a0c */ /* 0x000fe40004721270 */
[----:B------:R-:W-:Y:S02]  /*16a20*/  ISETP.LT.AND P0, PT, R204, c[0x0][0x17c], !P0 ;  /* 0x00005f00cc007a0c */ /* 0x000fe40004701270 */
[-C--:B------:R-:W-:Y:S02]  /*16a30*/  LEA.HI.X.SX32 R13, R0, R29.reuse, 0x2, P6 ;  /* 0x0000001d000d7211 */ /* 0x080fe400030f16ff */
[C---:B------:R-:W-:Y:S02]  /*16a40*/  LEA R4, P6, R5.reuse, R28, 0x2 ;  /* 0x0000001c05047211 */ /* 0x040fe400078c10ff */
[C---:B------:R-:W-:Y:S01]  /*16a50*/  IADD3 R0, R5.reuse, c[0x0][0x198], RZ ;  /* 0x0000660005007a10 */ /* 0x040fe20007ffe0ff */
[----:B------:R1:W-:Y:S01]  /*16a60*/  @P5 STG.E [R6.64], R118 ;  /* 0x0000007606005986 */ /* 0x0003e2000c101904 */
[----:B------:R-:W-:-:S03]  /*16a70*/  LEA.HI.X.SX32 R5, R5, R29, 0x2, P6 ;  /* 0x0000001d05057211 */ /* 0x000fc600030f16ff */
[----:B------:R1:W-:Y:S01]  /*16a80*/  @P4 STG.E [R8.64], R119 ;  /* 0x0000007708004986 */ /* 0x0003e2000c101904 */
[----:B------:R-:W-:-:S03]  /*16a90*/  LEA R28, P6, R0, R28, 0x2 ;  /* 0x0000001c001c7211 */ /* 0x000fc600078c10ff */
[----:B------:R1:W-:Y:S04]  /*16aa0*/  @P3 STG.E [R2.64], R26 ;  /* 0x0000001a02003986 */ /* 0x0003e8000c101904 */
[----:B------:R1:W-:Y:S01]  /*16ab0*/  @P2 STG.E [R12.64], R27 ;  /* 0x0000001b0c002986 */ /* 0x0003e2000c101904 */
[----:B------:R-:W-:-:S03]  /*16ac0*/  LEA.HI.X.SX32 R29, R0, R29, 0x2, P6 ;  /* 0x0000001d001d7211 */ /* 0x000fc600030f16ff */
[----:B------:R1:W-:Y:S01]  /*16ad0*/  @P1 STG.E [R4.64], R34 ;  /* 0x0000002204001986 */ /* 0x0003e2000c101904 */
[----:B------:R-:W-:Y:S05]  /*16ae0*/  @!P0 EXIT ;  /* 0x000000000000894d */ /* 0x000fea0003800000 */
[----:B------:R-:W-:Y:S01]  /*16af0*/  STG.E [R28.64], R35 ;  /* 0x000000231c007986 */ /* 0x000fe2000c101904 */
[----:B------:R-:W-:Y:S05]  /*16b00*/  EXIT ;  /* 0x000000000000794d */ /* 0x000fea0003800000 */
.L_x_3:
[----:B------:R-:W-:-:S00]  /*16b10*/  BRA `(.L_x_3) ;  /* 0xfffffff000007947 */ /* 0x000fc0000383ffff */
[----:B------:R-:W-:-:S00]  /*16b20*/  NOP ;  /* 0x0000000000007918 */ /* 0x000fc00000000000 */
        /* <DEDUP_REMOVED lines=13> */
.L_x_4:


//--------------------- .nv.shared.matmul_kernel  --------------------------
	.section	.nv.shared.matmul_kernel,"aw",@nobits
	.sectionflags	@""
	.align	16
